// auto-generated by cutlass_sweep.gemm — config: {"arch": "sm_90", "cluster_m": 1, "cluster_n": 1, "dtype": "e4m3", "dtype_b": "e4m3", "layout": "nt", "stages": 0, "tile_k": 32, "tile_m": 512, "tile_n": 256}
#include "cutlass/cutlass.h"
#include "cutlass/gemm/collective/collective_builder.hpp"
#include "cutlass/gemm/device/gemm_universal_adapter.h"
#include "cutlass/gemm/kernel/gemm_universal.hpp"
#include "cutlass/epilogue/collective/collective_builder.hpp"

using ElemA = cutlass::float_e4m3_t;
using ElemB = cutlass::float_e4m3_t;
using ElemCD = cutlass::float_e4m3_t;
using Acc  = float;
using TileShape    = cute::Shape<cute::_512, cute::_256, cute::_32>;
using ClusterShape = cute::Shape<cute::_1, cute::_1, cute::_1>;

using CollectiveEpilogue = typename cutlass::epilogue::collective::CollectiveBuilder<
    cutlass::arch::Sm90, cutlass::arch::OpClassTensorOp,
    TileShape, ClusterShape,
    cutlass::epilogue::collective::EpilogueTileAuto,
    Acc, Acc,
    ElemCD, cutlass::layout::RowMajor, 128 / cutlass::sizeof_bits<ElemCD>::value,
    ElemCD, cutlass::layout::RowMajor, 128 / cutlass::sizeof_bits<ElemCD>::value,
    cutlass::epilogue::collective::EpilogueScheduleAuto
  >::CollectiveOp;

using CollectiveMainloop = typename cutlass::gemm::collective::CollectiveBuilder<
    cutlass::arch::Sm90, cutlass::arch::OpClassTensorOp,
    ElemA, cutlass::layout::RowMajor, 128 / cutlass::sizeof_bits<ElemA>::value,
    ElemB, cutlass::layout::ColumnMajor, 128 / cutlass::sizeof_bits<ElemB>::value,
    Acc,
    TileShape, ClusterShape,
    cutlass::gemm::collective::StageCountAutoCarveout<static_cast<int>(sizeof(typename CollectiveEpilogue::SharedStorage))>,
    cutlass::gemm::collective::KernelScheduleAuto
  >::CollectiveOp;

using GemmKernel = cutlass::gemm::kernel::GemmUniversal<
    cute::Shape<int,int,int,int>,
    CollectiveMainloop,
    CollectiveEpilogue
>;
using Gemm = cutlass::gemm::device::GemmUniversalAdapter<GemmKernel>;

// Force the device kernel symbol into the cubin without needing a host main.
auto* _anchor = &cutlass::device_kernel<GemmKernel>;


// ===== COMPILED SASS (sm_90a) =====

	.target	sm_90a

	.elftype	@"ET_EXEC"


//--------------------- .note.nv.tkinfo           --------------------------
	.section	.note.nv.tkinfo,"",@"SHT_NOTE"
	.sectionflags	@"SHF_NOTE_NV_TKINFO"
	.tkinfo
        /*0018*/ 	.word	0x00000002
        /*0030*/ 	.string	""
        /*0030*/ 	.string	"ptxas"
        /*0030*/ 	.string	"Cuda compilation tools, release 13.0, V13.0.88"
        /*0030*/ 	.string	"Build cuda_13.0.r13.0/compiler.36424714_0"
        /*0030*/ 	.string	"-arch sm_90a -m 64 "



//--------------------- .note.nv.cuinfo           --------------------------
	.section	.note.nv.cuinfo,"",@"SHT_NOTE"
	.sectionflags	@"SHF_NOTE_NV_CUINFO"
        /*0018*/ 	.short	0x0002
        /*001a*/ 	.short	0x005a
        /*001c*/ 	.short	0x0082
	.zero		2


//--------------------- .nv.info                  --------------------------
	.section	.nv.info,"",@"SHT_CUDA_INFO"
	.align	4


	//----- nvinfo : EIATTR_REGCOUNT
	.align		4
        /*0000*/ 	.byte	0x04, 0x2f
        /*0002*/ 	.short	(.L_12 - .L_11)
	.align		4
.L_11:
        /*0004*/ 	.word	index@(_ZN7cutlass13device_kernelINS_4gemm6kernel13GemmUniversalIN4cute5tupleIJiiiiEEENS1_10collective13CollectiveMmaINS1_37MainloopSm90TmaGmmaWarpSpecializedFP8ILi9ENS5_IJNS4_1CILi1EEESB_SB_EEENS1_35KernelTmaWarpSpecializedCooperativeEEENS5_IJNSA_ILi512EEENSA_ILi256EEENSA_ILi32EEEEEENS_12float_e4m3_tENS5_IJlSB_lEEESJ_SK_NS4_8TiledMMAINS4_8MMA_AtomIJNS4_4SM904GMMA31MMA_64x256x32_F32E4M3E4M3_SS_TNILNSO_7ScaleInE1ELSQ_1EEEEEENS4_6LayoutINS5_IJNSA_ILi2EEESB_SB_EEENS5_IJSB_NSA_ILi0EEESW_EEEEENS5_IJNS4_10UnderscoreESZ_SZ_EEEEENS4_13SM90_TMA_LOADENS4_14ComposedLayoutINS4_7SwizzleILi1ELi4ELi3EEENS4_18smem_ptr_flag_bitsILi8EEENST_INS5_IJNSA_ILi8EEESH_EEENS5_IJSH_SB_EEEEEEEvNS4_8identityES12_S1C_vS1D_EENS_8epilogue10collective6detail29Sm90TmaWarpSpecializedAdapterINS1G_15DefaultEpilogueISJ_SK_SK_NS1F_6thread17LinearCombinationISJ_Li1EffLNS1K_9ScaleType4KindE0ELNS_15FloatRoundStyleE2ESJ_EENS1_15EpilogueDefaultEEEEEvvEEEEvNT_6ParamsE)
        /*0008*/ 	.word	0x000000a8


	//----- nvinfo : EIATTR_FRAME_SIZE
	.align		4
.L_12:
        /*000c*/ 	.byte	0x04, 0x11
        /*000e*/ 	.short	(.L_14 - .L_13)
	.align		4
.L_13:
        /*0010*/ 	.word	index@(_ZN7cutlass13device_kernelINS_4gemm6kernel13GemmUniversalIN4cute5tupleIJiiiiEEENS1_10collective13CollectiveMmaINS1_37MainloopSm90TmaGmmaWarpSpecializedFP8ILi9ENS5_IJNS4_1CILi1EEESB_SB_EEENS1_35KernelTmaWarpSpecializedCooperativeEEENS5_IJNSA_ILi512EEENSA_ILi256EEENSA_ILi32EEEEEENS_12float_e4m3_tENS5_IJlSB_lEEESJ_SK_NS4_8TiledMMAINS4_8MMA_AtomIJNS4_4SM904GMMA31MMA_64x256x32_F32E4M3E4M3_SS_TNILNSO_7ScaleInE1ELSQ_1EEEEEENS4_6LayoutINS5_IJNSA_ILi2EEESB_SB_EEENS5_IJSB_NSA_ILi0EEESW_EEEEENS5_IJNS4_10UnderscoreESZ_SZ_EEEEENS4_13SM90_TMA_LOADENS4_14ComposedLayoutINS4_7SwizzleILi1ELi4ELi3EEENS4_18smem_ptr_flag_bitsILi8EEENST_INS5_IJNSA_ILi8EEESH_EEENS5_IJSH_SB_EEEEEEEvNS4_8identityES12_S1C_vS1D_EENS_8epilogue10collective6detail29Sm90TmaWarpSpecializedAdapterINS1G_15DefaultEpilogueISJ_SK_SK_NS1F_6thread17LinearCombinationISJ_Li1EffLNS1K_9ScaleType4KindE0ELNS_15FloatRoundStyleE2ESJ_EENS1_15EpilogueDefaultEEEEEvvEEEEvNT_6ParamsE)
        /*0014*/ 	.word	0x00001270


	//----- nvinfo : EIATTR_MIN_STACK_SIZE
	.align		4
.L_14:
        /*0018*/ 	.byte	0x04, 0x12
        /*001a*/ 	.short	(.L_16 - .L_15)
	.align		4
.L_15:
        /*001c*/ 	.word	index@(_ZN7cutlass13device_kernelINS_4gemm6kernel13GemmUniversalIN4cute5tupleIJiiiiEEENS1_10collective13CollectiveMmaINS1_37MainloopSm90TmaGmmaWarpSpecializedFP8ILi9ENS5_IJNS4_1CILi1EEESB_SB_EEENS1_35KernelTmaWarpSpecializedCooperativeEEENS5_IJNSA_ILi512EEENSA_ILi256EEENSA_ILi32EEEEEENS_12float_e4m3_tENS5_IJlSB_lEEESJ_SK_NS4_8TiledMMAINS4_8MMA_AtomIJNS4_4SM904GMMA31MMA_64x256x32_F32E4M3E4M3_SS_TNILNSO_7ScaleInE1ELSQ_1EEEEEENS4_6LayoutINS5_IJNSA_ILi2EEESB_SB_EEENS5_IJSB_NSA_ILi0EEESW_EEEEENS5_IJNS4_10UnderscoreESZ_SZ_EEEEENS4_13SM90_TMA_LOADENS4_14ComposedLayoutINS4_7SwizzleILi1ELi4ELi3EEENS4_18smem_ptr_flag_bitsILi8EEENST_INS5_IJNSA_ILi8EEESH_EEENS5_IJSH_SB_EEEEEEEvNS4_8identityES12_S1C_vS1D_EENS_8epilogue10collective6detail29Sm90TmaWarpSpecializedAdapterINS1G_15DefaultEpilogueISJ_SK_SK_NS1F_6thread17LinearCombinationISJ_Li1EffLNS1K_9ScaleType4KindE0ELNS_15FloatRoundStyleE2ESJ_EENS1_15EpilogueDefaultEEEEEvvEEEEvNT_6ParamsE)
        /*0020*/ 	.word	0x00001270
.L_16:


//--------------------- .nv.compat                --------------------------
	.section	.nv.compat,"",@"SHT_CUDA_COMPAT_INFO"
	.align	4
        /*0000*/ 	.byte	0x02, 0x09, 0x01, 0x00, 0x02, 0x02, 0x04, 0x00, 0x02, 0x05, 0x05, 0x00, 0x03, 0x07, 0x01, 0x01
        /*0010*/ 	.byte	0x02, 0x03, 0x01, 0x00, 0x02, 0x06, 0x01, 0x00, 0x04, 0x0b, 0x08, 0x00, 0x00, 0x00, 0x00, 0x00
        /*0020*/ 	.byte	0x00, 0x00, 0x00, 0x00


//--------------------- .nv.info._ZN7cutlass13device_kernelINS_4gemm6kernel13GemmUniversalIN4cute5tupleIJiiiiEEENS1_10collective13CollectiveMmaINS1_37MainloopSm90TmaGmmaWarpSpecializedFP8ILi9ENS5_IJNS4_1CILi1EEESB_SB_EEENS1_35KernelTmaWarpSpecializedCooperativeEEENS5_IJNSA_ILi512EEENSA_ILi256EEENSA_ILi32EEEEEENS_12float_e4m3_tENS5_IJlSB_lEEESJ_SK_NS4_8TiledMMAINS4_8MMA_AtomIJNS4_4SM904GMMA31MMA_64x256x32_F32E4M3E4M3_SS_TNILNSO_7ScaleInE1ELSQ_1EEEEEENS4_6LayoutINS5_IJNSA_ILi2EEESB_SB_EEENS5_IJSB_NSA_ILi0EEESW_EEEEENS5_IJNS4_10UnderscoreESZ_SZ_EEEEENS4_13SM90_TMA_LOADENS4_14ComposedLayoutINS4_7SwizzleILi1ELi4ELi3EEENS4_18smem_ptr_flag_bitsILi8EEENST_INS5_IJNSA_ILi8EEESH_EEENS5_IJSH_SB_EEEEEEEvNS4_8identityES12_S1C_vS1D_EENS_8epilogue10collective6detail29Sm90TmaWarpSpecializedAdapterINS1G_15DefaultEpilogueISJ_SK_SK_NS1F_6thread17LinearCombinationISJ_Li1EffLNS1K_9ScaleType4KindE0ELNS_15FloatRoundStyleE2ESJ_EENS1_15EpilogueDefaultEEEEEvvEEEEvNT_6ParamsE --------------------------
	.section	.nv.info._ZN7cutlass13device_kernelINS_4gemm6kernel13GemmUniversalIN4cute5tupleIJiiiiEEENS1_10collective13CollectiveMmaINS1_37MainloopSm90TmaGmmaWarpSpecializedFP8ILi9ENS5_IJNS4_1CILi1EEESB_SB_EEENS1_35KernelTmaWarpSpecializedCooperativeEEENS5_IJNSA_ILi512EEENSA_ILi256EEENSA_ILi32EEEEEENS_12float_e4m3_tENS5_IJlSB_lEEESJ_SK_NS4_8TiledMMAINS4_8MMA_AtomIJNS4_4SM904GMMA31MMA_64x256x32_F32E4M3E4M3_SS_TNILNSO_7ScaleInE1ELSQ_1EEEEEENS4_6LayoutINS5_IJNSA_ILi2EEESB_SB_EEENS5_IJSB_NSA_ILi0EEESW_EEEEENS5_IJNS4_10UnderscoreESZ_SZ_EEEEENS4_13SM90_TMA_LOADENS4_14ComposedLayoutINS4_7SwizzleILi1ELi4ELi3EEENS4_18smem_ptr_flag_bitsILi8EEENST_INS5_IJNSA_ILi8EEESH_EEENS5_IJSH_SB_EEEEEEEvNS4_8identityES12_S1C_vS1D_EENS_8epilogue10collective6detail29Sm90TmaWarpSpecializedAdapterINS1G_15DefaultEpilogueISJ_SK_SK_NS1F_6thread17LinearCombinationISJ_Li1EffLNS1K_9ScaleType4KindE0ELNS_15FloatRoundStyleE2ESJ_EENS1_15EpilogueDefaultEEEEEvvEEEEvNT_6ParamsE,"",@"SHT_CUDA_INFO"
	.sectionflags	@""
	.align	4


	//----- nvinfo : EIATTR_CUDA_API_VERSION
	.align		4
        /*0000*/ 	.byte	0x04, 0x37
        /*0002*/ 	.short	(.L_18 - .L_17)
.L_17:
        /*0004*/ 	.word	0x00000082


	//----- nvinfo : EIATTR_KPARAM_INFO
	.align		4
.L_18:
        /*0008*/ 	.byte	0x04, 0x17
        /*000a*/ 	.short	(.L_20 - .L_19)
.L_19:
        /*000c*/ 	.word	0x00000000
        /*0010*/ 	.short	0x0000
        /*0012*/ 	.short	0x0070
        /*0014*/ 	.byte	0x00, 0xf0, 0x01, 0x10


	//----- nvinfo : EIATTR_SPARSE_MMA_MASK
	.align		4
.L_20:
        /*0018*/ 	.byte	0x03, 0x50
        /*001a*/ 	.short	0x0000


	//----- nvinfo : EIATTR_MAXREG_COUNT
	.align		4
        /*001c*/ 	.byte	0x03, 0x1b
        /*001e*/ 	.short	0x00a8


	//----- nvinfo : EIATTR_NUM_BARRIERS
	.align		4
        /*0020*/ 	.byte	0x02, 0x4c
        /*0022*/ 	.byte	0x01
	.zero		1


	//----- nvinfo : EIATTR_ANNOTATIONS
	.align		4
        /*0024*/ 	.byte	0x04, 0x55
        /*0026*/ 	.short	(.L_22 - .L_21)


	//   ....[0]....
.L_21:
        /*0028*/ 	.word	0x00000001
        /*002c*/ 	.byte	0x80, 0x06, 0x00, 0x00, 0x01, 0x00, 0x00, 0x00, 0xa0, 0x06, 0x00, 0x00, 0x01, 0x00, 0x00, 0x00
        /* <DEDUP_REMOVED lines=3407> */
        /*d52c*/ 	.byte	0x90, 0xa9, 0x05, 0x00


	//----- nvinfo : EIATTR_MERCURY_ISA_VERSION
	.align		4
.L_22:
        /*d530*/ 	.byte	0x03, 0x5f
        /*d532*/ 	.short	0x0101


	//----- nvinfo : EIATTR_INT_WARP_WIDE_INSTR_OFFSETS
	.align		4
        /*d534*/ 	.byte	0x04, 0x31
        /*d536*/ 	.short	(.L_24 - .L_23)


	//   ....[0]....
.L_23:
        /*d538*/ 	.word	0x00000560


	//   ....[1]....
        /*d53c*/ 	.word	0x00000580


	//   ....[2]....
        /*d540*/ 	.word	0x00000690


	//----- nvinfo : EIATTR_COOP_GROUP_MASK_REGIDS
	.align		4
.L_24:
        /*d544*/ 	.byte	0x04, 0x29
        /*d546*/ 	.short	(.L_26 - .L_25)


	//   ....[0]....
.L_25:
        /*d548*/ 	.word	0xffffffff


	//   ....[1]....
        /*d54c*/ 	.word	0xffffffff


	//   ....[2]....
        /*d550*/ 	.word	0xffffffff


	//   ....[3]....
        /*d554*/ 	.word	0xffffffff


	//   ....[4]....
        /*d558*/ 	.word	0xffffffff


	//----- nvinfo : EIATTR_COOP_GROUP_INSTR_OFFSETS
	.align		4
.L_26:
        /*d55c*/ 	.byte	0x04, 0x28
        /*d55e*/ 	.short	(.L_28 - .L_27)


	//   ....[0]....
.L_27:
        /*d560*/ 	.word	0x00000070


	//   ....[1]....
        /*d564*/ 	.word	0x00000080


	//   ....[2]....
        /*d568*/ 	.word	0x000001a0


	//   ....[3]....
        /*d56c*/ 	.word	0x00000490


	//   ....[4]....
        /*d570*/ 	.word	0x00004840


	//----- nvinfo : EIATTR_REG_RECONFIG
	.align		4
.L_28:
        /*d574*/ 	.byte	0x01, 0x54
	.zero		2


	//----- nvinfo : EIATTR_MBARRIER_INSTR_OFFSETS
	.align		4
        /*d578*/ 	.byte	0x04, 0x39
        /*d57a*/ 	.short	(.L_30 - .L_29)


	//   ....[0]....
.L_29:
        /*d57c*/ 	.word	0x00000340
        /*d580*/ 	.word	0x000000ff
        /*d584*/ 	.word	0x00000000
        /*d588*/ 	.short	0x0100
        /*d58a*/ 	.byte	0x09
	.zero		1


	//   ....[1]....
        /*d58c*/ 	.word	0x00000350
        /*d590*/ 	.word	0x000000ff
        /*d594*/ 	.word	0x00000048
        /*d598*/ 	.short	0x0100
        /*d59a*/ 	.byte	0x09
	.zero		1


	//   ....[2]....
        /*d59c*/ 	.word	0x00000360
        /*d5a0*/ 	.word	0x000000ff
        /*d5a4*/ 	.word	0x00000008
        /*d5a8*/ 	.short	0x0100
        /*d5aa*/ 	.byte	0x09
	.zero		1


	//   ....[3]....
        /*d5ac*/ 	.word	0x00000370
        /*d5b0*/ 	.word	0x000000ff
        /*d5b4*/ 	.word	0x00000050
        /*d5b8*/ 	.short	0x0100
        /*d5ba*/ 	.byte	0x09
	.zero		1


	//   ....[4]....
        /*d5bc*/ 	.word	0x00000380
        /*d5c0*/ 	.word	0x000000ff
        /*d5c4*/ 	.word	0x00000010
        /*d5c8*/ 	.short	0x0100
        /*d5ca*/ 	.byte	0x09
	.zero		1


	//   ....[5]....
        /*d5cc*/ 	.word	0x00000390
        /*d5d0*/ 	.word	0x000000ff
        /*d5d4*/ 	.word	0x00000058
        /*d5d8*/ 	.short	0x0100
        /*d5da*/ 	.byte	0x09
	.zero		1


	//   ....[6]....
        /*d5dc*/ 	.word	0x000003a0
        /*d5e0*/ 	.word	0x000000ff
        /*d5e4*/ 	.word	0x00000018
        /*d5e8*/ 	.short	0x0100
        /*d5ea*/ 	.byte	0x09
	.zero		1


	//   ....[7]....
        /*d5ec*/ 	.word	0x000003b0
        /*d5f0*/ 	.word	0x000000ff
        /*d5f4*/ 	.word	0x00000060
        /*d5f8*/ 	.short	0x0100
        /*d5fa*/ 	.byte	0x09
	.zero		1


	//   ....[8]....
        /*d5fc*/ 	.word	0x000003c0
        /*d600*/ 	.word	0x000000ff
        /*d604*/ 	.word	0x00000020
        /*d608*/ 	.short	0x0100
        /*d60a*/ 	.byte	0x09
	.zero		1


	//   ....[9]....
        /*d60c*/ 	.word	0x000003d0
        /*d610*/ 	.word	0x000000ff
        /*d614*/ 	.word	0x00000068
        /*d618*/ 	.short	0x0100
        /*d61a*/ 	.byte	0x09
	.zero		1


	//   ....[10]....
        /*d61c*/ 	.word	0x000003e0
        /*d620*/ 	.word	0x000000ff
        /*d624*/ 	.word	0x00000028
        /*d628*/ 	.short	0x0100
        /*d62a*/ 	.byte	0x09
	.zero		1


	//   ....[11]....
        /*d62c*/ 	.word	0x000003f0
        /*d630*/ 	.word	0x000000ff
        /*d634*/ 	.word	0x00000070
        /*d638*/ 	.short	0x0100
        /*d63a*/ 	.byte	0x09
	.zero		1


	//   ....[12]....
        /*d63c*/ 	.word	0x00000400
        /*d640*/ 	.word	0x000000ff
        /*d644*/ 	.word	0x00000030
        /*d648*/ 	.short	0x0100
        /*d64a*/ 	.byte	0x09
	.zero		1


	//   ....[13]....
        /*d64c*/ 	.word	0x00000410
        /*d650*/ 	.word	0x000000ff
        /*d654*/ 	.word	0x00000078
        /*d658*/ 	.short	0x0100
        /*d65a*/ 	.byte	0x09
	.zero		1


	//   ....[14]....
        /*d65c*/ 	.word	0x00000420
        /*d660*/ 	.word	0x000000ff
        /*d664*/ 	.word	0x00000038
        /*d668*/ 	.short	0x0100
        /*d66a*/ 	.byte	0x09
	.zero		1


	//   ....[15]....
        /*d66c*/ 	.word	0x00000430
        /*d670*/ 	.word	0x000000ff
        /*d674*/ 	.word	0x00000080
        /*d678*/ 	.short	0x0100
        /*d67a*/ 	.byte	0x09
	.zero		1


	//   ....[16]....
        /*d67c*/ 	.word	0x00000440
        /*d680*/ 	.word	0x000000ff
        /*d684*/ 	.word	0x00000040
        /*d688*/ 	.short	0x0100
        /*d68a*/ 	.byte	0x09
	.zero		1


	//   ....[17]....
        /*d68c*/ 	.word	0x00000450
        /*d690*/ 	.word	0x000000ff
        /*d694*/ 	.word	0x00000088
        /*d698*/ 	.short	0x0100
        /*d69a*/ 	.byte	0x09
	.zero		1


	//   ....[18]....
        /*d69c*/ 	.word	0x000006c0
        /*d6a0*/ 	.word	0x000000ff
        /*d6a4*/ 	.word	0x000000a0
        /*d6a8*/ 	.short	0x0100
        /*d6aa*/ 	.byte	0x06
	.zero		1


	//   ....[19]....
        /*d6ac*/ 	.word	0x000006d0
        /*d6b0*/ 	.word	0x000000ff
        /*d6b4*/ 	.word	0x000000a8
        /*d6b8*/ 	.short	0x0100
        /*d6ba*/ 	.byte	0x06
	.zero		1


	//   ....[20]....
        /*d6bc*/ 	.word	0x00004c30
        /*d6c0*/ 	.word	0x000000ff
        /*d6c4*/ 	.word	0x00000000
        /*d6c8*/ 	.short	0x010a
        /*d6ca*/ 	.byte	0x07
	.zero		1


	//   ....[21]....
        /*d6cc*/ 	.word	0x00004c90
        /*d6d0*/ 	.word	0x000000ff
        /*d6d4*/ 	.word	0x00000000
        /*d6d8*/ 	.short	0x010a
        /*d6da*/ 	.byte	0x07
	.zero		1


	//   ....[22]....
        /*d6dc*/ 	.word	0x0000ce70
        /*d6e0*/ 	.word	0x000000ff
        /*d6e4*/ 	.word	0x00000000
        /*d6e8*/ 	.short	0x010a
        /*d6ea*/ 	.byte	0x09
	.zero		1


	//   ....[23]....
        /*d6ec*/ 	.word	0x0000ceb0
        /*d6f0*/ 	.word	0x000000ff
        /*d6f4*/ 	.word	0x00000000
        /*d6f8*/ 	.short	0x010a
        /*d6fa*/ 	.byte	0x09
	.zero		1


	//   ....[24]....
        /*d6fc*/ 	.word	0x00017a50
        /*d700*/ 	.word	0x000000ff
        /*d704*/ 	.word	0x00000000
        /*d708*/ 	.short	0x0101
        /*d70a*/ 	.byte	0x08
	.zero		1


	//   ....[25]....
        /*d70c*/ 	.word	0x0001f740
        /*d710*/ 	.word	0x000000ff
        /*d714*/ 	.word	0x00000000
        /*d718*/ 	.short	0x0101
        /*d71a*/ 	.byte	0x08
	.zero		1


	//   ....[26]....
        /*d71c*/ 	.word	0x000598d0
        /*d720*/ 	.word	0x00000010
        /*d724*/ 	.word	0x00000048
        /*d728*/ 	.short	0x010a
        /*d72a*/ 	.byte	0x3f
	.zero		1


	//   ....[27]....
        /*d72c*/ 	.word	0x00059c40
        /*d730*/ 	.word	0x00000002
        /*d734*/ 	.word	0x000000a8
        /*d738*/ 	.short	0x0101
        /*d73a*/ 	.byte	0x3f
	.zero		1


	//   ....[28]....
        /*d73c*/ 	.word	0x0005a400
        /*d740*/ 	.word	0x00000003
        /*d744*/ 	.word	0x00000000
        /*d748*/ 	.short	0x010a
        /*d74a*/ 	.byte	0x3f
	.zero		1


	//   ....[29]....
        /*d74c*/ 	.word	0x0005a490
        /*d750*/ 	.word	0x00000003
        /*d754*/ 	.word	0x00000000
        /*d758*/ 	.short	0x010a
        /*d75a*/ 	.byte	0x3f
	.zero		1


	//   ....[30]....
        /*d75c*/ 	.word	0x0005a520
        /*d760*/ 	.word	0x00000003
        /*d764*/ 	.word	0x00000000
        /*d768*/ 	.short	0x010a
        /*d76a*/ 	.byte	0x3f
	.zero		1


	//   ....[31]....
        /*d76c*/ 	.word	0x0005a5b0
        /*d770*/ 	.word	0x00000003
        /*d774*/ 	.word	0x00000000
        /*d778*/ 	.short	0x010a
        /*d77a*/ 	.byte	0x3f
	.zero		1


	//   ....[32]....
        /*d77c*/ 	.word	0x0005a640
        /*d780*/ 	.word	0x00000003
        /*d784*/ 	.word	0x00000000
        /*d788*/ 	.short	0x010a
        /*d78a*/ 	.byte	0x3f
	.zero		1


	//   ....[33]....
        /*d78c*/ 	.word	0x0005a6d0
        /*d790*/ 	.word	0x00000003
        /*d794*/ 	.word	0x00000000
        /*d798*/ 	.short	0x010a
        /*d79a*/ 	.byte	0x3f
	.zero		1


	//   ....[34]....
        /*d79c*/ 	.word	0x0005a760
        /*d7a0*/ 	.word	0x00000003
        /*d7a4*/ 	.word	0x00000000
        /*d7a8*/ 	.short	0x010a
        /*d7aa*/ 	.byte	0x3f
	.zero		1


	//   ....[35]....
        /*d7ac*/ 	.word	0x0005a7f0
        /*d7b0*/ 	.word	0x00000003
        /*d7b4*/ 	.word	0x00000000
        /*d7b8*/ 	.short	0x010a
        /*d7ba*/ 	.byte	0x3f
	.zero		1


	//   ....[36]....
        /*d7bc*/ 	.word	0x0005a880
        /*d7c0*/ 	.word	0x00000003
        /*d7c4*/ 	.word	0x00000000
        /*d7c8*/ 	.short	0x010a
        /*d7ca*/ 	.byte	0x3f
	.zero		1


	//   ....[37]....
        /*d7cc*/ 	.word	0x0005a8f0
        /*d7d0*/ 	.word	0x00000003
        /*d7d4*/ 	.word	0x00000000
        /*d7d8*/ 	.short	0x010a
        /*d7da*/ 	.byte	0x3f
	.zero		1


	//   ....[38]....
        /*d7dc*/ 	.word	0x0005a960
        /*d7e0*/ 	.word	0x00000000
        /*d7e4*/ 	.word	0x00000000
        /*d7e8*/ 	.short	0x010a
        /*d7ea*/ 	.byte	0x3f
	.zero		1


	//   ....[39]....
        /*d7ec*/ 	.word	0x0005aa40
        /*d7f0*/ 	.word	0x00000010
        /*d7f4*/ 	.word	0x00000048
        /*d7f8*/ 	.short	0x010a
        /*d7fa*/ 	.byte	0x3f
	.zero		1


	//   ....[40]....
        /*d7fc*/ 	.word	0x0005ab20
        /*d800*/ 	.word	0x00000003
        /*d804*/ 	.word	0x00000000
        /*d808*/ 	.short	0x010a
        /*d80a*/ 	.byte	0x3f
	.zero		1


	//   ....[41]....
        /*d80c*/ 	.word	0x0005ab70
        /*d810*/ 	.word	0x00000003
        /*d814*/ 	.word	0x00000000
        /*d818*/ 	.short	0x010a
        /*d81a*/ 	.byte	0x3f
	.zero		1


	//   ....[42]....
        /*d81c*/ 	.word	0x0005abc0
        /*d820*/ 	.word	0x00000003
        /*d824*/ 	.word	0x00000000
        /*d828*/ 	.short	0x010a
        /*d82a*/ 	.byte	0x3f
	.zero		1


	//   ....[43]....
        /*d82c*/ 	.word	0x0005ac10
        /*d830*/ 	.word	0x00000003
        /*d834*/ 	.word	0x00000000
        /*d838*/ 	.short	0x010a
        /*d83a*/ 	.byte	0x3f
	.zero		1


	//   ....[44]....
        /*d83c*/ 	.word	0x0005ac60
        /*d840*/ 	.word	0x00000003
        /*d844*/ 	.word	0x00000000
        /*d848*/ 	.short	0x010a
        /*d84a*/ 	.byte	0x3f
	.zero		1


	//   ....[45]....
        /*d84c*/ 	.word	0x0005acb0
        /*d850*/ 	.word	0x00000003
        /*d854*/ 	.word	0x00000000
        /*d858*/ 	.short	0x010a
        /*d85a*/ 	.byte	0x3f
	.zero		1


	//   ....[46]....
        /*d85c*/ 	.word	0x0005ad00
        /*d860*/ 	.word	0x00000003
        /*d864*/ 	.word	0x00000000
        /*d868*/ 	.short	0x010a
        /*d86a*/ 	.byte	0x3f
	.zero		1


	//   ....[47]....
        /*d86c*/ 	.word	0x0005ad50
        /*d870*/ 	.word	0x00000003
        /*d874*/ 	.word	0x00000000
        /*d878*/ 	.short	0x010a
        /*d87a*/ 	.byte	0x3f
	.zero		1


	//----- nvinfo : EIATTR_NUM_MBARRIERS
	.align		4
.L_30:
        /*d87c*/ 	.byte	0x03, 0x38
        /*d87e*/ 	.short	0x0014


	//----- nvinfo : EIATTR_EXIT_INSTR_OFFSETS
	.align		4
        /*d880*/ 	.byte	0x04, 0x1c
        /*d882*/ 	.short	(.L_32 - .L_31)


	//   ....[0]....
.L_31:
        /*d884*/ 	.word	0x00000730


	//   ....[1]....
        /*d888*/ 	.word	0x00001090


	//   ....[2]....
        /*d88c*/ 	.word	0x00058ee0


	//   ....[3]....
        /*d890*/ 	.word	0x00059560


	//   ....[4]....
        /*d894*/ 	.word	0x0005a8d0


	//----- nvinfo : EIATTR_MAX_THREADS
	.align		4
.L_32:
        /*d898*/ 	.byte	0x04, 0x05
        /*d89a*/ 	.short	(.L_34 - .L_33)
.L_33:
        /*d89c*/ 	.word	0x00000180
        /*d8a0*/ 	.word	0x00000001
        /*d8a4*/ 	.word	0x00000001


	//----- nvinfo : EIATTR_CRS_STACK_SIZE
	.align		4
.L_34:
        /*d8a8*/ 	.byte	0x04, 0x1e
        /*d8aa*/ 	.short	(.L_36 - .L_35)
.L_35:
        /*d8ac*/ 	.word	0x00000000


	//----- nvinfo : EIATTR_CBANK_PARAM_SIZE
	.align		4
.L_36:
        /*d8b0*/ 	.byte	0x03, 0x19
        /*d8b2*/ 	.short	0x0470


	//----- nvinfo : EIATTR_PARAM_CBANK
	.align		4
        /*d8b4*/ 	.byte	0x04, 0x0a
        /*d8b6*/ 	.short	(.L_38 - .L_37)
	.align		4
.L_37:
        /*d8b8*/ 	.word	index@(.nv.constant0._ZN7cutlass13device_kernelINS_4gemm6kernel13GemmUniversalIN4cute5tupleIJiiiiEEENS1_10collective13CollectiveMmaINS1_37MainloopSm90TmaGmmaWarpSpecializedFP8ILi9ENS5_IJNS4_1CILi1EEESB_SB_EEENS1_35KernelTmaWarpSpecializedCooperativeEEENS5_IJNSA_ILi512EEENSA_ILi256EEENSA_ILi32EEEEEENS_12float_e4m3_tENS5_IJlSB_lEEESJ_SK_NS4_8TiledMMAINS4_8MMA_AtomIJNS4_4SM904GMMA31MMA_64x256x32_F32E4M3E4M3_SS_TNILNSO_7ScaleInE1ELSQ_1EEEEEENS4_6LayoutINS5_IJNSA_ILi2EEESB_SB_EEENS5_IJSB_NSA_ILi0EEESW_EEEEENS5_IJNS4_10UnderscoreESZ_SZ_EEEEENS4_13SM90_TMA_LOADENS4_14ComposedLayoutINS4_7SwizzleILi1ELi4ELi3EEENS4_18smem_ptr_flag_bitsILi8EEENST_INS5_IJNSA_ILi8EEESH_EEENS5_IJSH_SB_EEEEEEEvNS4_8identityES12_S1C_vS1D_EENS_8epilogue10collective6detail29Sm90TmaWarpSpecializedAdapterINS1G_15DefaultEpilogueISJ_SK_SK_NS1F_6thread17LinearCombinationISJ_Li1EffLNS1K_9ScaleType4KindE0ELNS_15FloatRoundStyleE2ESJ_EENS1_15EpilogueDefaultEEEEEvvEEEEvNT_6ParamsE)
        /*d8bc*/ 	.short	0x0210
        /*d8be*/ 	.short	0x0470


	//----- nvinfo : EIATTR_SW_WAR
	.align		4
.L_38:
        /*d8c0*/ 	.byte	0x04, 0x36
        /*d8c2*/ 	.short	(.L_40 - .L_39)
.L_39:
        /*d8c4*/ 	.word	0x00000008
.L_40:


//--------------------- .nv.callgraph             --------------------------
	.section	.nv.callgraph,"",@"SHT_CUDA_CALLGRAPH"
	.align	4
	.sectionentsize	8
	.align		4
        /*0000*/ 	.word	0x00000000
	.align		4
        /*0004*/ 	.word	0xffffffff
	.align		4
        /*0008*/ 	.word	0x00000000
	.align		4
        /*000c*/ 	.word	0xfffffffe
	.align		4
        /*0010*/ 	.word	0x00000000
	.align		4
        /*0014*/ 	.word	0xfffffffd
	.align		4
        /*0018*/ 	.word	0x00000000
	.align		4
        /*001c*/ 	.word	0xfffffffc


//--------------------- .nv.constant4             --------------------------
	.section	.nv.constant4,"a",@progbits
	.align	8
	.align		8
.nv.constant4:
        /*0000*/ 	.dword	_ZN39_INTERNAL_b1c29759_4_k_cu_ae80c893_37264cuda3std3__45__cpo5beginE
	.align		8
        /*0008*/ 	.dword	_ZN39_INTERNAL_b1c29759_4_k_cu_ae80c893_37264cuda3std3__45__cpo3endE
	.align		8
        /*0010*/ 	.dword	_ZN39_INTERNAL_b1c29759_4_k_cu_ae80c893_37264cuda3std3__45__cpo6cbeginE
	.align		8
        /*0018*/ 	.dword	_ZN39_INTERNAL_b1c29759_4_k_cu_ae80c893_37264cuda3std3__45__cpo4cendE
	.align		8
        /*0020*/ 	.dword	_ZN39_INTERNAL_b1c29759_4_k_cu_ae80c893_37264cuda3std3__441_GLOBAL__N__b1c29759_4_k_cu_ae80c893_37266ignoreE
	.align		8
        /*0028*/ 	.dword	_ZN39_INTERNAL_b1c29759_4_k_cu_ae80c893_37264cuda3std3__419piecewise_constructE
	.align		8
        /*0030*/ 	.dword	_ZN39_INTERNAL_b1c29759_4_k_cu_ae80c893_37264cuda3std3__48in_placeE
	.align		8
        /*0038*/ 	.dword	_ZN39_INTERNAL_b1c29759_4_k_cu_ae80c893_37264cuda3std6ranges3__45__cpo4swapE
	.align		8
        /*0040*/ 	.dword	_ZN39_INTERNAL_b1c29759_4_k_cu_ae80c893_37264cuda3std6ranges3__45__cpo9iter_moveE
	.align		8
        /*0048*/ 	.dword	_ZN39_INTERNAL_b1c29759_4_k_cu_ae80c893_37264cute7productE
	.align		8
        /*0050*/ 	.dword	_ZN39_INTERNAL_b1c29759_4_k_cu_ae80c893_37264cute1_E


//--------------------- .text._ZN7cutlass13device_kernelINS_4gemm6kernel13GemmUniversalIN4cute5tupleIJiiiiEEENS1_10collective13CollectiveMmaINS1_37MainloopSm90TmaGmmaWarpSpecializedFP8ILi9ENS5_IJNS4_1CILi1EEESB_SB_EEENS1_35KernelTmaWarpSpecializedCooperativeEEENS5_IJNSA_ILi512EEENSA_ILi256EEENSA_ILi32EEEEEENS_12float_e4m3_tENS5_IJlSB_lEEESJ_SK_NS4_8TiledMMAINS4_8MMA_AtomIJNS4_4SM904GMMA31MMA_64x256x32_F32E4M3E4M3_SS_TNILNSO_7ScaleInE1ELSQ_1EEEEEENS4_6LayoutINS5_IJNSA_ILi2EEESB_SB_EEENS5_IJSB_NSA_ILi0EEESW_EEEEENS5_IJNS4_10UnderscoreESZ_SZ_EEEEENS4_13SM90_TMA_LOADENS4_14ComposedLayoutINS4_7SwizzleILi1ELi4ELi3EEENS4_18smem_ptr_flag_bitsILi8EEENST_INS5_IJNSA_ILi8EEESH_EEENS5_IJSH_SB_EEEEEEEvNS4_8identityES12_S1C_vS1D_EENS_8epilogue10collective6detail29Sm90TmaWarpSpecializedAdapterINS1G_15DefaultEpilogueISJ_SK_SK_NS1F_6thread17LinearCombinationISJ_Li1EffLNS1K_9ScaleType4KindE0ELNS_15FloatRoundStyleE2ESJ_EENS1_15EpilogueDefaultEEEEEvvEEEEvNT_6ParamsE --------------------------
	.section	.text._ZN7cutlass13device_kernelINS_4gemm6kernel13GemmUniversalIN4cute5tupleIJiiiiEEENS1_10collective13CollectiveMmaINS1_37MainloopSm90TmaGmmaWarpSpecializedFP8ILi9ENS5_IJNS4_1CILi1EEESB_SB_EEENS1_35KernelTmaWarpSpecializedCooperativeEEENS5_IJNSA_ILi512EEENSA_ILi256EEENSA_ILi32EEEEEENS_12float_e4m3_tENS5_IJlSB_lEEESJ_SK_NS4_8TiledMMAINS4_8MMA_AtomIJNS4_4SM904GMMA31MMA_64x256x32_F32E4M3E4M3_SS_TNILNSO_7ScaleInE1ELSQ_1EEEEEENS4_6LayoutINS5_IJNSA_ILi2EEESB_SB_EEENS5_IJSB_NSA_ILi0EEESW_EEEEENS5_IJNS4_10UnderscoreESZ_SZ_EEEEENS4_13SM90_TMA_LOADENS4_14ComposedLayoutINS4_7SwizzleILi1ELi4ELi3EEENS4_18smem_ptr_flag_bitsILi8EEENST_INS5_IJNSA_ILi8EEESH_EEENS5_IJSH_SB_EEEEEEEvNS4_8identityES12_S1C_vS1D_EENS_8epilogue10collective6detail29Sm90TmaWarpSpecializedAdapterINS1G_15DefaultEpilogueISJ_SK_SK_NS1F_6thread17LinearCombinationISJ_Li1EffLNS1K_9ScaleType4KindE0ELNS_15FloatRoundStyleE2ESJ_EENS1_15EpilogueDefaultEEEEEvvEEEEvNT_6ParamsE,"ax",@progbits
	.align	128
.text._ZN7cutlass13device_kernelINS_4gemm6kernel13GemmUniversalIN4cute5tupleIJiiiiEEENS1_10collective13CollectiveMmaINS1_37MainloopSm90TmaGmmaWarpSpecializedFP8ILi9ENS5_IJNS4_1CILi1EEESB_SB_EEENS1_35KernelTmaWarpSpecializedCooperativeEEENS5_IJNSA_ILi512EEENSA_ILi256EEENSA_ILi32EEEEEENS_12float_e4m3_tENS5_IJlSB_lEEESJ_SK_NS4_8TiledMMAINS4_8MMA_AtomIJNS4_4SM904GMMA31MMA_64x256x32_F32E4M3E4M3_SS_TNILNSO_7ScaleInE1ELSQ_1EEEEEENS4_6LayoutINS5_IJNSA_ILi2EEESB_SB_EEENS5_IJSB_NSA_ILi0EEESW_EEEEENS5_IJNS4_10UnderscoreESZ_SZ_EEEEENS4_13SM90_TMA_LOADENS4_14ComposedLayoutINS4_7SwizzleILi1ELi4ELi3EEENS4_18smem_ptr_flag_bitsILi8EEENST_INS5_IJNSA_ILi8EEESH_EEENS5_IJSH_SB_EEEEEEEvNS4_8identityES12_S1C_vS1D_EENS_8epilogue10collective6detail29Sm90TmaWarpSpecializedAdapterINS1G_15DefaultEpilogueISJ_SK_SK_NS1F_6thread17LinearCombinationISJ_Li1EffLNS1K_9ScaleType4KindE0ELNS_15FloatRoundStyleE2ESJ_EENS1_15EpilogueDefaultEEEEEvvEEEEvNT_6ParamsE:
        .type           _ZN7cutlass13device_kernelINS_4gemm6kernel13GemmUniversalIN4cute5tupleIJiiiiEEENS1_10collective13CollectiveMmaINS1_37MainloopSm90TmaGmmaWarpSpecializedFP8ILi9ENS5_IJNS4_1CILi1EEESB_SB_EEENS1_35KernelTmaWarpSpecializedCooperativeEEENS5_IJNSA_ILi512EEENSA_ILi256EEENSA_ILi32EEEEEENS_12float_e4m3_tENS5_IJlSB_lEEESJ_SK_NS4_8TiledMMAINS4_8MMA_AtomIJNS4_4SM904GMMA31MMA_64x256x32_F32E4M3E4M3_SS_TNILNSO_7ScaleInE1ELSQ_1EEEEEENS4_6LayoutINS5_IJNSA_ILi2EEESB_SB_EEENS5_IJSB_NSA_ILi0EEESW_EEEEENS5_IJNS4_10UnderscoreESZ_SZ_EEEEENS4_13SM90_TMA_LOADENS4_14ComposedLayoutINS4_7SwizzleILi1ELi4ELi3EEENS4_18smem_ptr_flag_bitsILi8EEENST_INS5_IJNSA_ILi8EEESH_EEENS5_IJSH_SB_EEEEEEEvNS4_8identityES12_S1C_vS1D_EENS_8epilogue10collective6detail29Sm90TmaWarpSpecializedAdapterINS1G_15DefaultEpilogueISJ_SK_SK_NS1F_6thread17LinearCombinationISJ_Li1EffLNS1K_9ScaleType4KindE0ELNS_15FloatRoundStyleE2ESJ_EENS1_15EpilogueDefaultEEEEEvvEEEEvNT_6ParamsE,@function
        .size           _ZN7cutlass13device_kernelINS_4gemm6kernel13GemmUniversalIN4cute5tupleIJiiiiEEENS1_10collective13CollectiveMmaINS1_37MainloopSm90TmaGmmaWarpSpecializedFP8ILi9ENS5_IJNS4_1CILi1EEESB_SB_EEENS1_35KernelTmaWarpSpecializedCooperativeEEENS5_IJNSA_ILi512EEENSA_ILi256EEENSA_ILi32EEEEEENS_12float_e4m3_tENS5_IJlSB_lEEESJ_SK_NS4_8TiledMMAINS4_8MMA_AtomIJNS4_4SM904GMMA31MMA_64x256x32_F32E4M3E4M3_SS_TNILNSO_7ScaleInE1ELSQ_1EEEEEENS4_6LayoutINS5_IJNSA_ILi2EEESB_SB_EEENS5_IJSB_NSA_ILi0EEESW_EEEEENS5_IJNS4_10UnderscoreESZ_SZ_EEEEENS4_13SM90_TMA_LOADENS4_14ComposedLayoutINS4_7SwizzleILi1ELi4ELi3EEENS4_18smem_ptr_flag_bitsILi8EEENST_INS5_IJNSA_ILi8EEESH_EEENS5_IJSH_SB_EEEEEEEvNS4_8identityES12_S1C_vS1D_EENS_8epilogue10collective6detail29Sm90TmaWarpSpecializedAdapterINS1G_15DefaultEpilogueISJ_SK_SK_NS1F_6thread17LinearCombinationISJ_Li1EffLNS1K_9ScaleType4KindE0ELNS_15FloatRoundStyleE2ESJ_EENS1_15EpilogueDefaultEEEEEvvEEEEvNT_6ParamsE,(.L_x_212 - _ZN7cutlass13device_kernelINS_4gemm6kernel13GemmUniversalIN4cute5tupleIJiiiiEEENS1_10collective13CollectiveMmaINS1_37MainloopSm90TmaGmmaWarpSpecializedFP8ILi9ENS5_IJNS4_1CILi1EEESB_SB_EEENS1_35KernelTmaWarpSpecializedCooperativeEEENS5_IJNSA_ILi512EEENSA_ILi256EEENSA_ILi32EEEEEENS_12float_e4m3_tENS5_IJlSB_lEEESJ_SK_NS4_8TiledMMAINS4_8MMA_AtomIJNS4_4SM904GMMA31MMA_64x256x32_F32E4M3E4M3_SS_TNILNSO_7ScaleInE1ELSQ_1EEEEEENS4_6LayoutINS5_IJNSA_ILi2EEESB_SB_EEENS5_IJSB_NSA_ILi0EEESW_EEEEENS5_IJNS4_10UnderscoreESZ_SZ_EEEEENS4_13SM90_TMA_LOADENS4_14ComposedLayoutINS4_7SwizzleILi1ELi4ELi3EEENS4_18smem_ptr_flag_bitsILi8EEENST_INS5_IJNSA_ILi8EEESH_EEENS5_IJSH_SB_EEEEEEEvNS4_8identityES12_S1C_vS1D_EENS_8epilogue10collective6detail29Sm90TmaWarpSpecializedAdapterINS1G_15DefaultEpilogueISJ_SK_SK_NS1F_6thread17LinearCombinationISJ_Li1EffLNS1K_9ScaleType4KindE0ELNS_15FloatRoundStyleE2ESJ_EENS1_15EpilogueDefaultEEEEEvvEEEEvNT_6ParamsE)
        .other          _ZN7cutlass13device_kernelINS_4gemm6kernel13GemmUniversalIN4cute5tupleIJiiiiEEENS1_10collective13CollectiveMmaINS1_37MainloopSm90TmaGmmaWarpSpecializedFP8ILi9ENS5_IJNS4_1CILi1EEESB_SB_EEENS1_35KernelTmaWarpSpecializedCooperativeEEENS5_IJNSA_ILi512EEENSA_ILi256EEENSA_ILi32EEEEEENS_12float_e4m3_tENS5_IJlSB_lEEESJ_SK_NS4_8TiledMMAINS4_8MMA_AtomIJNS4_4SM904GMMA31MMA_64x256x32_F32E4M3E4M3_SS_TNILNSO_7ScaleInE1ELSQ_1EEEEEENS4_6LayoutINS5_IJNSA_ILi2EEESB_SB_EEENS5_IJSB_NSA_ILi0EEESW_EEEEENS5_IJNS4_10UnderscoreESZ_SZ_EEEEENS4_13SM90_TMA_LOADENS4_14ComposedLayoutINS4_7SwizzleILi1ELi4ELi3EEENS4_18smem_ptr_flag_bitsILi8EEENST_INS5_IJNSA_ILi8EEESH_EEENS5_IJSH_SB_EEEEEEEvNS4_8identityES12_S1C_vS1D_EENS_8epilogue10collective6detail29Sm90TmaWarpSpecializedAdapterINS1G_15DefaultEpilogueISJ_SK_SK_NS1F_6thread17LinearCombinationISJ_Li1EffLNS1K_9ScaleType4KindE0ELNS_15FloatRoundStyleE2ESJ_EENS1_15EpilogueDefaultEEEEEvvEEEEvNT_6ParamsE,@"STO_CUDA_ENTRY STV_DEFAULT"
_ZN7cutlass13device_kernelINS_4gemm6kernel13GemmUniversalIN4cute5tupleIJiiiiEEENS1_10collective13CollectiveMmaINS1_37MainloopSm90TmaGmmaWarpSpecializedFP8ILi9ENS5_IJNS4_1CILi1EEESB_SB_EEENS1_35KernelTmaWarpSpecializedCooperativeEEENS5_IJNSA_ILi512EEENSA_ILi256EEENSA_ILi32EEEEEENS_12float_e4m3_tENS5_IJlSB_lEEESJ_SK_NS4_8TiledMMAINS4_8MMA_AtomIJNS4_4SM904GMMA31MMA_64x256x32_F32E4M3E4M3_SS_TNILNSO_7ScaleInE1ELSQ_1EEEEEENS4_6LayoutINS5_IJNSA_ILi2EEESB_SB_EEENS5_IJSB_NSA_ILi0EEESW_EEEEENS5_IJNS4_10UnderscoreESZ_SZ_EEEEENS4_13SM90_TMA_LOADENS4_14ComposedLayoutINS4_7SwizzleILi1ELi4ELi3EEENS4_18smem_ptr_flag_bitsILi8EEENST_INS5_IJNSA_ILi8EEESH_EEENS5_IJSH_SB_EEEEEEEvNS4_8identityES12_S1C_vS1D_EENS_8epilogue10collective6detail29Sm90TmaWarpSpecializedAdapterINS1G_15DefaultEpilogueISJ_SK_SK_NS1F_6thread17LinearCombinationISJ_Li1EffLNS1K_9ScaleType4KindE0ELNS_15FloatRoundStyleE2ESJ_EENS1_15EpilogueDefaultEEEEEvvEEEEvNT_6ParamsE:
[----:B------:R-:W0:Y:S02]  /*0000*/  LDC R1, c[0x0][0x28] ;  /* 0x00000a00ff017b82 */ /* 0x000e240000000800 */
[----:B0-----:R-:W-:Y:S01]  /*0010*/  VIADD R1, R1, 0xffffed90 ;  /* 0xffffed9001017836 */ /* 0x001fe20000000000 */
[----:B------:R-:W0:Y:S01]  /*0020*/  S2R R2, SR_TID.X ;  /* 0x0000000000027919 */ /* 0x000e220000002100 */
[----:B------:R-:W-:Y:S01]  /*0030*/  ELECT P0, URZ, PT ;  /* 0x00000000003f782f */ /* 0x000fe20003800000 */
[----:B------:R-:W-:Y:S01]  /*0040*/  BSSY B0, `(.L_x_0) ;  /* 0x0000015000007945 */ /* 0x000fe20003800000 */
[--C-:B0-----:R-:W-:Y:S02]  /*0050*/  SHF.R.U32.HI R0, RZ, 0x5, R2.reuse ;  /* 0x00000005ff007819 */ /* 0x101fe40000011602 */
[----:B------:R-:W-:-:S03]  /*0060*/  SHF.R.U32.HI R2, RZ, 0x7, R2 ;  /* 0x00000007ff027819 */ /* 0x000fc60000011602 */
[----:B------:R-:W0:Y:S04]  /*0070*/  SHFL.IDX PT, R3, R0, RZ, 0x1f ;  /* 0x00001fff00037589 */ /* 0x000e2800000e0000 */
[----:B------:R-:W1:Y:S01]  /*0080*/  SHFL.IDX PT, R2, R2, RZ, 0x1f ;  /* 0x00001fff02027589 */ /* 0x000e6200000e0000 */
[----:B0-----:R-:W-:Y:S02]  /*0090*/  R2UR UR4, R3 ;  /* 0x00000000030472ca */ /* 0x001fe400000e0000 */
[----:B-1----:R-:W-:-:S11]  /*00a0*/  R2UR UR6, R2 ;  /* 0x00000000020672ca */ /* 0x002fd600000e0000 */
[----:B------:R-:W-:Y:S02]  /*00b0*/  USHF.R.S32.HI UR5, URZ, 0x1f, UR4 ;  /* 0x0000001f3f057899 */ /* 0x000fe40008011404 */
[----:B------:R-:W-:Y:S02]  /*00c0*/  ISETP.NE.OR P0, PT, RZ, UR4, !P0 ;  /* 0x00000004ff007c0c */ /* 0x000fe4000c705670 */
[----:B------:R-:W-:-:S04]  /*00d0*/  ULEA.HI UR5, UR5, UR4, URZ, 0x2 ;  /* 0x0000000405057291 */ /* 0x000fc8000f8f103f */
[----:B------:R-:W-:-:S04]  /*00e0*/  ULOP3.LUT UR5, UR5, 0xfffffffc, URZ, 0xc0, !UPT ;  /* 0xfffffffc05057892 */ /* 0x000fc8000f8ec03f */
[----:B------:R-:W-:-:S03]  /*00f0*/  UIADD3 UR8, UR4, -UR5, URZ ;  /* 0x8000000504087290 */ /* 0x000fc6000fffe03f */
[----:B------:R-:W-:Y:S09]  /*0100*/  @P0 BRA `(.L_x_1) ;  /* 0x0000000000200947 */ /* 0x000ff20003800000 */
[----:B------:R-:W-:Y:S02]  /*0110*/  ULDC.64 UR4, c[0x0][0x198] ;  /* 0x0000660000047ab9 */ /* 0x000fe40000000a00 */
[----:B------:R-:W-:Y:S02]  /*0120*/  UIADD3 UR10, UP0, UR4, 0xf0, URZ ;  /* 0x000000f0040a7890 */ /* 0x000fe4000ff1e03f */
[----:B------:R-:W-:Y:S02]  /*0130*/  UIADD3 UR4, UP1, UR4, 0x1f0, URZ ;  /* 0x000001f004047890 */ /* 0x000fe4000ff3e03f */
[----:B------:R-:W-:Y:S02]  /*0140*/  UIADD3.X UR11, URZ, UR5, URZ, UP0, !UPT ;  /* 0x000000053f0b7290 */ /* 0x000fe400087fe43f */
[----:B------:R-:W-:-:S07]  /*0150*/  UIADD3.X UR5, URZ, UR5, URZ, UP1, !UPT ;  /* 0x000000053f057290 */ /* 0x000fce0008ffe43f */
[----:B------:R0:W-:Y:S02]  /*0160*/  UTMACCTL.PF [UR10] ;  /* 0x000000000a0079b9 */ /* 0x0001e40008040000 */
[----:B------:R0:W-:Y:S02]  /*0170*/  UTMACCTL.PF [UR4] ;  /* 0x00000000040079b9 */ /* 0x0001e40008040000 */
[----:B0-----:R-:W-:Y:S01]  /*0180*/  NOP ;  /* 0x0000000000007918 */ /* 0x001fe20000000000 */
.L_x_1:
[----:B------:R-:W-:Y:S05]  /*0190*/  BSYNC B0 ;  /* 0x0000000000007941 */ /* 0x000fea0003800000 */
.L_x_0:
[----:B------:R-:W0:Y:S01]  /*01a0*/  SHFL.IDX PT, R2, R0, RZ, 0x1f ;  /* 0x00001fff00027589 */ /* 0x000e2200000e0000 */
[----:B------:R-:W-:Y:S01]  /*01b0*/  UISETP.NE.AND UP0, UPT, UR8, 0x3, UPT ;  /* 0x000000030800788c */ /* 0x000fe2000bf05270 */
[----:B------:R-:W-:Y:S01]  /*01c0*/  ISETP.NE.AND P1, PT, RZ, UR6, PT ;  /* 0x00000006ff007c0c */ /* 0x000fe2000bf25270 */
[----:B------:R-:W-:Y:S02]  /*01d0*/  UIADD3 UR10, UR6, -0x1, URZ ;  /* 0xffffffff060a7890 */ /* 0x000fe4000fffe03f */
[----:B------:R-:W-:Y:S02]  /*01e0*/  UISETP.EQ.OR UP0, UPT, UR8, URZ, !UP0 ;  /* 0x0000003f0800728c */ /* 0x000fe4000c702670 */
[----:B------:R-:W-:Y:S02]  /*01f0*/  UISETP.GE.U32.AND UP1, UPT, UR10, 0x2, UPT ;  /* 0x000000020a00788c */ /* 0x000fe4000bf26070 */
[----:B------:R-:W-:-:S04]  /*0200*/  UISETP.EQ.AND UP0, UPT, UR6, URZ, UP0 ;  /* 0x0000003f0600728c */ /* 0x000fc80008702270 */
[----:B------:R-:W-:-:S04]  /*0210*/  USEL UR13, URZ, 0x1, !UP0 ;  /* 0x000000013f0d7887 */ /* 0x000fc8000c000000 */
[----:B------:R-:W-:Y:S01]  /*0220*/  USEL UR13, UR13, 0x2, UP1 ;  /* 0x000000020d0d7887 */ /* 0x000fe20008800000 */
[----:B0-----:R-:W-:-:S13]  /*0230*/  ISETP.NE.AND P0, PT, R2, RZ, PT ;  /* 0x000000ff0200720c */ /* 0x001fda0003f05270 */
[----:B------:R-:W-:Y:S05]  /*0240*/  @P0 BRA `(.L_x_2) ;  /* 0x00000000008c0947 */ /* 0x000fea0003800000 */
[----:B------:R-:W-:Y:S01]  /*0250*/  ELECT P0, URZ, PT ;  /* 0x00000000003f782f */ /* 0x000fe20003800000 */
[----:B------:R-:W-:-:S12]  /*0260*/  BSSY B0, `(.L_x_2) ;  /* 0x0000021000007945 */ /* 0x000fd80003800000 */
[----:B------:R-:W-:Y:S05]  /*0270*/  @!P0 BRA `(.L_x_3) ;  /* 0x00000000007c8947 */ /* 0x000fea0003800000 */
[----:B------:R-:W0:Y:S01]  /*0280*/  S2UR UR9, SR_CgaCtaId ;  /* 0x00000000000979c3 */ /* 0x000e220000008800 */
[----:B------:R-:W-:Y:S01]  /*0290*/  UMOV UR4, 0x400 ;  /* 0x0000040000047882 */ /* 0x000fe20000000000 */
[----:B------:R-:W-:Y:S01]  /*02a0*/  UMOV UR5, 0x1 ;  /* 0x0000000100057882 */ /* 0x000fe20000000000 */
[----:B------:R-:W-:Y:S02]  /*02b0*/  UMOV UR6, 0x100 ;  /* 0x0000010000067882 */ /* 0x000fe40000000000 */
[----:B------:R-:W-:-:S04]  /*02c0*/  UIADD3 UR6, -UR6, 0x100000, URZ ;  /* 0x0010000006067890 */ /* 0x000fc8000fffe13f */
[----:B------:R-:W-:Y:S02]  /*02d0*/  USHF.L.U32 UR7, UR6, 0xb, URZ ;  /* 0x0000000b06077899 */ /* 0x000fe4000800063f */
[----:B------:R-:W-:Y:S02]  /*02e0*/  USHF.L.U32 UR6, UR6, 0x1, URZ ;  /* 0x0000000106067899 */ /* 0x000fe4000800063f */
[----:B0-----:R-:W-:Y:S02]  /*02f0*/  ULEA UR9, UR9, UR4, 0x18 ;  /* 0x0000000409097291 */ /* 0x001fe4000f8ec03f */
[----:B------:R-:W-:-:S04]  /*0300*/  UIADD3 UR4, -UR5, 0x100000, URZ ;  /* 0x0010000005047890 */ /* 0x000fc8000fffe13f */
[----:B------:R-:W-:Y:S02]  /*0310*/  USHF.L.U32 UR5, UR4, 0xb, URZ ;  /* 0x0000000b04057899 */ /* 0x000fe4000800063f */
[----:B------:R-:W-:Y:S01]  /*0320*/  USHF.L.U32 UR4, UR4, 0x1, URZ ;  /* 0x0000000104047899 */ /* 0x000fe2000800063f */
[----:B------:R-:W0:Y:S11]  /*0330*/  FENCE.VIEW.ASYNC.S ;  /* 0x00000000000073c6 */ /* 0x000e360000000000 */
[----:B0-----:R0:W1:Y:S01]  /*0340*/  SYNCS.EXCH.64 URZ, [UR9], UR4 ;  /* 0x00000004093f75b2 */ /* 0x0010620008000100 */
[----:B------:R0:W2:Y:S01]  /*0350*/  SYNCS.EXCH.64 URZ, [UR9+0x48], UR6 ;  /* 0x00004806093f75b2 */ /* 0x0000a20008000100 */
[----:B------:R0:W3:Y:S01]  /*0360*/  SYNCS.EXCH.64 URZ, [UR9+0x8], UR4 ;  /* 0x00000804093f75b2 */ /* 0x0000e20008000100 */
[----:B------:R0:W4:Y:S01]  /*0370*/  SYNCS.EXCH.64 URZ, [UR9+0x50], UR6 ;  /* 0x00005006093f75b2 */ /* 0x0001220008000100 */
[----:B------:R0:W0:Y:S01]  /*0380*/  SYNCS.EXCH.64 URZ, [UR9+0x10], UR4 ;  /* 0x00001004093f75b2 */ /* 0x0000220008000100 */
        /* <DEDUP_REMOVED lines=13> */
[----:B------:R-:W-:Y:S01]  /*0460*/  NOP ;  /* 0x0000000000007918 */ /* 0x000fe20000000000 */
.L_x_3:
[----:B0-----:R-:W-:Y:S05]  /*0470*/  BSYNC B0 ;  /* 0x0000000000007941 */ /* 0x001fea0003800000 */
.L_x_2:
[----:B------:R-:W0:Y:S01]  /*0480*/  LDC R4, c[0x0][0x65c] ;  /* 0x00019700ff047b82 */ /* 0x000e220000000800 */
[----:B------:R5:W1:Y:S01]  /*0490*/  SHFL.IDX PT, R2, R0, RZ, 0x1f ;  /* 0x00001fff00027589 */ /* 0x000a6200000e0000 */
[----:B------:R-:W-:Y:S01]  /*04a0*/  ELECT P0, URZ, PT ;  /* 0x00000000003f782f */ /* 0x000fe20003800000 */
[----:B------:R-:W-:Y:S01]  /*04b0*/  IMAD.MOV.U32 R3, RZ, RZ, RZ ;  /* 0x000000ffff037224 */ /* 0x000fe200078e00ff */
[----:B------:R-:W-:Y:S01]  /*04c0*/  UMOV UR4, 0x20 ;  /* 0x0000002000047882 */ /* 0x000fe20000000000 */
[----:B------:R-:W2:Y:S01]  /*04d0*/  S2R R5, SR_CTAID.Y ;  /* 0x0000000000057919 */ /* 0x000ea20000002600 */
[----:B------:R-:W-:Y:S01]  /*04e0*/  NOP ;  /* 0x0000000000007918 */ /* 0x000fe20000000000 */
[----:B------:R-:W-:Y:S01]  /*04f0*/  NOP ;  /* 0x0000000000007918 */ /* 0x000fe20000000000 */
[----:B-----5:R-:W-:Y:S02]  /*0500*/  LOP3.LUT R0, R0, 0xfffbffff, RZ, 0xc0, !PT ;  /* 0xfffbffff00007812 */ /* 0x020fe400078ec0ff */
[----:B0-----:R-:W-:-:S02]  /*0510*/  ISETP.NE.AND P2, PT, R4, 0x1, PT ;  /* 0x000000010400780c */ /* 0x001fc40003f45270 */
[----:B-1----:R-:W-:Y:S02]  /*0520*/  ISETP.NE.OR P0, PT, R2, RZ, !P0 ;  /* 0x000000ff0200720c */ /* 0x002fe40004705670 */
[----:B------:R-:W0:Y:S09]  /*0530*/  S2R R2, SR_CTAID.X ;  /* 0x0000000000027919 */ /* 0x000e320000002500 */
[----:B------:R-:W0:Y:S01]  /*0540*/  @P2 LDC R9, c[0x0][0x10] ;  /* 0x00000400ff092b82 */ /* 0x000e220000000800 */
[----:B--2---:R-:W-:Y:S01]  /*0550*/  @P2 IMAD.MOV.U32 R6, RZ, RZ, R5 ;  /* 0x000000ffff062224 */ /* 0x004fe200078e0005 */
[----:B------:R-:W-:Y:S01]  /*0560*/  VOTEU.ALL UP0, P0 ;  /* 0x00000000003f7886 */ /* 0x000fe20000000000 */
[----:B------:R-:W-:Y:S01]  /*0570*/  @P2 IMAD.MOV.U32 R7, RZ, RZ, RZ ;  /* 0x000000ffff072224 */ /* 0x000fe200078e00ff */
[----:B------:R-:W-:Y:S01]  /*0580*/  VOTEU.ALL UP1, P0 ;  /* 0x00000000003f7886 */ /* 0x000fe20000020000 */
[----:B------:R-:W-:Y:S01]  /*0590*/  @P2 IMAD.MOV.U32 R11, RZ, RZ, RZ ;  /* 0x000000ffff0b2224 */ /* 0x000fe200078e00ff */
[----:B------:R-:W-:Y:S01]  /*05a0*/  @P2 LOP3.LUT R0, R0, 0x40000, RZ, 0xfc, !PT ;  /* 0x0004000000002812 */ /* 0x000fe200078efcff */
[----:B------:R-:W-:Y:S01]  /*05b0*/  @!UP0 UMOV UR6, 0x400 ;  /* 0x0000040000068882 */ /* 0x000fe20000000000 */
[----:B------:R-:W1:Y:S01]  /*05c0*/  @!P2 LDC R4, c[0x0][0xc] ;  /* 0x00000300ff04ab82 */ /* 0x000e620000000800 */
[----:B------:R-:W-:-:S04]  /*05d0*/  @!UP0 UIADD3 UR4, -UR4, 0x100000, URZ ;  /* 0x0010000004048890 */ /* 0x000fc8000fffe13f */
[----:B------:R-:W-:Y:S02]  /*05e0*/  @!UP0 USHF.L.U32 UR5, UR4, 0xb, URZ ;  /* 0x0000000b04058899 */ /* 0x000fe4000800063f */
[----:B------:R-:W-:Y:S01]  /*05f0*/  @!UP0 USHF.L.U32 UR4, UR4, 0x1, URZ ;  /* 0x0000000104048899 */ /* 0x000fe2000800063f */
[----:B------:R-:W2:Y:S01]  /*0600*/  @!UP0 S2UR UR7, SR_CgaCtaId ;  /* 0x00000000000789c3 */ /* 0x000ea20000008800 */
[----:B0-----:R-:W-:-:S04]  /*0610*/  @P2 IMAD.WIDE.U32 R8, R2, R9, R6 ;  /* 0x0000000902082225 */ /* 0x001fc800078e0006 */
[----:B------:R-:W-:Y:S02]  /*0620*/  @P2 IMAD.MOV.U32 R10, RZ, RZ, R8 ;  /* 0x000000ffff0a2224 */ /* 0x000fe400078e0008 */
[----:B------:R-:W-:Y:S02]  /*0630*/  @P2 IMAD.IADD R12, R9, 0x1, R11 ;  /* 0x00000001090c2824 */ /* 0x000fe400078e020b */
[----:B-1----:R-:W-:-:S04]  /*0640*/  @!P2 IMAD.WIDE.U32 R6, R4, R5, R2 ;  /* 0x000000050406a225 */ /* 0x002fc800078e0002 */
[----:B------:R-:W-:Y:S02]  /*0650*/  @!P2 IMAD.MOV.U32 R10, RZ, RZ, R6 ;  /* 0x000000ffff0aa224 */ /* 0x000fe400078e0006 */
[----:B------:R-:W-:Y:S01]  /*0660*/  @!P2 IMAD.MOV.U32 R12, RZ, RZ, R7 ;  /* 0x000000ffff0ca224 */ /* 0x000fe200078e0007 */
[----:B--2---:R-:W-:Y:S02]  /*0670*/  @!UP0 ULEA UR6, UR7, UR6, 0x18 ;  /* 0x0000000607068291 */ /* 0x004fe4000f8ec03f */
[----:B------:R0:W-:Y:S01]  /*0680*/  STL [R1+0xc68], R10 ;  /* 0x000c680a01007387 */ /* 0x0001e20000100800 */
[----:B------:R-:W-:-:S03]  /*0690*/  VOTEU.ALL UP0, P0 ;  /* 0x00000000003f7886 */ /* 0x000fc60000000000 */
[----:B------:R0:W-:Y:S04]  /*06a0*/  STL [R1+0xc64], R12 ;  /* 0x000c640c01007387 */ /* 0x0001e80000100800 */
[----:B------:R-:W1:Y:S02]  /*06b0*/  FENCE.VIEW.ASYNC.S ;  /* 0x00000000000073c6 */ /* 0x000e640000000000 */
[----:B-1----:R0:W3:Y:S01]  /*06c0*/  @!UP0 SYNCS.EXCH.64 URZ, [UR6+0xa0], UR4 ;  /* 0x0000a004063f85b2 */ /* 0x0020e20008000100 */
[----:B------:R0:W3:Y:S01]  /*06d0*/  @!UP1 SYNCS.EXCH.64 URZ, [UR6+0xa8], UR4 ;  /* 0x0000a804063f95b2 */ /* 0x0000e20008000100 */
[----:B------:R-:W-:Y:S01]  /*06e0*/  NOP ;  /* 0x0000000000007918 */ /* 0x000fe20000000000 */
[----:B---34-:R-:W-:Y:S06]  /*06f0*/  BAR.SYNC.DEFER_BLOCKING 0x0 ;  /* 0x0000000000007b1d */ /* 0x018fec0000010000 */
[----:B0-----:R-:W-:Y:S05]  /*0700*/  @!P1 BRA `(.L_x_4) ;  /* 0x0000058400f89947 */ /* 0x001fea0003800000 */
[----:B------:R-:W-:-:S06]  /*0710*/  UISETP.GT.U32.AND UP0, UPT, UR10, 0x1, UPT ;  /* 0x000000010a00788c */ /* 0x000fcc000bf04070 */
[----:B------:R-:W-:-:S13]  /*0720*/  PLOP3.LUT P0, PT, PT, PT, UP0, 0x80, 0x0 ;  /* 0x000000000000781c */ /* 0x000fda0003f0f008 */
[----:B------:R-:W-:Y:S05]  /*0730*/  @P0 EXIT ;  /* 0x000000000000094d */ /* 0x000fea0003800000 */
[----:B------:R-:W-:Y:S01]  /*0740*/  IMAD.MOV.U32 R7, RZ, RZ, -0x1 ;  /* 0xffffffffff077424 */ /* 0x000fe200078e00ff */
[----:B------:R-:W-:Y:S01]  /*0750*/  ULDC.64 UR4, c[0x0][0x650] ;  /* 0x0001940000047ab9 */ /* 0x000fe20000000a00 */
[----:B------:R-:W-:Y:S01]  /*0760*/  IMAD.MOV.U32 R6, RZ, RZ, -0x1 ;  /* 0xffffffffff067424 */ /* 0x000fe200078e00ff */
[----:B------:R-:W-:Y:S01]  /*0770*/  ISETP.GE.U32.AND P0, PT, R10, UR4, PT ;  /* 0x000000040a007c0c */ /* 0x000fe2000bf06070 */
[----:B------:R-:W-:Y:S01]  /*0780*/  UMOV UR12, 0xffffffff ;  /* 0xffffffff000c7882 */ /* 0x000fe20000000000 */
[----:B------:R0:W-:Y:S01]  /*0790*/  STL [R1+0xc60], R7 ;  /* 0x000c600701007387 */ /* 0x0001e20000100800 */
[----:B------:R-:W-:Y:S02]  /*07a0*/  PRMT R4, RZ, 0x7610, R4 ;  /* 0x00007610ff047816 */ /* 0x000fe40000000004 */
[----:B------:R-:W-:Y:S01]  /*07b0*/  ISETP.GE.U32.AND.EX P0, PT, R12, UR5, PT, P0 ;  /* 0x000000050c007c0c */ /* 0x000fe2000bf06100 */
[----:B------:R0:W-:-:S12]  /*07c0*/  STL [R1+0xc5c], R6 ;  /* 0x000c5c0601007387 */ /* 0x0001d80000100800 */
[----:B0-----:R-:W-:Y:S05]  /*07d0*/  @P0 BRA `(.L_x_5) ;  /* 0x00000004006c0947 */ /* 0x001fea0003800000 */
[----:B------:R-:W-:Y:S01]  /*07e0*/  ULDC.64 UR14, c[0x0][0x628] ;  /* 0x00018a00000e7ab9 */ /* 0x000fe20000000a00 */
[----:B------:R-:W0:Y:S01]  /*07f0*/  LDC.64 R14, c[0x0][0x620] ;  /* 0x00018800ff0e7b82 */ /* 0x000e220000000a00 */
[----:B------:R-:W-:Y:S01]  /*0800*/  ISETP.NE.U32.AND P0, PT, RZ, UR14, PT ;  /* 0x0000000eff007c0c */ /* 0x000fe2000bf05070 */
[----:B------:R-:W-:Y:S01]  /*0810*/  ULDC UR11, c[0x0][0x630] ;  /* 0x00018c00000b7ab9 */ /* 0x000fe20000000800 */
[----:B------:R-:W-:Y:S02]  /*0820*/  R2UR UR4, R10 ;  /* 0x000000000a0472ca */ /* 0x000fe400000e0000 */
[----:B------:R-:W-:Y:S02]  /*0830*/  ISETP.NE.AND.EX P0, PT, RZ, UR15, PT, P0 ;  /* 0x0000000fff007c0c */ /* 0x000fe4000bf05300 */
[----:B------:R-:W-:-:S11]  /*0840*/  R2UR UR5, R12 ;  /* 0x000000000c0572ca */ /* 0x000fd600000e0000 */
[----:B------:R-:W-:Y:S05]  /*0850*/  @!P0 BRA `(.L_x_6) ;  /* 0x0000000000308947 */ /* 0x000fea0003800000 */
[----:B------:R-:W-:Y:S01]  /*0860*/  R2UR UR4, R10 ;  /* 0x000000000a0472ca */ /* 0x000fe200000e0000 */
[----:B------:R-:W-:Y:S01]  /*0870*/  ULDC UR8, c[0x0][0x634] ;  /* 0x00018d0000087ab9 */ /* 0x000fe20000000800 */
[----:B------:R-:W-:-:S11]  /*0880*/  R2UR UR10, R12 ;  /* 0x000000000c0a72ca */ /* 0x000fd600000e0000 */
[----:B------:R-:W-:-:S04]  /*0890*/  UIADD3 UR8, UP0, UR4, UR8, URZ ;  /* 0x0000000804087290 */ /* 0x000fc8000ff1e03f */
[----:B------:R-:W-:-:S04]  /*08a0*/  UIADD3.X UR10, URZ, UR10, URZ, UP0, !UPT ;  /* 0x0000000a3f0a7290 */ /* 0x000fc800087fe43f */
[----:B------:R-:W-:-:S04]  /*08b0*/  UIMAD.WIDE.U32 UR4, UR10, UR14, URZ ;  /* 0x0000000e0a0472a5 */ /* 0x000fc8000f8e003f */
[----:B------:R-:W-:Y:S02]  /*08c0*/  UIMAD.WIDE.U32 UR6, UP0, UR8, UR15, UR4 ;  /* 0x0000000f080672a5 */ /* 0x000fe4000f800004 */
[----:B------:R-:W-:Y:S02]  /*08d0*/  UIMAD.WIDE.U32 UR4, UR8, UR14, URZ ;  /* 0x0000000e080472a5 */ /* 0x000fe4000f8e003f */
[----:B------:R-:W-:Y:S02]  /*08e0*/  UIADD3.X UR9, URZ, URZ, URZ, UP0, !UPT ;  /* 0x0000003f3f097290 */ /* 0x000fe400087fe43f */
[----:B------:R-:W-:Y:S01]  /*08f0*/  UIADD3 URZ, UP0, UR5, UR6, URZ ;  /* 0x00000006053f7290 */ /* 0x000fe2000ff1e03f */
[----:B------:R-:W-:-:S03]  /*0900*/  UMOV UR8, UR7 ;  /* 0x0000000700087c82 */ /* 0x000fc60008000000 */
[----:B------:R-:W-:-:S12]  /*0910*/  UIMAD.WIDE.U32.X UR4, UR10, UR15, UR8, UP0 ;  /* 0x0000000f0a0472a5 */ /* 0x000fd800080e0408 */
.L_x_6:
[----:B------:R-:W-:Y:S01]  /*0920*/  USHF.R.U64 UR12, UR4, UR11, UR5 ;  /* 0x0000000b040c7299 */ /* 0x000fe20008001205 */
[----:B------:R-:W1:Y:S01]  /*0930*/  LDC R8, c[0x0][0x618] ;  /* 0x00018600ff087b82 */ /* 0x000e620000000800 */
[----:B------:R-:W-:Y:S01]  /*0940*/  USHF.R.U32.HI UR4, URZ, UR11, UR5 ;  /* 0x0000000b3f047299 */ /* 0x000fe20008011605 */
[----:B------:R-:W-:Y:S01]  /*0950*/  I2FP.F32.U32 R3, R2 ;  /* 0x0000000200037245 */ /* 0x000fe20000201000 */
[----:B------:R-:W-:Y:S01]  /*0960*/  IMAD.MOV.U32 R6, RZ, RZ, R10 ;  /* 0x000000ffff067224 */ /* 0x000fe200078e000a */
[----:B------:R-:W-:Y:S01]  /*0970*/  ULDC UR5, c[0x0][0x150] ;  /* 0x0000540000057ab9 */ /* 0x000fe20000000800 */
[----:B------:R-:W-:Y:S01]  /*0980*/  IADD3 R11, P0, RZ, -UR12, RZ ;  /* 0x8000000cff0b7c10 */ /* 0x000fe2000ff1e0ff */
[----:B------:R-:W-:Y:S02]  /*0990*/  IMAD.MOV.U32 R7, RZ, RZ, R12 ;  /* 0x000000ffff077224 */ /* 0x000fe400078e000c */
[----:B------:R-:W-:Y:S01]  /*09a0*/  FMUL R3, R3, UR5 ;  /* 0x0000000503037c20 */ /* 0x000fe20008400000 */
[----:B------:R-:W2:Y:S01]  /*09b0*/  LDC.64 R22, c[0x0][0x640] ;  /* 0x00019000ff167b82 */ /* 0x000ea20000000a00 */
[----:B------:R-:W-:Y:S01]  /*09c0*/  IMAD.X R13, RZ, RZ, ~UR4, P0 ;  /* 0x80000004ff0d7e24 */ /* 0x000fe200080e06ff */
[----:B------:R-:W-:Y:S01]  /*09d0*/  ULDC UR4, c[0x0][0x154] ;  /* 0x0000550000047ab9 */ /* 0x000fe20000000800 */
[----:B0-----:R-:W-:-:S02]  /*09e0*/  IMAD.WIDE.U32 R6, R11, R14, R6 ;  /* 0x0000000e0b067225 */ /* 0x001fc400078e0006 */
[----:B------:R-:W0:Y:S03]  /*09f0*/  F2I.U32.TRUNC.NTZ R3, R3 ;  /* 0x0000000300037305 */ /* 0x000e26000020f000 */
[----:B------:R-:W3:Y:S01]  /*0a00*/  LDC R9, c[0x0][0x144] ;  /* 0x00005100ff097b82 */ /* 0x000ee20000000800 */
[----:B------:R-:W-:-:S04]  /*0a10*/  IMAD R4, R13, R14, RZ ;  /* 0x0000000e0d047224 */ /* 0x000fc800078e02ff */
[----:B------:R-:W-:-:S03]  /*0a20*/  IMAD R11, R11, R15, R4 ;  /* 0x0000000f0b0b7224 */ /* 0x000fc600078e0204 */
[----:B------:R-:W4:Y:S01]  /*0a30*/  LDC R10, c[0x0][0x608] ;  /* 0x00018200ff0a7b82 */ /* 0x000f220000000800 */
[----:B------:R-:W-:Y:S02]  /*0a40*/  IMAD.IADD R7, R7, 0x1, R11 ;  /* 0x0000000107077824 */ /* 0x000fe400078e020b */
[----:B0-----:R-:W-:-:S03]  /*0a50*/  IMAD.MOV R4, RZ, RZ, -R3 ;  /* 0x000000ffff047224 */ /* 0x001fc600078e0a03 */
[-CC-:B-1----:R-:W-:Y:S02]  /*0a60*/  SHF.R.U64 R16, R6, R8.reuse, R7.reuse ;  /* 0x0000000806107219 */ /* 0x182fe40000001207 */
[----:B------:R-:W0:Y:S01]  /*0a70*/  LDC R20, c[0x0][0x658] ;  /* 0x00019600ff147b82 */ /* 0x000e220000000800 */
[----:B------:R-:W-:Y:S02]  /*0a80*/  I2FP.F32.U32 R6, R5 ;  /* 0x0000000500067245 */ /* 0x000fe40000201000 */
[----:B--2---:R-:W-:Y:S02]  /*0a90*/  ISETP.NE.U32.AND P0, PT, R22, RZ, PT ;  /* 0x000000ff1600720c */ /* 0x004fe40003f05070 */
[----:B------:R-:W-:Y:S01]  /*0aa0*/  SHF.R.U32.HI R3, RZ, R8, R7 ;  /* 0x00000008ff037219 */ /* 0x000fe20000011607 */
[----:B------:R-:W-:Y:S01]  /*0ab0*/  FMUL R6, R6, UR4 ;  /* 0x0000000406067c20 */ /* 0x000fe20008400000 */
[----:B------:R-:W-:Y:S01]  /*0ac0*/  ISETP.NE.AND.EX P0, PT, R23, RZ, PT, P0 ;  /* 0x000000ff1700720c */ /* 0x000fe20003f05300 */
[----:B------:R-:W1:Y:S01]  /*0ad0*/  LDC R14, c[0x0][0x148] ;  /* 0x00005200ff0e7b82 */ /* 0x000e620000000800 */
[----:B---3--:R-:W-:Y:S01]  /*0ae0*/  IMAD R4, R9, R4, R2 ;  /* 0x0000000409047224 */ /* 0x008fe200078e0202 */
[----:B------:R2:W3:Y:S01]  /*0af0*/  F2I.U32.TRUNC.NTZ R12, R6 ;  /* 0x00000006000c7305 */ /* 0x0004e2000020f000 */
[----:B------:R-:W-:-:S02]  /*0b00*/  IMAD.MOV.U32 R9, RZ, RZ, -0x1 ;  /* 0xffffffffff097424 */ /* 0x000fc400078e00ff */
[----:B------:R-:W-:-:S03]  /*0b10*/  IMAD.MOV.U32 R7, RZ, RZ, 0x1 ;  /* 0x00000001ff077424 */ /* 0x000fc600078e00ff */
[----:B------:R-:W1:Y:S01]  /*0b20*/  LDC R18, c[0x0][0x600] ;  /* 0x00018000ff127b82 */ /* 0x000e620000000800 */
[-CC-:B----4-:R-:W-:Y:S02]  /*0b30*/  SHF.R.U64 R24, R16, R10.reuse, R3.reuse ;  /* 0x0000000a10187219 */ /* 0x190fe40000001203 */
[----:B------:R-:W-:-:S05]  /*0b40*/  SHF.R.U32.HI R3, RZ, R10, R3 ;  /* 0x0000000aff037219 */ /* 0x000fca0000011603 */
[----:B------:R-:W4:Y:S01]  /*0b50*/  LDC R15, c[0x0][0x648] ;  /* 0x00019200ff0f7b82 */ /* 0x000f220000000800 */
[-C--:B0-----:R-:W-:Y:S02]  /*0b60*/  SHF.L.U32 R2, R9, R20.reuse, RZ ;  /* 0x0000001409027219 */ /* 0x081fe400000006ff */
[--C-:B------:R-:W-:Y:S02]  /*0b70*/  SHF.R.U64 R26, R24, R20, R3.reuse ;  /* 0x00000014181a7219 */ /* 0x100fe40000001203 */
[----:B------:R-:W-:Y:S02]  /*0b80*/  LOP3.LUT R11, RZ, R2, RZ, 0x33, !PT ;  /* 0x00000002ff0b7212 */ /* 0x000fe400078e33ff */
[-C--:B------:R-:W-:Y:S01]  /*0b90*/  SHF.R.U32.HI R3, RZ, R20.reuse, R3 ;  /* 0x00000014ff037219 */ /* 0x080fe20000011603 */
[----:B------:R-:W0:Y:S01]  /*0ba0*/  LDC R17, c[0x0][0x638] ;  /* 0x00018e00ff117b82 */ /* 0x000e220000000800 */
[----:B------:R-:W-:Y:S01]  /*0bb0*/  SHF.L.U32 R10, R7, R20, RZ ;  /* 0x00000014070a7219 */ /* 0x000fe200000006ff */
[----:B------:R-:W-:-:S06]  /*0bc0*/  IMAD.MOV.U32 R2, RZ, RZ, R26 ;  /* 0x000000ffff027224 */ /* 0x000fcc00078e001a */
[----:B------:R-:W0:Y:S01]  /*0bd0*/  LDC R19, c[0x0][0x610] ;  /* 0x00018400ff137b82 */ /* 0x000e220000000800 */
[----:B--23--:R-:W-:Y:S05]  /*0be0*/  @!P0 BRA `(.L_x_7) ;  /* 0x0000000000288947 */ /* 0x00cfea0003800000 */
[----:B------:R-:W2:Y:S02]  /*0bf0*/  LDC R9, c[0x0][0x64c] ;  /* 0x00019300ff097b82 */ /* 0x000ea40000000800 */
[----:B--2---:R-:W-:-:S05]  /*0c00*/  IADD3 R9, P0, R26, R9, RZ ;  /* 0x000000091a097210 */ /* 0x004fca0007f1e0ff */
[----:B------:R-:W-:-:S04]  /*0c10*/  IMAD.X R13, RZ, RZ, R3, P0 ;  /* 0x000000ffff0d7224 */ /* 0x000fc800000e0603 */
[----:B------:R-:W-:-:S04]  /*0c20*/  IMAD.WIDE.U32 R2, R13, R22, RZ ;  /* 0x000000160d027225 */ /* 0x000fc800078e00ff */
[----:B------:R-:W-:-:S04]  /*0c30*/  IMAD.WIDE.U32 R6, P0, R9, R23, R2 ;  /* 0x0000001709067225 */ /* 0x000fc80007800002 */
[----:B------:R-:W-:-:S04]  /*0c40*/  IMAD.WIDE.U32 R2, R9, R22, RZ ;  /* 0x0000001609027225 */ /* 0x000fc800078e00ff */
[----:B------:R-:W-:Y:S01]  /*0c50*/  IMAD.X R9, RZ, RZ, RZ, P0 ;  /* 0x000000ffff097224 */ /* 0x000fe200000e06ff */
[----:B------:R-:W-:Y:S01]  /*0c60*/  IADD3 RZ, P0, R3, R6, RZ ;  /* 0x0000000603ff7210 */ /* 0x000fe20007f1e0ff */
[----:B------:R-:W-:-:S04]  /*0c70*/  IMAD.MOV.U32 R8, RZ, RZ, R7 ;  /* 0x000000ffff087224 */ /* 0x000fc800078e0007 */
[----:B------:R-:W-:-:S08]  /*0c80*/  IMAD.WIDE.U32.X R2, R13, R23, R8, P0 ;  /* 0x000000170d027225 */ /* 0x000fd000000e0408 */
.L_x_7:
[----:B----4-:R-:W-:Y:S01]  /*0c90*/  SHF.R.U64 R2, R2, R15, R3 ;  /* 0x0000000f02027219 */ /* 0x010fe20000001203 */
[----:B-1----:R-:W-:Y:S01]  /*0ca0*/  VIADD R3, R18, 0xffffffff ;  /* 0xffffffff12037836 */ /* 0x002fe20000000000 */
[----:B------:R-:W-:Y:S01]  /*0cb0*/  LOP3.LUT R11, R24, R11, RZ, 0xc0, !PT ;  /* 0x0000000b180b7212 */ /* 0x000fe200078ec0ff */
[----:B------:R-:W-:Y:S02]  /*0cc0*/  IMAD.MOV R12, RZ, RZ, -R12 ;  /* 0x000000ffff0c7224 */ /* 0x000fe400078e0a0c */
[----:B------:R-:W-:Y:S01]  /*0cd0*/  IMAD.MOV R6, RZ, RZ, -R2 ;  /* 0x000000ffff067224 */ /* 0x000fe200078e0a02 */
[----:B------:R-:W-:Y:S01]  /*0ce0*/  LOP3.LUT R16, R16, R3, RZ, 0xc0, !PT ;  /* 0x0000000310107212 */ /* 0x000fe200078ec0ff */
[----:B------:R-:W-:Y:S02]  /*0cf0*/  @P2 IMAD R4, R14, R12, R5 ;  /* 0x0000000c0e042224 */ /* 0x000fe400078e0205 */
[----:B------:R-:W-:Y:S02]  /*0d00*/  IMAD R11, R10, R2, R11 ;  /* 0x000000020a0b7224 */ /* 0x000fe400078e020b */
[----:B0-----:R-:W-:-:S02]  /*0d10*/  IMAD R3, R6, R17, R26 ;  /* 0x0000001106037224 */ /* 0x001fc400078e021a */
[----:B------:R-:W-:Y:S02]  /*0d20*/  IMAD R2, R11, R19, R4 ;  /* 0x000000130b027224 */ /* 0x000fe400078e0204 */
[----:B------:R-:W-:Y:S02]  /*0d30*/  IMAD R3, R3, R18, R16 ;  /* 0x0000001203037224 */ /* 0x000fe400078e0210 */
[----:B------:R-:W-:-:S03]  /*0d40*/  IMAD.MOV.U32 R4, RZ, RZ, 0x1 ;  /* 0x00000001ff047424 */ /* 0x000fc600078e00ff */
[----:B------:R-:W-:Y:S02]  /*0d50*/  SEL R5, R3, R2, !P2 ;  /* 0x0000000203057207 */ /* 0x000fe40005000000 */
[----:B------:R-:W-:-:S03]  /*0d60*/  SEL R2, R2, R3, !P2 ;  /* 0x0000000302027207 */ /* 0x000fc60005000000 */
[----:B------:R0:W-:Y:S04]  /*0d70*/  STL [R1+0xc5c], R5 ;  /* 0x000c5c0501007387 */ /* 0x0001e80000100800 */
[----:B------:R0:W-:Y:S02]  /*0d80*/  STL [R1+0xc60], R2 ;  /* 0x000c600201007387 */ /* 0x0001e40000100800 */
.L_x_5:
[----:B------:R-:W-:-:S08]  /*0d90*/  NOP ;  /* 0x0000000000007918 */ /* 0x000fd00000000000 */
[----:B------:R-:W1:Y:S02]  /*0da0*/  USETMAXREG.TRY_ALLOC.CTAPOOL UP0, 0xf0 ;  /* 0x000000f0000079c8 */ /* 0x000e640008000600 */
[----:B-1----:R-:W-:-:S13]  /*0db0*/  PLOP3.LUT P0, PT, PT, PT, UP0, 0x80, 0x0 ;  /* 0x000000000000781c */ /* 0x002fda0003f0f008 */
[----:B------:R-:W-:Y:S05]  /*0dc0*/  @!P0 BRA `(.L_x_5) ;  /* 0xfffffffc00f08947 */ /* 0x000fea000383ffff */
[----:B------:R-:W-:Y:S01]  /*0dd0*/  ULDC.64 UR4, c[0x0][0x598] ;  /* 0x0001660000047ab9 */ /* 0x000fe20000000a00 */
[----:B------:R-:W-:Y:S01]  /*0de0*/  ULDC.64 UR20, c[0x0][0x208] ;  /* 0x0000820000147ab9 */ /* 0x000fe20000000a00 */
[----:B------:R-:W-:-:S04]  /*0df0*/  ISETP.NE.U32.AND P0, PT, RZ, UR4, PT ;  /* 0x00000004ff007c0c */ /* 0x000fc8000bf05070 */
[----:B------:R-:W-:-:S13]  /*0e00*/  ISETP.NE.AND.EX P0, PT, RZ, UR5, PT, P0 ;  /* 0x00000005ff007c0c */ /* 0x000fda000bf05300 */
[----:B------:R-:W-:Y:S05]  /*0e10*/  @!P0 BRA `(.L_x_8) ;  /* 0x0000000000208947 */ /* 0x000fea0003800000 */
[----:B0-----:R-:W0:Y:S02]  /*0e20*/  LDC.64 R2, c[0x0][0x598] ;  /* 0x00016600ff027b82 */ /* 0x001e240000000a00 */
[----:B0-----:R-:W2:Y:S02]  /*0e30*/  LDG.E.64 R2, desc[UR20][R2.64] ;  /* 0x0000001402027981 */ /* 0x001ea4000c1e1b00 */
[----:B--2---:R-:W-:-:S04]  /*0e40*/  ISETP.NE.U32.AND P0, PT, R2, RZ, PT ;  /* 0x000000ff0200720c */ /* 0x004fc80003f05070 */
[----:B------:R-:W-:-:S13]  /*0e50*/  ISETP.NE.AND.EX P0, PT, R3, RZ, PT, P0 ;  /* 0x000000ff0300720c */ /* 0x000fda0003f05300 */
[----:B------:R-:W-:Y:S05]  /*0e60*/  @!P0 BRA `(.L_x_8) ;  /* 0x00000000000c8947 */ /* 0x000fea0003800000 */
[----:B------:R-:W2:Y:S02]  /*0e70*/  LD.E R2, desc[UR20][R2.64] ;  /* 0x0000001402027980 */ /* 0x000ea4000c101900 */
[----:B--2---:R-:W-:Y:S01]  /*0e80*/  R2UR UR23, R2 ;  /* 0x00000000021772ca */ /* 0x004fe200000e0000 */
[----:B------:R-:W-:-:S14]  /*0e90*/  BRA `(.L_x_9) ;  /* 0x0000000000247947 */ /* 0x000fdc0003800000 */
.L_x_8:
[----:B------:R-:W-:Y:S02]  /*0ea0*/  ULDC.64 UR4, c[0x0][0x588] ;  /* 0x0001620000047ab9 */ /* 0x000fe40000000a00 */
[----:B------:R-:W-:-:S04]  /*0eb0*/  ISETP.NE.U32.AND P0, PT, RZ, UR4, PT ;  /* 0x00000004ff007c0c */ /* 0x000fc8000bf05070 */
[----:B------:R-:W-:-:S13]  /*0ec0*/  ISETP.NE.AND.EX P0, PT, RZ, UR5, PT, P0 ;  /* 0x00000005ff007c0c */ /* 0x000fda000bf05300 */
[----:B------:R-:W-:Y:S05]  /*0ed0*/  @!P0 BRA `(.L_x_10) ;  /* 0x0000000000108947 */ /* 0x000fea0003800000 */
[----:B0-----:R-:W0:Y:S02]  /*0ee0*/  LDC.64 R2, c[0x0][0x588] ;  /* 0x00016200ff027b82 */ /* 0x001e240000000a00 */
[----:B0-----:R-:W2:Y:S02]  /*0ef0*/  LDG.E R2, desc[UR20][R2.64] ;  /* 0x0000001402027981 */ /* 0x001ea4000c1e1900 */
[----:B--2---:R-:W-:Y:S01]  /*0f00*/  R2UR UR23, R2 ;  /* 0x00000000021772ca */ /* 0x004fe200000e0000 */
[----:B------:R-:W-:-:S14]  /*0f10*/  BRA `(.L_x_9) ;  /* 0x0000000000047947 */ /* 0x000fdc0003800000 */
.L_x_10:
[----:B------:R-:W-:-:S05]  /*0f20*/  ULDC UR23, c[0x0][0x580] ;  /* 0x0001600000177ab9 */ /* 0x000fca0000000800 */
.L_x_9:
[----:B------:R-:W-:Y:S02]  /*0f30*/  ULDC.64 UR4, c[0x0][0x5a0] ;  /* 0x0001680000047ab9 */ /* 0x000fe40000000a00 */
        /* <DEDUP_REMOVED lines=11> */
.L_x_11:
        /* <DEDUP_REMOVED lines=8> */
.L_x_13:
[----:B------:R-:W-:-:S05]  /*1070*/  ULDC UR24, c[0x0][0x584] ;  /* 0x0001610000187ab9 */ /* 0x000fca0000000800 */
.L_x_12:
[----:B------:R-:W-:-:S13]  /*1080*/  LOP3.LUT P0, RZ, R4, 0xff, RZ, 0xc0, !PT ;  /* 0x000000ff04ff7812 */ /* 0x000fda000780c0ff */
[----:B------:R-:W-:Y:S05]  /*1090*/  @!P0 EXIT ;  /* 0x000000000000894d */ /* 0x000fea0003800000 */
[----:B------:R-:W-:Y:S01]  /*10a0*/  ULDC UR4, c[0x0][0x28c] ;  /* 0x0000a30000047ab9 */ /* 0x000fe20000000800 */
[----:B------:R-:W-:Y:S01]  /*10b0*/  ULDC.64 UR6, c[0x0][0x5c8] ;  /* 0x0001720000067ab9 */ /* 0x000fe20000000a00 */
[----:B------:R-:W-:Y:S02]  /*10c0*/  UIADD3 UR4, UR4, 0x1f, URZ ;  /* 0x0000001f04047890 */ /* 0x000fe4000fffe03f */
[----:B------:R-:W-:Y:S02]  /*10d0*/  USHF.L.U64.HI UR25, UR6, 0x7, UR7 ;  /* 0x0000000706197899 */ /* 0x000fe40008010207 */
[----:B------:R-:W-:Y:S02]  /*10e0*/  USHF.R.S32.HI UR5, URZ, 0x1f, UR4 ;  /* 0x0000001f3f057899 */ /* 0x000fe40008011404 */
[----:B------:R-:W-:Y:S02]  /*10f0*/  USHF.L.U32 UR26, UR6, 0x7, URZ ;  /* 0x00000007061a7899 */ /* 0x000fe4000800063f */
[----:B------:R-:W-:-:S02]  /*1100*/  ULEA.HI UR5, UR5, UR4, URZ, 0x5 ;  /* 0x0000000405057291 */ /* 0x000fc4000f8f283f */
[----:B------:R-:W-:Y:S02]  /*1110*/  USHF.L.U64.HI UR27, UR6, 0x3, UR7 ;  /* 0x00000003061b7899 */ /* 0x000fe40008010207 */
[----:B------:R-:W-:Y:S02]  /*1120*/  USHF.R.S32.HI UR16, URZ, 0x5, UR5 ;  /* 0x000000053f107899 */ /* 0x000fe40008011405 */
[----:B------:R-:W-:Y:S02]  /*1130*/  USHF.L.U32 UR28, UR6, 0x3, URZ ;  /* 0x00000003061c7899 */ /* 0x000fe4000800063f */
[----:B------:R-:W-:Y:S02]  /*1140*/  USHF.L.U64.HI UR14, UR6, 0x8, UR7 ;  /* 0x00000008060e7899 */ /* 0x000fe40008010207 */
[----:B------:R-:W-:Y:S02]  /*1150*/  USHF.L.U32 UR15, UR6, 0x8, URZ ;  /* 0x00000008060f7899 */ /* 0x000fe4000800063f */
[----:B------:R-:W-:Y:S01]  /*1160*/  ULOP3.LUT UR29, UR13, 0x1, URZ, 0xfc, !UPT ;  /* 0x000000010d1d7892 */ /* 0x000fe2000f8efc3f */
[----:B------:R-:W-:Y:S01]  /*1170*/  UMOV UR4, URZ ;  /* 0x0000003f00047c82 */ /* 0x000fe20008000000 */
[----:B------:R-:W-:-:S10]  /*1180*/  UMOV UR5, URZ ;  /* 0x0000003f00057c82 */ /* 0x000fd40008000000 */
.L_x_166:
[----:B------:R-:W-:Y:S01]  /*1190*/  STL [R1+0xc58], RZ ;  /* 0x000c58ff01007387 */ /* 0x000fe20000100800 */
[----:B-1----:R-:W1:Y:S01]  /*11a0*/  S2UR UR11, SR_CgaCtaId ;  /* 0x00000000000b79c3 */ /* 0x002e620000008800 */
[----:B------:R-:W-:Y:S01]  /*11b0*/  UMOV UR17, 0x400 ;  /* 0x0000040000117882 */ /* 0x000fe20000000000 */
[----:B------:R-:W-:Y:S01]  /*11c0*/  UMOV UR6, URZ ;  /* 0x0000003f00067c82 */ /* 0x000fe20008000000 */
[----:B------:R-:W-:Y:S01]  /*11d0*/  STL [R1+0xc54], RZ ;  /* 0x000c54ff01007387 */ /* 0x000fe20000100800 */
[----:B------:R-:W-:Y:S01]  /*11e0*/  UMOV UR7, URZ ;  /* 0x0000003f00077c82 */ /* 0x000fe20008000000 */
[----:B------:R-:W-:Y:S01]  /*11f0*/  UMOV UR8, URZ ;  /* 0x0000003f00087c82 */ /* 0x000fe20008000000 */
[----:B------:R-:W-:Y:S01]  /*1200*/  UMOV UR19, UR5 ;  /* 0x0000000500137c82 */ /* 0x000fe20008000000 */
[----:B------:R-:W-:Y:S01]  /*1210*/  STL [R1+0xc50], RZ ;  /* 0x000c50ff01007387 */ /* 0x000fe20000100800 */
[----:B--2---:R-:W2:Y:S01]  /*1220*/  LDC R3, c[0x0][0x28c] ;  /* 0x0000a300ff037b82 */ /* 0x004ea20000000800 */
[----:B------:R-:W-:-:S02]  /*1230*/  CS2R R236, SRZ ;  /* 0x0000000000ec7805 */ /* 0x000fc4000001ff00 */
[----:B------:R-:W-:Y:S01]  /*1240*/  CS2R R234, SRZ ;  /* 0x0000000000ea7805 */ /* 0x000fe2000001ff00 */
[----:B------:R-:W-:Y:S01]  /*1250*/  STL [R1+0xc4c], RZ ;  /* 0x000c4cff01007387 */ /* 0x000fe20000100800 */
[----:B------:R-:W-:Y:S02]  /*1260*/  CS2R R232, SRZ ;  /* 0x0000000000e87805 */ /* 0x000fe4000001ff00 */
[----:B------:R-:W-:Y:S02]  /*1270*/  CS2R R230, SRZ ;  /* 0x0000000000e67805 */ /* 0x000fe4000001ff00 */
[----:B------:R-:W-:Y:S01]  /*1280*/  CS2R R228, SRZ ;  /* 0x0000000000e47805 */ /* 0x000fe2000001ff00 */
[----:B------:R-:W-:Y:S01]  /*1290*/  STL [R1+0xc48], RZ ;  /* 0x000c48ff01007387 */ /* 0x000fe20000100800 */
[----:B------:R-:W-:Y:S02]  /*12a0*/  CS2R R226, SRZ ;  /* 0x0000000000e27805 */ /* 0x000fe4000001ff00 */
[----:B------:R-:W-:-:S02]  /*12b0*/  CS2R R224, SRZ ;  /* 0x0000000000e07805 */ /* 0x000fc4000001ff00 */
[----:B------:R-:W-:Y:S01]  /*12c0*/  CS2R R222, SRZ ;  /* 0x0000000000de7805 */ /* 0x000fe2000001ff00 */
[----:B------:R-:W-:Y:S01]  /*12d0*/  STL [R1+0xc44], RZ ;  /* 0x000c44ff01007387 */ /* 0x000fe20000100800 */
[----:B------:R-:W-:Y:S02]  /*12e0*/  CS2R R220, SRZ ;  /* 0x0000000000dc7805 */ /* 0x000fe4000001ff00 */
[----:B------:R-:W-:Y:S02]  /*12f0*/  CS2R R218, SRZ ;  /* 0x0000000000da7805 */ /* 0x000fe4000001ff00 */
[----:B------:R-:W-:Y:S01]  /*1300*/  CS2R R216, SRZ ;  /* 0x0000000000d87805 */ /* 0x000fe2000001ff00 */
[----:B------:R-:W-:Y:S01]  /*1310*/  STL [R1+0xc40], RZ ;  /* 0x000c40ff01007387 */ /* 0x000fe20000100800 */
[----:B-1----:R-:W-:Y:S01]  /*1320*/  ULEA UR17, UR11, UR17, 0x18 ;  /* 0x000000110b117291 */ /* 0x002fe2000f8ec03f */
[----:B------:R-:W-:Y:S02]  /*1330*/  CS2R R214, SRZ ;  /* 0x0000000000d67805 */ /* 0x000fe4000001ff00 */
[----:B------:R-:W-:Y:S01]  /*1340*/  CS2R R212, SRZ ;  /* 0x0000000000d47805 */ /* 0x000fe2000001ff00 */
[----:B------:R-:W-:Y:S01]  /*1350*/  STL [R1+0xc3c], RZ ;  /* 0x000c3cff01007387 */ /* 0x000fe20000100800 */
[----:B------:R-:W-:-:S02]  /*1360*/  CS2R R210, SRZ ;  /* 0x0000000000d27805 */ /* 0x000fc4000001ff00 */
[----:B------:R-:W-:Y:S02]  /*1370*/  CS2R R208, SRZ ;  /* 0x0000000000d07805 */ /* 0x000fe4000001ff00 */
[----:B------:R-:W-:Y:S01]  /*1380*/  CS2R R206, SRZ ;  /* 0x0000000000ce7805 */ /* 0x000fe2000001ff00 */
[----:B------:R-:W-:Y:S01]  /*1390*/  STL [R1+0xc38], RZ ;  /* 0x000c38ff01007387 */ /* 0x000fe20000100800 */
[----:B--2---:R-:W-:Y:S02]  /*13a0*/  ISETP.GE.AND P0, PT, R3, 0x1, PT ;  /* 0x000000010300780c */ /* 0x004fe40003f06270 */
[----:B------:R-:W-:Y:S02]  /*13b0*/  CS2R R204, SRZ ;  /* 0x0000000000cc7805 */ /* 0x000fe4000001ff00 */
[----:B------:R-:W-:Y:S01]  /*13c0*/  CS2R R202, SRZ ;  /* 0x0000000000ca7805 */ /* 0x000fe2000001ff00 */
[----:B------:R-:W-:Y:S01]  /*13d0*/  STL [R1+0xc34], RZ ;  /* 0x000c34ff01007387 */ /* 0x000fe20000100800 */
[----:B------:R-:W-:-:S02]  /*13e0*/  CS2R R200, SRZ ;  /* 0x0000000000c87805 */ /* 0x000fc4000001ff00 */
[----:B------:R-:W-:Y:S02]  /*13f0*/  CS2R R198, SRZ ;  /* 0x0000000000c67805 */ /* 0x000fe4000001ff00 */
[----:B------:R-:W-:Y:S01]  /*1400*/  CS2R R196, SRZ ;  /* 0x0000000000c47805 */ /* 0x000fe2000001ff00 */
[----:B------:R-:W-:Y:S01]  /*1410*/  STL [R1+0xc30], RZ ;  /* 0x000c30ff01007387 */ /* 0x000fe20000100800 */
[----:B------:R-:W-:Y:S02]  /*1420*/  CS2R R194, SRZ ;  /* 0x0000000000c27805 */ /* 0x000fe4000001ff00 */
        /* <DEDUP_REMOVED lines=39> */
[----:B------:R-:W-:Y:S01]  /*16a0*/  CS2R R6, SRZ ;  /* 0x0000000000067805 */ /* 0x000fe2000001ff00 */
[----:B0-----:R-:W-:Y:S01]  /*16b0*/  IMAD.MOV.U32 R5, RZ, RZ, RZ ;  /* 0x000000ffff057224 */ /* 0x001fe200078e00ff */
        /* <DEDUP_REMOVED lines=85> */
[----:B------:R-:W-:Y:S04]  /*1c10*/  STL [R1+0xbb0], RZ ;  /* 0x000bb0ff01007387 */ /* 0x000fe80000100800 */
        /* <DEDUP_REMOVED lines=620> */
[----:B------:R-:W-:Y:S04]  /*42e0*/  STL [R1], RZ ;  /* 0x000000ff01007387 */ /* 0x000fe80000100800 */
        /* <DEDUP_REMOVED lines=39> */
[----:B------:R-:W-:Y:S01]  /*4560*/  STL [R1+0xa0], RZ ;  /* 0x0000a0ff01007387 */ /* 0x000fe20000100800 */
[----:B---3--:R-:W0:Y:S03]  /*4570*/  S2R R2, SR_TID.X ;  /* 0x0000000000027919 */ /* 0x008e260000002100 */
        /* <DEDUP_REMOVED lines=8> */
[----:B0-----:R-:W-:-:S03]  /*4600*/  LOP3.LUT R2, R2, 0x80, RZ, 0xc0, !PT ;  /* 0x0000008002027812 */ /* 0x001fc600078ec0ff */
[----:B------:R-:W-:Y:S01]  /*4610*/  STL [R1+0xc4], RZ ;  /* 0x0000c4ff01007387 */ /* 0x000fe20000100800 */
[----:B------:R-:W-:-:S03]  /*4620*/  SHF.R.U32.HI R2, RZ, 0x7, R2 ;  /* 0x00000007ff027819 */ /* 0x000fc60000011602 */
        /* <DEDUP_REMOVED lines=33> */
[----:B------:R-:W0:Y:S04]  /*4840*/  SHFL.IDX PT, R2, R2, RZ, 0x1f ;  /* 0x00001fff02027589 */ /* 0x000e2800000e0000 */
[----:B------:R1:W-:Y:S04]  /*4850*/  STL [R1+0x14c], RZ ;  /* 0x00014cff01007387 */ /* 0x0003e80000100800 */
[----:B------:R1:W-:Y:S04]  /*4860*/  STL [R1+0x150], RZ ;  /* 0x000150ff01007387 */ /* 0x0003e80000100800 */
[----:B------:R1:W-:Y:S04]  /*4870*/  STL [R1+0x154], RZ ;  /* 0x000154ff01007387 */ /* 0x0003e80000100800 */
[----:B------:R1:W-:Y:S04]  /*4880*/  STL [R1+0x158], RZ ;  /* 0x000158ff01007387 */ /* 0x0003e80000100800 */
[----:B------:R1:W-:Y:S04]  /*4890*/  STL [R1+0x15c], RZ ;  /* 0x00015cff01007387 */ /* 0x0003e80000100800 */
[----:B------:R1:W-:Y:S01]  /*48a0*/  STL [R1+0x160], RZ ;  /* 0x000160ff01007387 */ /* 0x0003e20000100800 */
[----:B0-----:R-:W-:Y:S01]  /*48b0*/  R2UR UR9, R2 ;  /* 0x00000000020972ca */ /* 0x001fe200000e0000 */
[----:B------:R-:W-:-:S02]  /*48c0*/  IMAD.U32 R2, RZ, RZ, UR4 ;  /* 0x00000004ff027e24 */ /* 0x000fc4000f8e00ff */
[----:B------:R1:W-:Y:S04]  /*48d0*/  STL [R1+0x164], RZ ;  /* 0x000164ff01007387 */ /* 0x0003e80000100800 */
[----:B------:R1:W-:Y:S04]  /*48e0*/  STL [R1+0x168], RZ ;  /* 0x000168ff01007387 */ /* 0x0003e80000100800 */
[----:B------:R1:W-:Y:S02]  /*48f0*/  STL [R1+0x16c], RZ ;  /* 0x00016cff01007387 */ /* 0x0003e40000100800 */
[----:B------:R-:W-:-:S02]  /*4900*/  ULEA.HI UR10, UR9, UR9, URZ, 0x1 ;  /* 0x00000009090a7291 */ /* 0x000fc4000f8f083f */
[----:B------:R1:W-:Y:S02]  /*4910*/  STL [R1+0x170], RZ ;  /* 0x000170ff01007387 */ /* 0x0003e40000100800 */
[----:B------:R-:W-:Y:S02]  /*4920*/  ULOP3.LUT UR10, UR10, 0x1ffffe, URZ, 0xc0, !UPT ;  /* 0x001ffffe0a0a7892 */ /* 0x000fe4000f8ec03f */
[----:B------:R1:W-:Y:S02]  /*4930*/  STL [R1+0x174], RZ ;  /* 0x000174ff01007387 */ /* 0x0003e40000100800 */
[----:B------:R-:W-:Y:S02]  /*4940*/  UIADD3 UR10, UR9, -UR10, URZ ;  /* 0x8000000a090a7290 */ /* 0x000fe4000fffe03f */
[----:B------:R1:W-:Y:S02]  /*4950*/  STL [R1+0x178], RZ ;  /* 0x000178ff01007387 */ /* 0x0003e40000100800 */
[----:B------:R-:W-:-:S02]  /*4960*/  ULEA UR10, UR10, UR17, 0xb ;  /* 0x000000110a0a7291 */ /* 0x000fc4000f8e583f */
[----:B------:R1:W-:Y:S02]  /*4970*/  STL [R1+0x17c], RZ ;  /* 0x00017cff01007387 */ /* 0x0003e40000100800 */
[----:B------:R-:W-:Y:S02]  /*4980*/  UIADD3 UR10, UR10, 0x180, URZ ;  /* 0x000001800a0a7890 */ /* 0x000fe4000fffe03f */
[----:B------:R1:W-:Y:S02]  /*4990*/  STL [R1+0x180], RZ ;  /* 0x000180ff01007387 */ /* 0x0003e40000100800 */
[----:B------:R-:W-:Y:S02]  /*49a0*/  USHF.R.U32.HI UR10, URZ, 0x4, UR10 ;  /* 0x000000043f0a7899 */ /* 0x000fe4000801160a */
[----:B------:R1:W-:Y:S02]  /*49b0*/  STL [R1+0x184], RZ ;  /* 0x000184ff01007387 */ /* 0x0003e40000100800 */
[----:B------:R-:W-:-:S02]  /*49c0*/  ULOP3.LUT UR18, UR10, 0x3fff, URZ, 0xc0, !UPT ;  /* 0x00003fff0a127892 */ /* 0x000fc4000f8ec03f */
[----:B------:R1:W-:Y:S04]  /*49d0*/  STL [R1+0x188], RZ ;  /* 0x000188ff01007387 */ /* 0x0003e80000100800 */
        /* <DEDUP_REMOVED lines=28> */
[----:B------:R1:W-:Y:S01]  /*4ba0*/  STL [R1+0x1fc], RZ ;  /* 0x0001fcff01007387 */ /* 0x0003e20000100800 */
[----:B------:R-:W-:Y:S05]  /*4bb0*/  @!P0 BRA `(.L_x_14) ;  /* 0x0000008000648947 */ /* 0x000fea0003800000 */
[----:B------:R-:W-:-:S06]  /*4bc0*/  UISETP.NE.AND UP0, UPT, UR29, 0x3, UPT ;  /* 0x000000031d00788c */ /* 0x000fcc000bf05270 */
[----:B------:R-:W-:-:S13]  /*4bd0*/  PLOP3.LUT P1, PT, PT, PT, UP0, 0x80, 0x0 ;  /* 0x000000000000781c */ /* 0x000fda0003f2f008 */
[----:B------:R-:W-:Y:S05]  /*4be0*/  @!P1 BRA `(.L_x_15) ;  /* 0x0000000000049947 */ /* 0x000fea0003800000 */
[----:B------:R-:W-:Y:S01]  /*4bf0*/  BPT.TRAP 0x1 ;  /* 0x000000040000795c */ /* 0x000fe20000300000 */
.L_x_15:
[----:B------:R-:W-:Y:S01]  /*4c00*/  ULEA UR7, UR5, UR17, 0x3 ;  /* 0x0000001105077291 */ /* 0x000fe2000f8e183f */
[----:B------:R-:W-:-:S05]  /*4c10*/  IMAD.U32 R2, RZ, RZ, UR4 ;  /* 0x00000004ff027e24 */ /* 0x000fca000f8e00ff */
[----:B------:R-:W-:-:S04]  /*4c20*/  SHF.L.U32 R2, R2, 0x1f, RZ ;  /* 0x0000001f02027819 */ /* 0x000fc800000006ff */
[----:B------:R0:W2:Y:S01]  /*4c30*/  SYNCS.PHASECHK.TRANS64.TRYWAIT P0, [UR7], R2 ;  /* 0x00000002ff0075a7 */ /* 0x0000a20008000147 */
[----:B------:R-:W-:Y:S05]  /*4c40*/  @!P1 BRA `(.L_x_16) ;  /* 0x0000000000049947 */ /* 0x000fea0003800000 */
[----:B------:R-:W-:Y:S01]  /*4c50*/  BPT.TRAP 0x1 ;  /* 0x000000040000795c */ /* 0x000fe20000300000 */
.L_x_16:
[----:B------:R3:W-:Y:S01]  /*4c60*/  STL [R1+0xc58], RZ ;  /* 0x000c58ff01007387 */ /* 0x0007e20000100800 */
[----:B------:R-:W-:Y:S01]  /*4c70*/  UMOV UR6, 0x1 ;  /* 0x0000000100067882 */ /* 0x000fe20000000000 */
[----:B--2---:R-:W-:Y:S05]  /*4c80*/  @P0 BRA `(.L_x_17) ;  /* 0x0000000000080947 */ /* 0x004fea0003800000 */
[----:B------:R-:W2:Y:S02]  /*4c90*/  SYNCS.PHASECHK.TRANS64.TRYWAIT P0, [UR7], R2 ;  /* 0x00000002ff0075a7 */ /* 0x000ea40008000147 */
[----:B--2---:R-:W-:Y:S05]  /*4ca0*/  @!P0 BRA `(.L_x_18) ;  /* 0x0000055c000c8947 */ /* 0x004fea0003800000 */
.L_x_17:
[----:B------:R-:W-:Y:S01]  /*4cb0*/  STL [R1+0xc54], RZ ;  /* 0x000c54ff01007387 */ /* 0x000fe20000100800 */
[----:B------:R-:W-:Y:S01]  /*4cc0*/  UIADD3 UR7, UR17, 0x24180, URZ ;  /* 0x0002418011077890 */ /* 0x000fe2000fffe03f */
[----:B------:R-:W-:Y:S01]  /*4cd0*/  WARPGROUP.ARRIVE ;  /* 0x00000000000079c5 */ /* 0x000fe20000000000 */
[----:B------:R-:W-:Y:S01]  /*4ce0*/  ULOP3.LUT UR8, UR18, 0x10000, URZ, 0xfc, !UPT ;  /* 0x0001000012087892 */ /* 0x000fe2000f8efc3f */
[----:B------:R-:W-:Y:S01]  /*4cf0*/  STL [R1+0xc50], RZ ;  /* 0x000c50ff01007387 */ /* 0x000fe20000100800 */
[----:B------:R-:W-:Y:S01]  /*4d00*/  USHF.R.U32.HI UR7, URZ, 0x4, UR7 ;  /* 0x000000043f077899 */ /* 0x000fe20008011607 */
[----:B------:R-:W-:Y:S01]  /*4d10*/  CS2R R236, SRZ ;  /* 0x0000000000ec7805 */ /* 0x000fe2000001ff00 */
[----:B------:R-:W-:Y:S01]  /*4d20*/  UMOV UR9, 0xc0000010 ;  /* 0xc000001000097882 */ /* 0x000fe20000000000 */
[----:B------:R-:W-:Y:S01]  /*4d30*/  STL [R1+0xc4c], RZ ;  /* 0x000c4cff01007387 */ /* 0x000fe20000100800 */
[----:B------:R-:W-:Y:S01]  /*4d40*/  ULOP3.LUT UR7, UR7, 0x3fff, URZ, 0xc0, !UPT ;  /* 0x00003fff07077892 */ /* 0x000fe2000f8ec03f */
[----:B------:R-:W-:Y:S01]  /*4d50*/  CS2R R234, SRZ ;  /* 0x0000000000ea7805 */ /* 0x000fe2000001ff00 */
[----:B------:R-:W-:Y:S01]  /*4d60*/  UMOV UR11, 0xc0000010 ;  /* 0xc0000010000b7882 */ /* 0x000fe20000000000 */
[----:B------:R-:W-:Y:S01]  /*4d70*/  STL [R1+0xc48], RZ ;  /* 0x000c48ff01007387 */ /* 0x000fe20000100800 */
[----:B------:R-:W-:Y:S01]  /*4d80*/  ULOP3.LUT UR10, UR7, 0x10000, URZ, 0xfc, !UPT ;  /* 0x00010000070a7892 */ /* 0x000fe2000f8efc3f */
[----:B------:R-:W-:Y:S01]  /*4d90*/  CS2R R232, SRZ ;  /* 0x0000000000e87805 */ /* 0x000fe2000001ff00 */
[----:B------:R-:W-:Y:S01]  /*4da0*/  ULEA UR7, UR5, UR8, 0xa ;  /* 0x0000000805077291 */ /* 0x000fe2000f8e503f */
[----:B------:R-:W-:Y:S01]  /*4db0*/  STL [R1+0xc44], RZ ;  /* 0x000c44ff01007387 */ /* 0x000fe20000100800 */
[----:B------:R-:W-:Y:S01]  /*4dc0*/  ULEA UR10, UR5, UR10, 0x9 ;  /* 0x0000000a050a7291 */ /* 0x000fe2000f8e483f */
[----:B------:R-:W-:-:S02]  /*4dd0*/  CS2R R230, SRZ ;  /* 0x0000000000e67805 */ /* 0x000fc4000001ff00 */
[----:B------:R-:W-:Y:S01]  /*4de0*/  CS2R R228, SRZ ;  /* 0x0000000000e47805 */ /* 0x000fe2000001ff00 */
[----:B------:R-:W-:Y:S01]  /*4df0*/  STL [R1+0xc40], RZ ;  /* 0x000c40ff01007387 */ /* 0x000fe20000100800 */
[----:B------:R-:W-:Y:S01]  /*4e00*/  CS2R R226, SRZ ;  /* 0x0000000000e27805 */ /* 0x000fe2000001ff00 */
[----:B------:R-:W-:Y:S01]  /*4e10*/  UMOV UR8, UR7 ;  /* 0x0000000700087c82 */ /* 0x000fe20008000000 */
[----:B------:R-:W-:Y:S01]  /*4e20*/  CS2R R224, SRZ ;  /* 0x0000000000e07805 */ /* 0x000fe2000001ff00 */
[----:B------:R-:W-:Y:S01]  /*4e30*/  STL [R1+0xc3c], RZ ;  /* 0x000c3cff01007387 */ /* 0x000fe20000100800 */
[----:B------:R-:W-:Y:S01]  /*4e40*/  CS2R R222, SRZ ;  /* 0x0000000000de7805 */ /* 0x000fe2000001ff00 */
[----:B------:R-:W-:Y:S01]  /*4e50*/  QGMMA.64x256x32.F32.E4M3.E4M3 R24, gdesc[UR8], RZ, !UPT, gsb0 ;  /* 0x03e00000081879f3 */ /* 0x000fe2000c0008ff */
[----:B------:R-:W-:Y:S01]  /*4e60*/  UIADD3 UR8, UR7, 0x100, URZ ;  /* 0x0000010007087890 */ /* 0x000fe2000fffe03f */
[----:B------:R-:W-:Y:S01]  /*4e70*/  STL [R1+0xc38], RZ ;  /* 0x000c38ff01007387 */ /* 0x000fe20000100800 */
[----:B------:R-:W-:Y:S01]  /*4e80*/  UMOV UR9, 0xc0000010 ;  /* 0xc000001000097882 */ /* 0x000fe20000000000 */
        /* <DEDUP_REMOVED lines=47> */
[----:B------:R-:W-:Y:S01]  /*5180*/  CS2R R6, SRZ ;  /* 0x0000000000067805 */ /* 0x000fe2000001ff00 */
[----:B------:R-:W-:Y:S02]  /*5190*/  IMAD.MOV.U32 R5, RZ, RZ, RZ ;  /* 0x000000ffff057224 */ /* 0x000fe400078e00ff */
        /* <DEDUP_REMOVED lines=53> */
[----:B------:R-:W-:-:S03]  /*54f0*/  WARPGROUP.DEPBAR.LE gsb0, 0x0 ;  /* 0x00008000000079c5 */ /* 0x000fc60000010000 */
        /* <DEDUP_REMOVED lines=231> */
[----:B------:R-:W-:Y:S04]  /*6370*/  STL.64 [R1+0x400], R24 ;  /* 0x0004001801007387 */ /* 0x000fe80000100a00 */
        /* <DEDUP_REMOVED lines=62> */
[----:B------:R4:W-:Y:S04]  /*6760*/  STL.64 [R1+0x5f8], R150 ;  /* 0x0005f89601007387 */ /* 0x0009e80000100a00 */
[----:B------:R-:W-:Y:S04]  /*6770*/  STL [R1+0x794], RZ ;  /* 0x000794ff01007387 */ /* 0x000fe80000100800 */
[----:B------:R-:W-:Y:S01]  /*6780*/  STL [R1+0x790], RZ ;  /* 0x000790ff01007387 */ /* 0x000fe20000100800 */
[----:B----4-:R-:W-:-:S03]  /*6790*/  WARPGROUP.ARRIVE ;  /* 0x00000000000079c5 */ /* 0x010fc60000000000 */
[----:B------:R-:W-:Y:S04]  /*67a0*/  STL [R1+0x78c], RZ ;  /* 0x00078cff01007387 */ /* 0x000fe80000100800 */
[----:B------:R-:W-:Y:S01]  /*67b0*/  STL [R1+0x788], RZ ;  /* 0x000788ff01007387 */ /* 0x000fe20000100800 */
[----:B------:R-:W-:Y:S01]  /*67c0*/  QGMMA.64x256x32.F32.E4M3.E4M3 R24, gdesc[UR8], RZ, !UPT, gsb0 ;  /* 0x03e00000081879f3 */ /* 0x000fe2000c0008ff */
[----:B------:R-:W-:Y:S02]  /*67d0*/  UIADD3 UR8, UR7, 0x200, URZ ;  /* 0x0000020007087890 */ /* 0x000fe4000fffe03f */
[----:B------:R-:W-:Y:S01]  /*67e0*/  STL [R1+0x784], RZ ;  /* 0x000784ff01007387 */ /* 0x000fe20000100800 */
[----:B------:R-:W-:-:S03]  /*67f0*/  UMOV UR9, 0xc0000010 ;  /* 0xc000001000097882 */ /* 0x000fc60000000000 */
        /* <DEDUP_REMOVED lines=76> */
[----:B------:R-:W-:Y:S04]  /*6cc0*/  STL.64 [R1+0x3c0], R136 ;  /* 0x0003c08801007387 */ /* 0x000fe80000100a00 */
[----:B------:R-:W-:Y:S01]  /*6cd0*/  STL.64 [R1+0x3c8], R138 ;  /* 0x0003c88a01007387 */ /* 0x000fe20000100a00 */
[----:B----4-:R-:W-:-:S03]  /*6ce0*/  WARPGROUP.ARRIVE ;  /* 0x00000000000079c5 */ /* 0x010fc60000000000 */
[----:B------:R-:W-:Y:S04]  /*6cf0*/  STL.64 [R1+0x3d0], R140 ;  /* 0x0003d08c01007387 */ /* 0x000fe80000100a00 */
[----:B------:R-:W-:Y:S01]  /*6d00*/  STL.64 [R1+0x3d8], R142 ;  /* 0x0003d88e01007387 */ /* 0x000fe20000100a00 */
[----:B------:R-:W-:Y:S01]  /*6d10*/  QGMMA.64x256x32.F32.E4M3.E4M3 R8, gdesc[UR8], RZ, !UPT, gsb0 ;  /* 0x03e00000080879f3 */ /* 0x000fe2000c0008ff */
[----:B------:R-:W-:Y:S02]  /*6d20*/  UIADD3 UR8, UR7, 0x300, URZ ;  /* 0x0000030007087890 */ /* 0x000fe4000fffe03f */
[----:B------:R-:W-:Y:S01]  /*6d30*/  STL.64 [R1+0x3e0], R144 ;  /* 0x0003e09001007387 */ /* 0x000fe20000100a00 */
[----:B------:R-:W-:Y:S01]  /*6d40*/  UMOV UR9, 0xc0000010 ;  /* 0xc000001000097882 */ /* 0x000fe20000000000 */
[----:B------:R-:W-:-:S02]  /*6d50*/  ULDC UR7, c[0x0][0x50c] ;  /* 0x0001430000077ab9 */ /* 0x000fc40000000800 */
[----:B------:R-:W-:Y:S01]  /*6d60*/  STL.64 [R1+0x3e8], R146 ;  /* 0x0003e89201007387 */ /* 0x000fe20000100a00 */
[----:B------:R-:W-:-:S03]  /*6d70*/  UISETP.NE.AND UP0, UPT, UR7, 0x1, UPT ;  /* 0x000000010700788c */ /* 0x000fc6000bf05270 */
[----:B------:R-:W-:Y:S01]  /*6d80*/  STL.64 [R1+0x3f0], R148 ;  /* 0x0003f09401007387 */ /* 0x000fe20000100a00 */
[----:B------:R-:W-:-:S03]  /*6d90*/  USEL UR7, URZ, 0x1, UP0 ;  /* 0x000000013f077887 */ /* 0x000fc60008000000 */
[----:B------:R-:W-:Y:S03]  /*6da0*/  STL.64 [R1+0x3f8], R150 ;  /* 0x0003f89601007387 */ /* 0x000fe60000100a00 */
[----:B------:R-:W-:Y:S01]  /*6db0*/  ISETP.NE.AND P0, PT, RZ, UR7, PT ;  /* 0x00000007ff007c0c */ /* 0x000fe2000bf05270 */
        /* <DEDUP_REMOVED lines=24> */
[----:B------:R4:W-:Y:S01]  /*6f40*/  STL.64 [R1], R8 ;  /* 0x0000000801007387 */ /* 0x0009e20000100a00 */
[----:B------:R-:W-:Y:S02]  /*6f50*/  IMAD.MOV.U32 R4, RZ, RZ, R133 ;  /* 0x000000ffff047224 */ /* 0x000fe400078e0085 */
[----:B--2---:R-:W-:Y:S01]  /*6f60*/  IMAD.MOV.U32 R3, RZ, RZ, R134 ;  /* 0x000000ffff037224 */ /* 0x004fe200078e0086 */
[----:B------:R2:W-:Y:S01]  /*6f70*/  STL.64 [R1+0x8], R10 ;  /* 0x0000080a01007387 */ /* 0x0005e20000100a00 */
[----:B0-----:R-:W-:-:S03]  /*6f80*/  IMAD.MOV.U32 R2, RZ, RZ, R135 ;  /* 0x000000ffff027224 */ /* 0x001fc600078e0087 */
[----:B------:R0:W-:Y:S04]  /*6f90*/  STL.64 [R1+0x10], R12 ;  /* 0x0000100c01007387 */ /* 0x0001e80000100a00 */
[----:B------:R5:W-:Y:S01]  /*6fa0*/  STL.64 [R1+0x18], R14 ;  /* 0x0000180e01007387 */ /* 0x000be20000100a00 */
[----:B----4-:R-:W-:-:S03]  /*6fb0*/  CS2R R8, SRZ ;  /* 0x0000000000087805 */ /* 0x010fc6000001ff00 */
[----:B------:R4:W-:Y:S01]  /*6fc0*/  STL.64 [R1+0x20], R16 ;  /* 0x0000201001007387 */ /* 0x0009e20000100a00 */
[----:B--2---:R-:W-:-:S03]  /*6fd0*/  CS2R R10, SRZ ;  /* 0x00000000000a7805 */ /* 0x004fc6000001ff00 */
[----:B------:R2:W-:Y:S01]  /*6fe0*/  STL.64 [R1+0x28], R18 ;  /* 0x0000281201007387 */ /* 0x0005e20000100a00 */
[----:B0-----:R-:W-:-:S03]  /*6ff0*/  CS2R R12, SRZ ;  /* 0x00000000000c7805 */ /* 0x001fc6000001ff00 */
[----:B------:R0:W-:Y:S01]  /*7000*/  STL.64 [R1+0x30], R20 ;  /* 0x0000301401007387 */ /* 0x0001e20000100a00 */
[----:B-----5:R-:W-:-:S03]  /*7010*/  CS2R R14, SRZ ;  /* 0x00000000000e7805 */ /* 0x020fc6000001ff00 */
[----:B------:R5:W-:Y:S01]  /*7020*/  STL.64 [R1+0x38], R22 ;  /* 0x0000381601007387 */ /* 0x000be20000100a00 */
[----:B----4-:R-:W-:-:S03]  /*7030*/  CS2R R16, SRZ ;  /* 0x0000000000107805 */ /* 0x010fc6000001ff00 */
[----:B------:R-:W-:Y:S01]  /*7040*/  STL.64 [R1+0x40], R24 ;  /* 0x0000401801007387 */ /* 0x000fe20000100a00 */
[----:B--2---:R-:W-:-:S03]  /*7050*/  CS2R R18, SRZ ;  /* 0x0000000000127805 */ /* 0x004fc6000001ff00 */
[----:B------:R-:W-:Y:S01]  /*7060*/  STL.64 [R1+0x48], R26 ;  /* 0x0000481a01007387 */ /* 0x000fe20000100a00 */
[----:B0-----:R-:W-:-:S03]  /*7070*/  CS2R R20, SRZ ;  /* 0x0000000000147805 */ /* 0x001fc6000001ff00 */
[----:B------:R-:W-:Y:S01]  /*7080*/  STL.64 [R1+0x50], R28 ;  /* 0x0000501c01007387 */ /* 0x000fe20000100a00 */
[----:B-----5:R-:W-:-:S03]  /*7090*/  CS2R R22, SRZ ;  /* 0x0000000000167805 */ /* 0x020fc6000001ff00 */
        /* <DEDUP_REMOVED lines=53> */
[----:B------:R2:W-:Y:S04]  /*73f0*/  STL [R1+0x6d8], RZ ;  /* 0x0006d8ff01007387 */ /* 0x0005e80000100800 */
[----:B------:R2:W-:Y:S01]  /*7400*/  STL [R1+0x6d4], RZ ;  /* 0x0006d4ff01007387 */ /* 0x0005e20000100800 */
[----:B0-----:R-:W-:-:S03]  /*7410*/  WARPGROUP.ARRIVE ;  /* 0x00000000000079c5 */ /* 0x001fc60000000000 */
[----:B------:R2:W-:Y:S04]  /*7420*/  STL [R1+0x6d0], RZ ;  /* 0x0006d0ff01007387 */ /* 0x0005e80000100800 */
[----:B------:R2:W-:Y:S01]  /*7430*/  STL [R1+0x6cc], RZ ;  /* 0x0006ccff01007387 */ /* 0x0005e20000100800 */
[----:B------:R-:W-:Y:S03]  /*7440*/  QGMMA.64x256x32.F32.E4M3.E4M3 R24, gdesc[UR8], RZ, !UPT, gsb0 ;  /* 0x03e00000081879f3 */ /* 0x000fe6000c0008ff */
        /* <DEDUP_REMOVED lines=51> */
[----:B------:R-:W-:-:S02]  /*7780*/  WARPGROUP.DEPBAR.LE gsb0, 0x0 ;  /* 0x00008000000079c5 */ /* 0x000fc40000010000 */
[----:B------:R-:W-:Y:S05]  /*7790*/  @!P0 BRA `(.L_x_19) ;  /* 0x0000005400508947 */ /* 0x000fea0003800000 */
[----:B------:R0:W-:Y:S04]  /*77a0*/  STL [R1+0xce8], R122 ;  /* 0x000ce87a01007387 */ /* 0x0001e80000100800 */
[----:B------:R-:W4:Y:S04]  /*77b0*/  LDL R5, [R1+0x400] ;  /* 0x0004000001057983 */ /* 0x000f280000100800 */
[----:B------:R-:W3:Y:S04]  /*77c0*/  LDL R6, [R1+0x404] ;  /* 0x0004040001067983 */ /* 0x000ee80000100800 */
[----:B0-----:R-:W2:Y:S04]  /*77d0*/  LDL R122, [R1+0x214] ;  /* 0x00021400017a7983 */ /* 0x001ea80000100800 */
[----:B------:R-:W3:Y:S04]  /*77e0*/  LDL R7, [R1+0x408] ;  /* 0x0004080001077983 */ /* 0x000ee80000100800 */
        /* <DEDUP_REMOVED lines=100> */
[----:B------:R0:W-:Y:S04]  /*7e30*/  STL [R1+0xce4], R123 ;  /* 0x000ce47b01007387 */ /* 0x0001e80000100800 */
[----:B0-----:R-:W4:Y:S04]  /*7e40*/  LDL R123, [R1+0x210] ;  /* 0x00021000017b7983 */ /* 0x001f280000100800 */
[----:B------:R0:W-:Y:S04]  /*7e50*/  STL [R1+0xce0], R124 ;  /* 0x000ce07c01007387 */ /* 0x0001e80000100800 */
[----:B0-----:R-:W2:Y:S04]  /*7e60*/  LDL R124, [R1+0x20c] ;  /* 0x00020c00017c7983 */ /* 0x001ea80000100800 */
[----:B------:R0:W-:Y:S04]  /*7e70*/  STL [R1+0xcdc], R125 ;  /* 0x000cdc7d01007387 */ /* 0x0001e80000100800 */
[----:B0-----:R-:W3:Y:S04]  /*7e80*/  LDL R125, [R1+0x208] ;  /* 0x00020800017d7983 */ /* 0x001ee80000100800 */
        /* <DEDUP_REMOVED lines=53> */
[----:B0-----:R-:W3:Y:S01]  /*81e0*/  LDL R0, [R1+0x59c] ;  /* 0x00059c0001007983 */ /* 0x001ee20000100800 */
[----:B--2---:R-:W-:-:S01]  /*81f0*/  FADD R130, RZ, R130 ;  /* 0x00000082ff827221 */ /* 0x004fc20000000000 */
[----:B----4-:R-:W-:Y:S01]  /*8200*/  FADD R129, RZ, R129 ;  /* 0x00000081ff817221 */ /* 0x010fe20000000000 */
[----:B------:R-:W-:-:S01]  /*8210*/  FADD R127, RZ, R127 ;  /* 0x0000007fff7f7221 */ /* 0x000fc20000000000 */
[----:B------:R-:W-:Y:S01]  /*8220*/  FADD R126, RZ, R126 ;  /* 0x0000007eff7e7221 */ /* 0x000fe20000000000 */
[----:B------:R-:W-:-:S01]  /*8230*/  FADD R124, RZ, R124 ;  /* 0x0000007cff7c7221 */ /* 0x000fc20000000000 */
[----:B---3--:R-:W-:Y:S01]  /*8240*/  FADD R132, RZ, R132 ;  /* 0x00000084ff847221 */ /* 0x008fe20000000000 */
[----:B------:R-:W-:-:S01]  /*8250*/  FADD R133, RZ, R133 ;  /* 0x00000085ff857221 */ /* 0x000fc20000000000 */
[----:B------:R-:W-:Y:S01]  /*8260*/  FADD R123, RZ, R123 ;  /* 0x0000007bff7b7221 */ /* 0x000fe20000000000 */
        /* <DEDUP_REMOVED lines=10> */
[----:B------:R-:W-:-:S05]  /*8310*/  FADD R150, RZ, R150 ;  /* 0x00000096ff967221 */ /* 0x000fca0000000000 */
[----:B------:R-:W-:Y:S01]  /*8320*/  STL [R1+0x600], R150 ;  /* 0x0006009601007387 */ /* 0x000fe20000100800 */
[----:B------:R-:W-:-:S01]  /*8330*/  FADD R236, RZ, R0 ;  /* 0x00000000ffec7221 */ /* 0x000fc20000000000 */
[----:B------:R-:W-:-:S05]  /*8340*/  FADD R0, RZ, R149 ;  /* 0x00000095ff007221 */ /* 0x000fca0000000000 */
[----:B------:R0:W-:Y:S04]  /*8350*/  STL [R1+0x604], R0 ;  /* 0x0006040001007387 */ /* 0x0001e80000100800 */
[----:B------:R-:W-:Y:S01]  /*8360*/  STL [R1+0x608], R148 ;  /* 0x0006089401007387 */ /* 0x000fe20000100800 */
[----:B0-----:R-:W-:-:S03]  /*8370*/  FADD R0, RZ, R146 ;  /* 0x00000092ff007221 */ /* 0x001fc60000000000 */
[----:B------:R-:W-:Y:S04]  /*8380*/  STL [R1+0x60c], R147 ;  /* 0x00060c9301007387 */ /* 0x000fe80000100800 */
        /* <DEDUP_REMOVED lines=24> */
[----:B------:R0:W-:Y:S01]  /*8510*/  STL [R1+0x658], R0 ;  /* 0x0006580001007387 */ /* 0x0001e20000100800 */
[----:B------:R-:W-:-:S03]  /*8520*/  FADD R237, RZ, R151 ;  /* 0x00000097ffed7221 */ /* 0x000fc60000000000 */
[----:B------:R2:W-:Y:S01]  /*8530*/  STL [R1+0x65c], R127 ;  /* 0x00065c7f01007387 */ /* 0x0005e20000100800 */
[----:B0-----:R-:W-:-:S03]  /*8540*/  FADD R0, RZ, R125 ;  /* 0x0000007dff007221 */ /* 0x001fc60000000000 */
[----:B------:R0:W-:Y:S04]  /*8550*/  STL [R1+0x660], R126 ;  /* 0x0006607e01007387 */ /* 0x0001e80000100800 */
[----:B------:R-:W-:Y:S04]  /*8560*/  STL [R1+0x664], R0 ;  /* 0x0006640001007387 */ /* 0x000fe80000100800 */
[----:B------:R3:W-:Y:S04]  /*8570*/  STL [R1+0x668], R124 ;  /* 0x0006687c01007387 */ /* 0x0007e80000100800 */
[----:B------:R-:W4:Y:S04]  /*8580*/  LDL R151, [R1+0x218] ;  /* 0x0002180001977983 */ /* 0x000f280000100800 */
[----:B------:R1:W-:Y:S04]  /*8590*/  STL [R1+0x66c], R123 ;  /* 0x00066c7b01007387 */ /* 0x0003e80000100800 */
[----:B------:R-:W4:Y:S04]  /*85a0*/  LDL R150, [R1+0x21c] ;  /* 0x00021c0001967983 */ /* 0x000f280000100800 */
        /* <DEDUP_REMOVED lines=22> */
[----:B--2---:R-:W2:Y:S04]  /*8710*/  LDL R127, [R1+0x278] ;  /* 0x00027800017f7983 */ /* 0x004ea80000100800 */
[----:B0-----:R-:W2:Y:S04]  /*8720*/  LDL R126, [R1+0x27c] ;  /* 0x00027c00017e7983 */ /* 0x001ea80000100800 */
[----:B------:R-:W2:Y:S04]  /*8730*/  LDL R125, [R1+0x280] ;  /* 0x00028000017d7983 */ /* 0x000ea80000100800 */
[----:B---3--:R-:W3:Y:S01]  /*8740*/  LDL R124, [R1+0x284] ;  /* 0x00028400017c7983 */ /* 0x008ee20000100800 */
[----:B------:R-:W-:-:S03]  /*8750*/  IMAD.MOV.U32 R0, RZ, RZ, R122 ;  /* 0x000000ffff007224 */ /* 0x000fc600078e007a */
[----:B-1----:R-:W3:Y:S04]  /*8760*/  LDL R123, [R1+0x288] ;  /* 0x00028800017b7983 */ /* 0x002ee80000100800 */
[----:B------:R-:W3:Y:S01]  /*8770*/  LDL R122, [R1+0x28c] ;  /* 0x00028c00017a7983 */ /* 0x000ee20000100800 */
[----:B------:R-:W-:-:S05]  /*8780*/  FADD R0, RZ, R0 ;  /* 0x00000000ff007221 */ /* 0x000fca0000000000 */
[----:B------:R4:W-:Y:S02]  /*8790*/  STL [R1+0x670], R0 ;  /* 0x0006700001007387 */ /* 0x0009e40000100800 */
[----:B----4-:R-:W-:-:S05]  /*87a0*/  FADD R0, RZ, R151 ;  /* 0x00000097ff007221 */ /* 0x010fca0000000000 */
[----:B------:R0:W-:Y:S01]  /*87b0*/  STL [R1+0x674], R0 ;  /* 0x0006740001007387 */ /* 0x0001e20000100800 */
[----:B------:R-:W-:-:S01]  /*87c0*/  FADD R150, RZ, R150 ;  /* 0x00000096ff967221 */ /* 0x000fc20000000000 */
[----:B------:R-:W-:-:S04]  /*87d0*/  FADD R149, RZ, R149 ;  /* 0x00000095ff957221 */ /* 0x000fc80000000000 */
[----:B------:R-:W-:Y:S01]  /*87e0*/  STL [R1+0x678], R150 ;  /* 0x0006789601007387 */ /* 0x000fe20000100800 */
[----:B0-----:R-:W-:-:S03]  /*87f0*/  FADD R0, RZ, R148 ;  /* 0x00000094ff007221 */ /* 0x001fc60000000000 */
[----:B------:R-:W-:Y:S01]  /*8800*/  STL [R1+0x67c], R149 ;  /* 0x00067c9501007387 */ /* 0x000fe20000100800 */
[----:B------:R-:W-:-:S03]  /*8810*/  FADD R147, RZ, R147 ;  /* 0x00000093ff937221 */ /* 0x000fc60000000000 */
[----:B------:R0:W-:Y:S01]  /*8820*/  STL [R1+0x680], R0 ;  /* 0x0006800001007387 */ /* 0x0001e20000100800 */
[----:B------:R-:W-:-:S03]  /*8830*/  FADD R146, RZ, R146 ;  /* 0x00000092ff927221 */ /* 0x000fc60000000000 */
[----:B------:R-:W-:Y:S01]  /*8840*/  STL [R1+0x684], R147 ;  /* 0x0006849301007387 */ /* 0x000fe20000100800 */
[----:B0-----:R-:W-:-:S01]  /*8850*/  FADD R0, RZ, R145 ;  /* 0x00000091ff007221 */ /* 0x001fc20000000000 */
[----:B------:R-:W-:Y:S02]  /*8860*/  FADD R144, RZ, R144 ;  /* 0x00000090ff907221 */ /* 0x000fe40000000000 */
[----:B------:R-:W-:Y:S01]  /*8870*/  STL [R1+0x688], R146 ;  /* 0x0006889201007387 */ /* 0x000fe20000100800 */
[----:B------:R-:W-:-:S03]  /*8880*/  FADD R143, RZ, R143 ;  /* 0x0000008fff8f7221 */ /* 0x000fc60000000000 */
[----:B------:R0:W-:Y:S04]  /*8890*/  STL [R1+0x68c], R0 ;  /* 0x00068c0001007387 */ /* 0x0001e80000100800 */
[----:B------:R-:W-:Y:S01]  /*88a0*/  STL [R1+0x690], R144 ;  /* 0x0006909001007387 */ /* 0x000fe20000100800 */
[----:B0-----:R-:W-:-:S01]  /*88b0*/  FADD R0, RZ, R142 ;  /* 0x0000008eff007221 */ /* 0x001fc20000000000 */
[----:B------:R-:W-:Y:S02]  /*88c0*/  FADD R141, RZ, R141 ;  /* 0x0000008dff8d7221 */ /* 0x000fe40000000000 */
[----:B------:R-:W-:Y:S01]  /*88d0*/  STL [R1+0x694], R143 ;  /* 0x0006948f01007387 */ /* 0x000fe20000100800 */
[----:B------:R-:W-:-:S03]  /*88e0*/  FADD R140, RZ, R140 ;  /* 0x0000008cff8c7221 */ /* 0x000fc60000000000 */
[----:B------:R0:W-:Y:S01]  /*88f0*/  STL [R1+0x698], R0 ;  /* 0x0006980001007387 */ /* 0x0001e20000100800 */
[----:B------:R-:W-:-:S03]  /*8900*/  FADD R138, RZ, R138 ;  /* 0x0000008aff8a7221 */ /* 0x000fc60000000000 */
[----:B------:R-:W-:Y:S01]  /*8910*/  STL [R1+0x69c], R141 ;  /* 0x00069c8d01007387 */ /* 0x000fe20000100800 */
[----:B0-----:R-:W-:-:S03]  /*8920*/  FADD R0, RZ, R139 ;  /* 0x0000008bff007221 */ /* 0x001fc60000000000 */
[----:B------:R-:W-:Y:S01]  /*8930*/  STL [R1+0x6a0], R140 ;  /* 0x0006a08c01007387 */ /* 0x000fe20000100800 */
[----:B------:R-:W-:-:S03]  /*8940*/  FADD R137, RZ, R137 ;  /* 0x00000089ff897221 */ /* 0x000fc60000000000 */
[----:B------:R0:W-:Y:S01]  /*8950*/  STL [R1+0x6a4], R0 ;  /* 0x0006a40001007387 */ /* 0x0001e20000100800 */
[----:B------:R-:W-:-:S03]  /*8960*/  FADD R135, RZ, R135 ;  /* 0x00000087ff877221 */ /* 0x000fc60000000000 */
[----:B------:R-:W-:Y:S01]  /*8970*/  STL [R1+0x6a8], R138 ;  /* 0x0006a88a01007387 */ /* 0x000fe20000100800 */
[----:B------:R-:W-:-:S01]  /*8980*/  FADD R134, RZ, R134 ;  /* 0x00000086ff867221 */ /* 0x000fc20000000000 */
[----:B0-----:R-:W-:Y:S02]  /*8990*/  FADD R0, RZ, R136 ;  /* 0x00000088ff007221 */ /* 0x001fe40000000000 */
[----:B------:R-:W-:Y:S04]  /*89a0*/  STL [R1+0x6ac], R137 ;  /* 0x0006ac8901007387 */ /* 0x000fe80000100800 */
[----:B------:R0:W-:Y:S01]  /*89b0*/  STL [R1+0x6b0], R0 ;  /* 0x0006b00001007387 */ /* 0x0001e20000100800 */
[----:B------:R-:W-:-:S01]  /*89c0*/  FADD R132, RZ, R132 ;  /* 0x00000084ff847221 */ /* 0x000fc20000000000 */
[----:B------:R-:W-:-:S02]  /*89d0*/  FADD R131, RZ, R131 ;  /* 0x00000083ff837221 */ /* 0x000fc40000000000 */
[----:B------:R-:W-:Y:S01]  /*89e0*/  STL [R1+0x6b4], R135 ;  /* 0x0006b48701007387 */ /* 0x000fe20000100800 */
[----:B0-----:R-:W-:-:S03]  /*89f0*/  FADD R0, RZ, R133 ;  /* 0x00000085ff007221 */ /* 0x001fc60000000000 */
[----:B------:R-:W-:Y:S04]  /*8a00*/  STL [R1+0x6b8], R134 ;  /* 0x0006b88601007387 */ /* 0x000fe80000100800 */
[----:B------:R0:W-:Y:S01]  /*8a10*/  STL [R1+0x6bc], R0 ;  /* 0x0006bc0001007387 */ /* 0x0001e20000100800 */
[----:B------:R-:W-:-:S01]  /*8a20*/  FADD R129, RZ, R129 ;  /* 0x00000081ff817221 */ /* 0x000fc20000000000 */
[----:B------:R-:W-:Y:S02]  /*8a30*/  FADD R128, RZ, R128 ;  /* 0x00000080ff807221 */ /* 0x000fe40000000000 */
[----:B------:R-:W-:Y:S01]  /*8a40*/  STL [R1+0x6c0], R132 ;  /* 0x0006c08401007387 */ /* 0x000fe20000100800 */
[----:B0-----:R-:W-:-:S03]  /*8a50*/  FADD R0, RZ, R130 ;  /* 0x00000082ff007221 */ /* 0x001fc60000000000 */
[----:B------:R-:W-:Y:S04]  /*8a60*/  STL [R1+0x6c4], R131 ;  /* 0x0006c48301007387 */ /* 0x000fe80000100800 */
[----:B------:R0:W-:Y:S01]  /*8a70*/  STL [R1+0x6c8], R0 ;  /* 0x0006c80001007387 */ /* 0x0001e20000100800 */
[----:B--2---:R-:W-:-:S01]  /*8a80*/  FADD R126, RZ, R126 ;  /* 0x0000007eff7e7221 */ /* 0x004fc20000000000 */
[----:B------:R-:W-:Y:S02]  /*8a90*/  FADD R125, RZ, R125 ;  /* 0x0000007dff7d7221 */ /* 0x000fe40000000000 */
[----:B------:R-:W-:Y:S01]  /*8aa0*/  STL [R1+0x6cc], R129 ;  /* 0x0006cc8101007387 */ /* 0x000fe20000100800 */
[----:B0-----:R-:W-:-:S03]  /*8ab0*/  FADD R0, RZ, R127 ;  /* 0x0000007fff007221 */ /* 0x001fc60000000000 */
[----:B------:R-:W-:Y:S04]  /*8ac0*/  STL [R1+0x6d0], R128 ;  /* 0x0006d08001007387 */ /* 0x000fe80000100800 */
[----:B------:R0:W-:Y:S01]  /*8ad0*/  STL [R1+0x6d4], R0 ;  /* 0x0006d40001007387 */ /* 0x0001e20000100800 */
[----:B---3--:R-:W-:-:S03]  /*8ae0*/  FADD R123, RZ, R123 ;  /* 0x0000007bff7b7221 */ /* 0x008fc60000000000 */
[----:B------:R-:W-:Y:S01]  /*8af0*/  STL [R1+0x6d8], R126 ;  /* 0x0006d87e01007387 */ /* 0x000fe20000100800 */
[----:B0-----:R-:W-:-:S03]  /*8b00*/  FADD R0, RZ, R124 ;  /* 0x0000007cff007221 */ /* 0x001fc60000000000 */
[----:B------:R-:W-:Y:S04]  /*8b10*/  STL [R1+0x6dc], R125 ;  /* 0x0006dc7d01007387 */ /* 0x000fe80000100800 */
[----:B------:R0:W-:Y:S01]  /*8b20*/  STL [R1+0x6e0], R0 ;  /* 0x0006e00001007387 */ /* 0x0001e20000100800 */
[----:B------:R-:W-:-:S03]  /*8b30*/  FADD R122, RZ, R122 ;  /* 0x0000007aff7a7221 */ /* 0x000fc60000000000 */
[----:B0-----:R-:W2:Y:S04]  /*8b40*/  LDL R0, [R1+0x290] ;  /* 0x0002900001007983 */ /* 0x001ea80000100800 */
[----:B------:R0:W-:Y:S04]  /*8b50*/  STL [R1+0x6e4], R123 ;  /* 0x0006e47b01007387 */ /* 0x0001e80000100800 */
[----:B------:R-:W3:Y:S04]  /*8b60*/  LDL R151, [R1+0x294] ;  /* 0x0002940001977983 */ /* 0x000ee80000100800 */
        /* <DEDUP_REMOVED lines=28> */
[----:B0-----:R-:W4:Y:S04]  /*8d30*/  LDL R123, [R1+0x304] ;  /* 0x00030400017b7983 */ /* 0x001f280000100800 */
[----:B-1----:R-:W4:Y:S01]  /*8d40*/  LDL R122, [R1+0x308] ;  /* 0x00030800017a7983 */ /* 0x002f220000100800 */
[----:B--2---:R-:W-:-:S05]  /*8d50*/  FADD R0, RZ, R0 ;  /* 0x00000000ff007221 */ /* 0x004fca0000000000 */
[----:B------:R3:W-:Y:S02]  /*8d60*/  STL [R1+0x6ec], R0 ;  /* 0x0006ec0001007387 */ /* 0x0007e40000100800 */
[----:B---3--:R-:W-:-:S01]  /*8d70*/  FADD R0, RZ, R151 ;  /* 0x00000097ff007221 */ /* 0x008fc20000000000 */
[----:B----4-:R-:W-:Y:S01]  /*8d80*/  FADD R150, RZ, R150 ;  /* 0x00000096ff967221 */ /* 0x010fe20000000000 */
        /* <DEDUP_REMOVED lines=50> */
[----:B------:R-:W-:-:S03]  /*90b0*/  FADD R123, RZ, R123 ;  /* 0x0000007bff7b7221 */ /* 0x000fc60000000000 */
        /* <DEDUP_REMOVED lines=130> */
[----:B-1----:R-:W4:Y:S01]  /*98e0*/  LDL R122, [R1] ;  /* 0x00000000017a7983 */ /* 0x002f220000100800 */
        /* <DEDUP_REMOVED lines=245> */
[----:B------:R0:W-:Y:S04]  /*a840*/  STL [R1+0x94c], R0 ;  /* 0x00094c0001007387 */ /* 0x0001e80000100800 */
        /* <DEDUP_REMOVED lines=34> */
[----:B------:R0:W-:Y:S01]  /*aa70*/  STL [R1+0x958], R0 ;  /* 0x0009580001007387 */ /* 0x0001e20000100800 */
[----:B---3--:R-:W-:-:S01]  /*aa80*/  FADD R151, RZ, R151 ;  /* 0x00000097ff977221 */ /* 0x008fc20000000000 */
[----:B----4-:R-:W-:-:S04]  /*aa90*/  FADD R150, RZ, R150 ;  /* 0x00000096ff967221 */ /* 0x010fc80000000000 */
        /* <DEDUP_REMOVED lines=46> */
[----:B------:R-:W-:Y:S01]  /*ad80*/  STL [R1+0x9b4], R129 ;  /* 0x0009b48101007387 */ /* 0x000fe20000100800 */
[----:B------:R-:W-:-:S03]  /*ad90*/  FADD R124, RZ, R124 ;  /* 0x0000007cff7c7221 */ /* 0x000fc60000000000 */
[----:B------:R0:W-:Y:S01]  /*ada0*/  STL [R1+0x9b8], R0 ;  /* 0x0009b80001007387 */ /* 0x0001e20000100800 */
[----:B------:R-:W-:-:S03]  /*adb0*/  FADD R123, RZ, R123 ;  /* 0x0000007bff7b7221 */ /* 0x000fc60000000000 */
[----:B------:R-:W-:Y:S01]  /*adc0*/  STL [R1+0x9bc], R127 ;  /* 0x0009bc7f01007387 */ /* 0x000fe20000100800 */
[----:B0-----:R-:W-:-:S03]  /*add0*/  FADD R0, RZ, R125 ;  /* 0x0000007dff007221 */ /* 0x001fc60000000000 */
[----:B------:R-:W-:Y:S04]  /*ade0*/  STL [R1+0x9c0], R126 ;  /* 0x0009c07e01007387 */ /* 0x000fe80000100800 */
[----:B------:R0:W-:Y:S04]  /*adf0*/  STL [R1+0x9c4], R0 ;  /* 0x0009c40001007387 */ /* 0x0001e80000100800 */
[----:B------:R-:W-:Y:S01]  /*ae00*/  STL [R1+0x9c8], R124 ;  /* 0x0009c87c01007387 */ /* 0x000fe20000100800 */
[----:B0-----:R-:W-:-:S03]  /*ae10*/  FADD R0, RZ, R122 ;  /* 0x0000007aff007221 */ /* 0x001fc60000000000 */
[----:B------:R-:W2:Y:S04]  /*ae20*/  LDL R122, [R1+0x178] ;  /* 0x00017800017a7983 */ /* 0x000ea80000100800 */
[----:B------:R0:W-:Y:S04]  /*ae30*/  STL [R1+0x9cc], R123 ;  /* 0x0009cc7b01007387 */ /* 0x0001e80000100800 */
[----:B0-----:R-:W3:Y:S04]  /*ae40*/  LDL R123, [R1+0x17c] ;  /* 0x00017c00017b7983 */ /* 0x001ee80000100800 */
        /* <DEDUP_REMOVED lines=29> */
[----:B0-----:R-:W4:Y:S01]  /*b020*/  LDL R0, [R1+0x1f0] ;  /* 0x0001f00001007983 */ /* 0x001f220000100800 */
[----:B------:R-:W-:-:S01]  /*b030*/  FADD R4, RZ, R4 ;  /* 0x00000004ff047221 */ /* 0x000fc20000000000 */
[----:B------:R-:W-:Y:S01]  /*b040*/  FADD R3, RZ, R3 ;  /* 0x00000003ff037221 */ /* 0x000fe20000000000 */
[----:B--2---:R-:W-:-:S05]  /*b050*/  FADD R122, RZ, R122 ;  /* 0x0000007aff7a7221 */ /* 0x004fca0000000000 */
[----:B------:R0:W-:Y:S01]  /*b060*/  STL [R1+0x9d4], R122 ;  /* 0x0009d47a01007387 */ /* 0x0001e20000100800 */
[----:B---3--:R-:W-:-:S03]  /*b070*/  FADD R123, RZ, R123 ;  /* 0x0000007bff7b7221 */ /* 0x008fc60000000000 */
[----:B0-----:R-:W2:Y:S04]  /*b080*/  LDL.LU R122, [R1+0xce8] ;  /* 0x000ce800017a7983 */ /* 0x001ea80000300800 */
[----:B------:R0:W-:Y:S01]  /*b090*/  STL [R1+0x9d8], R123 ;  /* 0x0009d87b01007387 */ /* 0x0001e20000100800 */
[----:B----4-:R-:W-:-:S01]  /*b0a0*/  FADD R124, RZ, R124 ;  /* 0x0000007cff7c7221 */ /* 0x010fc20000000000 */
[----:B------:R-:W-:Y:S02]  /*b0b0*/  FADD R125, RZ, R125 ;  /* 0x0000007dff7d7221 */ /* 0x000fe40000000000 */
[----:B0-----:R-:W3:Y:S01]  /*b0c0*/  LDL.LU R123, [R1+0xce4] ;  /* 0x000ce400017b7983 */ /* 0x001ee20000300800 */
[----:B------:R-:W-:-:S03]  /*b0d0*/  FADD R126, RZ, R126 ;  /* 0x0000007eff7e7221 */ /* 0x000fc60000000000 */
[----:B------:R0:W-:Y:S01]  /*b0e0*/  STL [R1+0x9dc], R124 ;  /* 0x0009dc7c01007387 */ /* 0x0001e20000100800 */
[----:B------:R-:W-:-:S01]  /*b0f0*/  FADD R127, RZ, R127 ;  /* 0x0000007fff7f7221 */ /* 0x000fc20000000000 */
[----:B------:R-:W-:Y:S02]  /*b100*/  FADD R128, RZ, R128 ;  /* 0x00000080ff807221 */ /* 0x000fe40000000000 */
[----:B0-----:R-:W4:Y:S01]  /*b110*/  LDL.LU R124, [R1+0xce0] ;  /* 0x000ce000017c7983 */ /* 0x001f220000300800 */
[----:B------:R-:W-:-:S03]  /*b120*/  FADD R129, RZ, R129 ;  /* 0x00000081ff817221 */ /* 0x000fc60000000000 */
[----:B------:R0:W-:Y:S01]  /*b130*/  STL [R1+0x9e0], R125 ;  /* 0x0009e07d01007387 */ /* 0x0001e20000100800 */
[----:B------:R-:W-:-:S01]  /*b140*/  FADD R130, RZ, R130 ;  /* 0x00000082ff827221 */ /* 0x000fc20000000000 */
[----:B------:R-:W-:Y:S02]  /*b150*/  FADD R131, RZ, R131 ;  /* 0x00000083ff837221 */ /* 0x000fe40000000000 */
[----:B0-----:R-:W4:Y:S04]  /*b160*/  LDL.LU R125, [R1+0xcdc] ;  /* 0x000cdc00017d7983 */ /* 0x001f280000300800 */
[----:B------:R0:W-:Y:S01]  /*b170*/  STL [R1+0x9e4], R126 ;  /* 0x0009e47e01007387 */ /* 0x0001e20000100800 */
[----:B------:R-:W-:-:S01]  /*b180*/  FADD R132, RZ, R132 ;  /* 0x00000084ff847221 */ /* 0x000fc20000000000 */
[----:B------:R-:W-:-:S02]  /*b190*/  FADD R133, RZ, R133 ;  /* 0x00000085ff857221 */ /* 0x000fc40000000000 */
[----:B0-----:R-:W4:Y:S04]  /*b1a0*/  LDL.LU R126, [R1+0xcd8] ;  /* 0x000cd800017e7983 */ /* 0x001f280000300800 */
[----:B------:R0:W-:Y:S01]  /*b1b0*/  STL [R1+0x9e8], R127 ;  /* 0x0009e87f01007387 */ /* 0x0001e20000100800 */
[----:B------:R-:W-:-:S03]  /*b1c0*/  FADD R134, RZ, R134 ;  /* 0x00000086ff867221 */ /* 0x000fc60000000000 */
        /* <DEDUP_REMOVED lines=52> */
[----:B------:R0:W-:Y:S04]  /*b510*/  STL [R1+0xa30], R145 ;  /* 0x000a309101007387 */ /* 0x0001e80000100800 */
        /* <DEDUP_REMOVED lines=12> */
[----:B0-----:R-:W4:Y:S01]  /*b5e0*/  LDL.LU R151, [R1+0xc74] ;  /* 0x000c740001977983 */ /* 0x001f220000300800 */
[----:B------:R-:W-:-:S05]  /*b5f0*/  FADD R0, RZ, R0 ;  /* 0x00000000ff007221 */ /* 0x000fca0000000000 */
[----:B------:R0:W-:Y:S04]  /*b600*/  STL [R1+0xa4c], R0 ;  /* 0x000a4c0001007387 */ /* 0x0001e80000100800 */
[----:B0-----:R0:W5:Y:S04]  /*b610*/  LDL.LU R0, [R1+0xc70] ;  /* 0x000c700001007983 */ /* 0x0011680000300800 */
[----:B------:R1:W-:Y:S04]  /*b620*/  STL [R1+0xa50], R4 ;  /* 0x000a500401007387 */ /* 0x0003e80000100800 */
[----:B------:R2:W-:Y:S01]  /*b630*/  STL [R1+0xa54], R3 ;  /* 0x000a540301007387 */ /* 0x0005e20000100800 */
[----:B-1----:R-:W-:-:S01]  /*b640*/  FADD R4, RZ, R2 ;  /* 0x00000002ff047221 */ /* 0x002fc20000000000 */
[----:B------:R-:W-:Y:S01]  /*b650*/  FADD R2, RZ, R25 ;  /* 0x00000019ff027221 */ /* 0x000fe20000000000 */
[----:B--2---:R-:W-:-:S03]  /*b660*/  FADD R3, RZ, R24 ;  /* 0x00000018ff037221 */ /* 0x004fc60000000000 */
[----:B------:R1:W-:Y:S04]  /*b670*/  STL [R1+0xa58], R4 ;  /* 0x000a580401007387 */ /* 0x0003e80000100800 */
[----:B------:R2:W-:Y:S04]  /*b680*/  STL [R1+0xa5c], R3 ;  /* 0x000a5c0301007387 */ /* 0x0005e80000100800 */
[----:B------:R3:W-:Y:S01]  /*b690*/  STL [R1+0xa60], R2 ;  /* 0x000a600201007387 */ /* 0x0007e20000100800 */
[----:B-1----:R-:W-:-:S01]  /*b6a0*/  FADD R4, RZ, R26 ;  /* 0x0000001aff047221 */ /* 0x002fc20000000000 */
[----:B--2---:R-:W-:-:S04]  /*b6b0*/  FADD R3, RZ, R27 ;  /* 0x0000001bff037221 */ /* 0x004fc80000000000 */
[----:B------:R1:W-:Y:S01]  /*b6c0*/  STL [R1+0xa64], R4 ;  /* 0x000a640401007387 */ /* 0x0003e20000100800 */
[----:B---3--:R-:W-:-:S03]  /*b6d0*/  FADD R2, RZ, R28 ;  /* 0x0000001cff027221 */ /* 0x008fc60000000000 */
        /* <DEDUP_REMOVED lines=191> */
[----:B----4-:R-:W-:-:S03]  /*c2d0*/  FADD R2, RZ, R124 ;  /* 0x0000007cff027221 */ /* 0x010fc60000000000 */
        /* <DEDUP_REMOVED lines=159> */
[----:B0-----:R-:W-:-:S06]  /*ccd0*/  UMOV UR6, URZ ;  /* 0x0000003f00067c82 */ /* 0x001fcc0008000000 */
.L_x_19:
[----:B------:R-:W-:-:S04]  /*cce0*/  UIADD3 UR19, UR5, 0x1, URZ ;  /* 0x0000000105137890 */ /* 0x000fc8000fffe03f */
[----:B------:R-:W-:-:S04]  /*ccf0*/  UISETP.NE.AND UP0, UPT, UR19, 0x9, UPT ;  /* 0x000000091300788c */ /* 0x000fc8000bf05270 */
[----:B------:R-:W-:Y:S02]  /*cd00*/  USEL UR8, URZ, 0x1, UP0 ;  /* 0x000000013f087887 */ /* 0x000fe40008000000 */
[----:B------:R-:W-:Y:S02]  /*cd10*/  USEL UR19, UR19, URZ, UP0 ;  /* 0x0000003f13137287 */ /* 0x000fe40008000000 */
[----:B------:R-:W-:-:S06]  /*cd20*/  ULOP3.LUT UR8, UR4, UR8, URZ, 0x3c, !UPT ;  /* 0x0000000804087292 */ /* 0x000fcc000f8e3c3f */
[----:B------:R-:W-:Y:S01]  /*cd30*/  IMAD.U32 R2, RZ, RZ, UR8 ;  /* 0x00000008ff027e24 */ /* 0x000fe2000f8e00ff */
[----:B------:R-:W-:-:S06]  /*cd40*/  UMOV UR8, 0x1 ;  /* 0x0000000100087882 */ /* 0x000fcc0000000000 */
.L_x_14:
[----:B------:R-:W-:-:S04]  /*cd50*/  UISETP.LT.AND UP0, UPT, UR16, 0x1, UPT ;  /* 0x000000011000788c */ /* 0x000fc8000bf01270 */
[----:B------:R-:W-:-:S04]  /*cd60*/  USEL UR9, UR16, 0x1, UP0 ;  /* 0x0000000110097887 */ /* 0x000fc80008000000 */
[----:B------:R-:W-:-:S04]  /*cd70*/  UIADD3 UR9, UR16, -UR9, URZ ;  /* 0x8000000910097290 */ /* 0x000fc8000fffe03f */
[----:B------:R-:W-:-:S06]  /*cd80*/  UISETP.GE.AND UP0, UPT, UR9, 0x1, UPT ;  /* 0x000000010900788c */ /* 0x000fcc000bf06270 */
[----:B------:R-:W-:-:S13]  /*cd90*/  PLOP3.LUT P0, PT, PT, PT, UP0, 0x80, 0x0 ;  /* 0x000000000000781c */ /* 0x000fda0003f0f008 */
[----:B------:R-:W-:Y:S05]  /*cda0*/  @!P0 BRA `(.L_x_20) ;  /* 0x000000ac00648947 */ /* 0x000fea0003800000 */
[----:B------:R-:W-:Y:S01]  /*cdb0*/  IMAD.U32 R3, RZ, RZ, UR9 ;  /* 0x00000009ff037e24 */ /* 0x000fe2000f8e00ff */
[----:B------:R-:W-:Y:S01]  /*cdc0*/  UMOV UR22, UR5 ;  /* 0x0000000500167c82 */ /* 0x000fe20008000000 */
[----:B------:R-:W-:-:S05]  /*cdd0*/  ULDC UR30, c[0x0][0x50c] ;  /* 0x00014300001e7ab9 */ /* 0x000fca0000000800 */
.L_x_28:
[----:B------:R-:W-:-:S06]  /*cde0*/  UISETP.NE.AND UP0, UPT, UR29, 0x3, UPT ;  /* 0x000000031d00788c */ /* 0x000fcc000bf05270 */
[----:B------:R-:W-:-:S13]  /*cdf0*/  PLOP3.LUT P1, PT, PT, PT, UP0, 0x80, 0x0 ;  /* 0x000000000000781c */ /* 0x000fda0003f2f008 */
[----:B0-----:R-:W-:Y:S05]  /*ce00*/  @!P1 BRA `(.L_x_21) ;  /* 0x0000000000049947 */ /* 0x001fea0003800000 */
[----:B------:R-:W-:Y:S01]  /*ce10*/  BPT.TRAP 0x1 ;  /* 0x000000040000795c */ /* 0x000fe20000300000 */
.L_x_21:
[----:B------:R-:W0:Y:S01]  /*ce20*/  S2UR UR9, SR_CgaCtaId ;  /* 0x00000000000979c3 */ /* 0x000e220000008800 */
[----:B------:R-:W-:Y:S01]  /*ce30*/  UMOV UR17, 0x400 ;  /* 0x0000040000117882 */ /* 0x000fe20000000000 */
[----:B------:R-:W-:Y:S01]  /*ce40*/  SHF.L.U32 R4, R2, 0x1f, RZ ;  /* 0x0000001f02047819 */ /* 0x000fe200000006ff */
[----:B0-----:R-:W-:-:S04]  /*ce50*/  ULEA UR17, UR9, UR17, 0x18 ;  /* 0x0000001109117291 */ /* 0x001fc8000f8ec03f */
[----:B------:R-:W-:-:S09]  /*ce60*/  ULEA UR9, UR19, UR17, 0x3 ;  /* 0x0000001113097291 */ /* 0x000fd2000f8e183f */
[----:B------:R0:W4:Y:S01]  /*ce70*/  SYNCS.PHASECHK.TRANS64.TRYWAIT P0, [UR9], R4 ;  /* 0x00000004ff0075a7 */ /* 0x0001220008000149 */
[----:B------:R-:W-:Y:S05]  /*ce80*/  @!P1 BRA `(.L_x_22) ;  /* 0x0000000000049947 */ /* 0x000fea0003800000 */
[----:B------:R-:W-:Y:S01]  /*ce90*/  BPT.TRAP 0x1 ;  /* 0x000000040000795c */ /* 0x000fe20000300000 */
.L_x_22:
[----:B----4-:R-:W-:Y:S05]  /*cea0*/  @P0 BRA `(.L_x_23) ;  /* 0x0000000000080947 */ /* 0x010fea0003800000 */
[----:B------:R-:W4:Y:S02]  /*ceb0*/  SYNCS.PHASECHK.TRANS64.TRYWAIT P0, [UR9], R4 ;  /* 0x00000004ff0075a7 */ /* 0x000f240008000149 */
[----:B----4-:R-:W-:Y:S05]  /*cec0*/  @!P0 BRA `(.L_x_24) ;  /* 0x000004d8009c8947 */ /* 0x010fea0003800000 */
.L_x_23:
        /* <DEDUP_REMOVED lines=64> */
[----:B----4-:R-:W4:Y:S04]  /*d2d0*/  LDL.LU.64 R108, [R1] ;  /* 0x00000000016c7983 */ /* 0x010f280000300a00 */
[----:B------:R-:W2:Y:S04]  /*d2e0*/  LDL.LU.64 R110, [R1+0x8] ;  /* 0x00000800016e7983 */ /* 0x000ea80000300a00 */
[----:B------:R-:W3:Y:S04]  /*d2f0*/  LDL.LU.64 R112, [R1+0x10] ;  /* 0x0000100001707983 */ /* 0x000ee80000300a00 */
[----:B------:R-:W4:Y:S04]  /*d300*/  LDL.LU.64 R114, [R1+0x18] ;  /* 0x0000180001727983 */ /* 0x000f280000300a00 */
        /* <DEDUP_REMOVED lines=18> */
[----:B----4-:R-:W-:Y:S04]  /*d430*/  STL.64 [R1+0x1068], R150 ;  /* 0x0010689601007387 */ /* 0x010fe80000100a00 */
[----:B---3--:R-:W-:Y:S04]  /*d440*/  STL.64 [R1+0x1060], R148 ;  /* 0x0010609401007387 */ /* 0x008fe80000100a00 */
[----:B--2---:R-:W-:Y:S04]  /*d450*/  STL.64 [R1+0x1058], R146 ;  /* 0x0010589201007387 */ /* 0x004fe80000100a00 */
        /* <DEDUP_REMOVED lines=61> */
[----:B--2---:R-:W2:Y:S04]  /*d830*/  LDL.LU.64 R24, [R1+0x200] ;  /* 0x0002000001187983 */ /* 0x004ea80000300a00 */
        /* <DEDUP_REMOVED lines=63> */
[----:B--2---:R-:W-:Y:S04]  /*dc30*/  STL.64 [R1+0x1268], R150 ;  /* 0x0012689601007387 */ /* 0x004fe80000100a00 */
[----:B----4-:R-:W-:Y:S04]  /*dc40*/  STL.64 [R1+0x1260], R148 ;  /* 0x0012609401007387 */ /* 0x010fe80000100a00 */
[----:B---3--:R-:W-:Y:S04]  /*dc50*/  STL.64 [R1+0x1258], R146 ;  /* 0x0012589201007387 */ /* 0x008fe80000100a00 */
        /* <DEDUP_REMOVED lines=62> */
[----:B------:R-:W2:Y:S04]  /*e040*/  LDL.LU.64 R26, [R1+0x408] ;  /* 0x00040800011a7983 */ /* 0x000ea80000300a00 */
        /* <DEDUP_REMOVED lines=61> */
[----:B------:R-:W2:Y:S01]  /*e420*/  LDL.LU.64 R150, [R1+0x5f8] ;  /* 0x0005f80001967983 */ /* 0x000ea20000300a00 */
[----:B------:R-:W-:-:S02]  /*e430*/  UIADD3 UR9, UR17, 0x24180, URZ ;  /* 0x0002418011097890 */ /* 0x000fc4000fffe03f */
[----:B------:R-:W-:Y:S01]  /*e440*/  UISETP.NE.AND UP0, UPT, UR7, URZ, UPT ;  /* 0x0000003f0700728c */ /* 0x000fe2000bf05270 */
[----:B------:R-:W3:Y:S01]  /*e450*/  LDL.LU.64 R152, [R1+0xb0] ;  /* 0x0000b00001987983 */ /* 0x000ee20000300a00 */
[----:B------:R-:W-:Y:S02]  /*e460*/  USHF.R.U32.HI UR9, URZ, 0x4, UR9 ;  /* 0x000000043f097899 */ /* 0x000fe40008011609 */
[----:B------:R-:W-:Y:S01]  /*e470*/  USEL UR8, UR8, URZ, !UP0 ;  /* 0x0000003f08087287 */ /* 0x000fe2000c000000 */
[----:B------:R-:W3:Y:S01]  /*e480*/  LDL.LU.64 R154, [R1+0xb8] ;  /* 0x0000b800019a7983 */ /* 0x000ee20000300a00 */
[----:B------:R-:W-:Y:S02]  /*e490*/  ULOP3.LUT UR9, UR9, 0x3fff, URZ, 0xc0, !UPT ;  /* 0x00003fff09097892 */ /* 0x000fe4000f8ec03f */
[----:B------:R-:W-:Y:S01]  /*e4a0*/  ULOP3.LUT UR7, UR18, 0x10000, URZ, 0xfc, !UPT ;  /* 0x0001000012077892 */ /* 0x000fe2000f8efc3f */
[----:B------:R-:W3:Y:S01]  /*e4b0*/  LDL.LU.64 R156, [R1+0xc0] ;  /* 0x0000c000019c7983 */ /* 0x000ee20000300a00 */
[----:B------:R-:W-:-:S02]  /*e4c0*/  ULOP3.LUT UR9, UR9, 0x10000, URZ, 0xfc, !UPT ;  /* 0x0001000009097892 */ /* 0x000fc4000f8efc3f */
[----:B------:R-:W-:Y:S01]  /*e4d0*/  UISETP.NE.U32.AND UP0, UPT, UR8, URZ, UPT ;  /* 0x0000003f0800728c */ /* 0x000fe2000bf05070 */
[----:B------:R-:W3:Y:S01]  /*e4e0*/  LDL.LU.64 R158, [R1+0xc8] ;  /* 0x0000c800019e7983 */ /* 0x000ee20000300a00 */
[----:B------:R-:W-:Y:S02]  /*e4f0*/  ULEA UR7, UR19, UR7, 0xa ;  /* 0x0000000713077291 */ /* 0x000fe4000f8e503f */
[----:B------:R-:W-:Y:S01]  /*e500*/  ULEA UR10, UR19, UR9, 0x9 ;  /* 0x00000009130a7291 */ /* 0x000fe2000f8e483f */
[----:B------:R-:W3:Y:S01]  /*e510*/  LDL.LU.64 R160, [R1+0xd0] ;  /* 0x0000d00001a07983 */ /* 0x000ee20000300a00 */
[----:B------:R-:W-:Y:S01]  /*e520*/  UMOV UR11, 0xc0000010 ;  /* 0xc0000010000b7882 */ /* 0x000fe20000000000 */
[----:B------:R-:W-:Y:S02]  /*e530*/  UMOV UR9, 0xc0000010 ;  /* 0xc000001000097882 */ /* 0x000fe40000000000 */
[----:B------:R-:W-:Y:S01]  /*e540*/  UMOV UR8, UR7 ;  /* 0x0000000700087c82 */ /* 0x000fe20008000000 */
[----:B------:R-:W3:Y:S04]  /*e550*/  LDL.LU.64 R162, [R1+0xd8] ;  /* 0x0000d80001a27983 */ /* 0x000ee80000300a00 */
        /* <DEDUP_REMOVED lines=35> */
[----:B------:R-:W3:Y:S01]  /*e790*/  LDL.LU.64 R234, [R1+0x1f8] ;  /* 0x0001f80001ea7983 */ /* 0x000ee20000300a00 */
[----:B--2---:R-:W-:-:S06]  /*e7a0*/  WARPGROUP.ARRIVE ;  /* 0x00000000000079c5 */ /* 0x004fcc0000000000 */
[----:B------:R-:W-:Y:S03]  /*e7b0*/  QGMMA.64x256x32.F32.E4M3.E4M3 R24, gdesc[UR8], R24, UP0, gsb0 ;  /* 0x03e00000081879f3 */ /* 0x000fe6000b800818 */
[----:B------:R-:W-:Y:S02]  /*e7c0*/  WARPGROUP.DEPBAR.LE gsb0, 0x0 ;  /* 0x00008000000079c5 */ /* 0x000fe40000010000 */
        /* <DEDUP_REMOVED lines=128> */
[----:B------:R-:W-:Y:S01]  /*efd0*/  UIADD3 UR8, UR7, 0x100, URZ ;  /* 0x0000010007087890 */ /* 0x000fe2000fffe03f */
[----:B------:R-:W-:Y:S01]  /*efe0*/  UMOV UR9, 0xc0000010 ;  /* 0xc000001000097882 */ /* 0x000fe20000000000 */
[----:B--2---:R-:W-:-:S07]  /*eff0*/  WARPGROUP.ARRIVE ;  /* 0x00000000000079c5 */ /* 0x004fce0000000000 */
        /* <DEDUP_REMOVED lines=66> */
[----:B--2---:R-:W3:Y:S04]  /*f420*/  LDL.LU.64 R150, [R1+0x1068] ;  /* 0x0010680001967983 */ /* 0x004ee80000300a00 */
        /* <DEDUP_REMOVED lines=21> */
[----:B------:R-:W-:Y:S01]  /*f580*/  UIADD3 UR8, UR7, 0x200, URZ ;  /* 0x0000020007087890 */ /* 0x000fe2000fffe03f */
[----:B------:R-:W-:-:S02]  /*f590*/  UMOV UR9, 0xc0000010 ;  /* 0xc000001000097882 */ /* 0x000fc40000000000 */
        /* <DEDUP_REMOVED lines=42> */
[----:B---3--:R-:W-:-:S06]  /*f840*/  WARPGROUP.ARRIVE ;  /* 0x00000000000079c5 */ /* 0x008fcc0000000000 */
[----:B------:R-:W-:Y:S03]  /*f850*/  QGMMA.64x256x32.F32.E4M3.E4M3 R108, gdesc[UR8], R108, UP0, gsb0 ;  /* 0x03e00000086c79f3 */ /* 0x000fe6000b80086c */
[----:B------:R-:W-:Y:S02]  /*f860*/  WARPGROUP.DEPBAR.LE gsb0, 0x0 ;  /* 0x00008000000079c5 */ /* 0x000fe40000010000 */
[----:B------:R-:W-:Y:S01]  /*f870*/  STL.64 [R1], R108 ;  /* 0x0000006c01007387 */ /* 0x000fe20000100a00 */
[----:B0-----:R-:W-:-:S03]  /*f880*/  IMAD.MOV.U32 R4, RZ, RZ, R227 ;  /* 0x000000ffff047224 */ /* 0x001fc600078e00e3 */
        /* <DEDUP_REMOVED lines=63> */
[----:B0-----:R0:W5:Y:S04]  /*fc80*/  LDL.LU.64 R234, [R1+0xe68] ;  /* 0x000e680001ea7983 */ /* 0x0011680000300a00 */
[----:B------:R0:W5:Y:S04]  /*fc90*/  LDL.LU.64 R232, [R1+0xe60] ;  /* 0x000e600001e87983 */ /* 0x0001680000300a00 */
        /* <DEDUP_REMOVED lines=64> */
[----:B------:R-:W-:Y:S01]  /*100a0*/  UIADD3 UR6, UR6, 0x1, URZ ;  /* 0x0000000106067890 */ /* 0x000fe2000fffe03f */
[----:B--2---:R-:W-:-:S06]  /*100b0*/  WARPGROUP.ARRIVE ;  /* 0x00000000000079c5 */ /* 0x004fcc0000000000 */
[----:B------:R-:W-:Y:S01]  /*100c0*/  QGMMA.64x256x32.F32.E4M3.E4M3 R24, gdesc[UR8], R24, UP0, gsb0 ;  /* 0x03e00000081879f3 */ /* 0x000fe2000b800818 */
[----:B------:R-:W-:-:S04]  /*100d0*/  UISETP.NE.AND UP0, UPT, UR6, UR30, UPT ;  /* 0x0000001e0600728c */ /* 0x000fc8000bf05270 */
[----:B------:R-:W-:-:S06]  /*100e0*/  USEL UR7, URZ, 0x1, UP0 ;  /* 0x000000013f077887 */ /* 0x000fcc0008000000 */
[----:B------:R-:W-:Y:S01]  /*100f0*/  ISETP.NE.AND P0, PT, RZ, UR7, PT ;  /* 0x00000007ff007c0c */ /* 0x000fe2000bf05270 */
[----:B------:R-:W-:-:S12]  /*10100*/  WARPGROUP.DEPBAR.LE gsb0, 0x0 ;  /* 0x00008000000079c5 */ /* 0x000fd80000010000 */
[----:B0-----:R-:W-:Y:S05]  /*10110*/  @!P0 BRA `(.L_x_25) ;  /* 0x0000007800308947 */ /* 0x001fea0003800000 */
[----:B------:R0:W-:Y:S04]  /*10120*/  STL [R1+0xe28], R44 ;  /* 0x000e282c01007387 */ /* 0x0001e80000100800 */
[----:B0-----:R-:W2:Y:S04]  /*10130*/  LDL R44, [R1+0x400] ;  /* 0x00040000012c7983 */ /* 0x001ea80000100800 */
[----:B------:R0:W-:Y:S04]  /*10140*/  STL [R1+0xe24], R45 ;  /* 0x000e242d01007387 */ /* 0x0001e80000100800 */
[----:B0-----:R-:W3:Y:S04]  /*10150*/  LDL R45, [R1+0x404] ;  /* 0x00040400012d7983 */ /* 0x001ee80000100800 */
[----:B------:R0:W-:Y:S04]  /*10160*/  STL [R1+0xe20], R46 ;  /* 0x000e202e01007387 */ /* 0x0001e80000100800 */
[----:B0-----:R-:W4:Y:S04]  /*10170*/  LDL R46, [R1+0x408] ;  /* 0x00040800012e7983 */ /* 0x001f280000100800 */
        /* <DEDUP_REMOVED lines=93> */
[----:B0-----:R-:W4:Y:S04]  /*10750*/  LDL.LU R93, [R1+0x608] ;  /* 0x00060800015d7983 */ /* 0x001f280000300800 */
        /* <DEDUP_REMOVED lines=120> */
[----:B-----5:R0:W-:Y:S04]  /*10ee0*/  STL [R1+0xc70], R0 ;  /* 0x000c700001007387 */ /* 0x0201e80000100800 */
[----:B0-----:R-:W4:Y:S01]  /*10ef0*/  LDL R0, [R1+0x4c4] ;  /* 0x0004c40001007983 */ /* 0x001f220000100800 */
[----:B--2---:R-:W-:-:S01]  /*10f00*/  FADD R5, R44, R5 ;  /* 0x000000052c057221 */ /* 0x004fc20000000000 */
[----:B---3--:R-:W-:Y:S01]  /*10f10*/  FADD R6, R45, R6 ;  /* 0x000000062d067221 */ /* 0x008fe20000000000 */
[----:B----4-:R-:W-:-:S01]  /*10f20*/  FADD R7, R46, R7 ;  /* 0x000000072e077221 */ /* 0x010fc20000000000 */
[----:B------:R-:W2:Y:S01]  /*10f30*/  LDL.LU R44, [R1+0xe28] ;  /* 0x000e2800012c7983 */ /* 0x000ea20000300800 */
[----:B------:R-:W-:-:S01]  /*10f40*/  FADD R8, R47, R8 ;  /* 0x000000082f087221 */ /* 0x000fc20000000000 */
[----:B------:R-:W-:-:S02]  /*10f50*/  FADD R9, R48, R9 ;  /* 0x0000000930097221 */ /* 0x000fc40000000000 */
[----:B------:R-:W3:Y:S01]  /*10f60*/  LDL.LU R45, [R1+0xe24] ;  /* 0x000e2400012d7983 */ /* 0x000ee20000300800 */
[----:B------:R-:W-:-:S03]  /*10f70*/  FADD R10, R49, R10 ;  /* 0x0000000a310a7221 */ /* 0x000fc60000000000 */
[----:B------:R-:W4:Y:S01]  /*10f80*/  LDL.LU R46, [R1+0xe20] ;  /* 0x000e2000012e7983 */ /* 0x000f220000300800 */
        /* <DEDUP_REMOVED lines=80> */
[----:B------:R-:W-:-:S01]  /*11490*/  FADD R179, R90, R179 ;  /* 0x000000b35ab37221 */ /* 0x000fc20000000000 */
[----:B------:R-:W-:Y:S02]  /*114a0*/  FADD R97, R98, R97 ;  /* 0x0000006162617221 */ /* 0x000fe40000000000 */
[----:B------:R-:W4:Y:S01]  /*114b0*/  LDL.LU R87, [R1+0xd7c] ;  /* 0x000d7c0001577983 */ /* 0x000f220000300800 */
[----:B------:R-:W-:-:S03]  /*114c0*/  FADD R180, R91, R180 ;  /* 0x000000b45bb47221 */ /* 0x000fc60000000000 */
[----:B------:R-:W4:Y:S01]  /*114d0*/  LDL.LU R88, [R1+0xd78] ;  /* 0x000d780001587983 */ /* 0x000f220000300800 */
[----:B------:R-:W-:-:S01]  /*114e0*/  FADD R181, R92, R181 ;  /* 0x000000b55cb57221 */ /* 0x000fc20000000000 */
[----:B------:R-:W-:Y:S02]  /*114f0*/  FADD R95, R96, R95 ;  /* 0x0000005f605f7221 */ /* 0x000fe40000000000 */
[----:B------:R-:W4:Y:S01]  /*11500*/  LDL.LU R89, [R1+0xd74] ;  /* 0x000d740001597983 */ /* 0x000f220000300800 */
[----:B------:R-:W-:-:S03]  /*11510*/  FADD R93, R94, R93 ;  /* 0x0000005d5e5d7221 */ /* 0x000fc60000000000 */
[----:B------:R-:W4:Y:S04]  /*11520*/  LDL.LU R90, [R1+0xd70] ;  /* 0x000d7000015a7983 */ /* 0x000f280000300800 */
[----:B------:R-:W4:Y:S04]  /*11530*/  LDL.LU R91, [R1+0xd6c] ;  /* 0x000d6c00015b7983 */ /* 0x000f280000300800 */
[----:B------:R-:W4:Y:S01]  /*11540*/  LDL.LU R92, [R1+0xd68] ;  /* 0x000d6800015c7983 */ /* 0x000f220000300800 */
[----:B------:R-:W-:-:S01]  /*11550*/  FADD R190, R146, R190 ;  /* 0x000000be92be7221 */ /* 0x000fc20000000000 */
[----:B------:R-:W-:Y:S01]  /*11560*/  FADD R191, R145, R191 ;  /* 0x000000bf91bf7221 */ /* 0x000fe20000000000 */
        /* <DEDUP_REMOVED lines=50> */
[----:B------:R-:W-:-:S02]  /*11890*/  FADD R185, R151, R185 ;  /* 0x000000b997b97221 */ /* 0x000fc40000000000 */
[----:B------:R-:W2:Y:S04]  /*118a0*/  LDL R151, [R1+0x5b0] ;  /* 0x0005b00001977983 */ /* 0x000ea80000100800 */
[----:B------:R0:W-:Y:S04]  /*118b0*/  STL [R1+0x600], R97 ;  /* 0x0006006101007387 */ /* 0x0001e80000100800 */
[----:B------:R-:W2:Y:S04]  /*118c0*/  LDL.LU R150, [R1+0x60c] ;  /* 0x00060c0001967983 */ /* 0x000ea80000300800 */
[----:B------:R1:W-:Y:S01]  /*118d0*/  STL [R1+0x604], R95 ;  /* 0x0006045f01007387 */ /* 0x0003e20000100800 */
[----:B------:R-:W-:-:S03]  /*118e0*/  FADD R184, R3, R184 ;  /* 0x000000b803b87221 */ /* 0x000fc60000000000 */
[----:B------:R-:W3:Y:S04]  /*118f0*/  LDL R149, [R1+0x5b4] ;  /* 0x0005b40001957983 */ /* 0x000ee80000100800 */
[----:B------:R1:W-:Y:S04]  /*11900*/  STL [R1+0x608], R93 ;  /* 0x0006085d01007387 */ /* 0x0003e80000100800 */
[----:B------:R-:W3:Y:S01]  /*11910*/  LDL.LU R148, [R1+0x610] ;  /* 0x0006100001947983 */ /* 0x000ee20000300800 */
[----:B------:R-:W-:-:S03]  /*11920*/  FADD R183, R2, R183 ;  /* 0x000000b702b77221 */ /* 0x000fc60000000000 */
[----:B------:R-:W4:Y:S04]  /*11930*/  LDL R147, [R1+0x5b8] ;  /* 0x0005b80001937983 */ /* 0x000f280000100800 */
[----:B------:R-:W4:Y:S04]  /*11940*/  LDL.LU R146, [R1+0x614] ;  /* 0x0006140001927983 */ /* 0x000f280000300800 */
[----:B------:R-:W4:Y:S04]  /*11950*/  LDL R145, [R1+0x5bc] ;  /* 0x0005bc0001917983 */ /* 0x000f280000100800 */
[----:B------:R-:W4:Y:S01]  /*11960*/  LDL.LU R144, [R1+0x618] ;  /* 0x0006180001907983 */ /* 0x000f220000300800 */
[----:B------:R-:W-:-:S03]  /*11970*/  FADD R182, R0, R182 ;  /* 0x000000b600b67221 */ /* 0x000fc60000000000 */
[----:B------:R-:W4:Y:S04]  /*11980*/  LDL R143, [R1+0x5c0] ;  /* 0x0005c000018f7983 */ /* 0x000f280000100800 */
[----:B------:R-:W4:Y:S04]  /*11990*/  LDL.LU R142, [R1+0x61c] ;  /* 0x00061c00018e7983 */ /* 0x000f280000300800 */
        /* <DEDUP_REMOVED lines=44> */
[----:B0-----:R-:W4:Y:S04]  /*11c60*/  LDL R97, [R1+0x21c] ;  /* 0x00021c0001617983 */ /* 0x001f280000100800 */
[----:B------:R-:W4:Y:S04]  /*11c70*/  LDL.LU R96, [R1+0x678] ;  /* 0x0006780001607983 */ /* 0x000f280000300800 */
[----:B-1----:R-:W4:Y:S04]  /*11c80*/  LDL R95, [R1+0x220] ;  /* 0x00022000015f7983 */ /* 0x002f280000100800 */
[----:B------:R-:W4:Y:S04]  /*11c90*/  LDL.LU R3, [R1+0x67c] ;  /* 0x00067c0001037983 */ /* 0x000f280000300800 */
[----:B------:R-:W4:Y:S04]  /*11ca0*/  LDL R94, [R1+0x224] ;  /* 0x00022400015e7983 */ /* 0x000f280000100800 */
[----:B------:R-:W4:Y:S04]  /*11cb0*/  LDL.LU R2, [R1+0x680] ;  /* 0x0006800001027983 */ /* 0x000f280000300800 */
[----:B------:R-:W4:Y:S04]  /*11cc0*/  LDL R93, [R1+0x228] ;  /* 0x00022800015d7983 */ /* 0x000f280000100800 */
[----:B------:R-:W4:Y:S01]  /*11cd0*/  LDL.LU R0, [R1+0x684] ;  /* 0x0006840001007983 */ /* 0x000f220000300800 */
[----:B--2---:R-:W-:-:S05]  /*11ce0*/  FADD R150, R151, R150 ;  /* 0x0000009697967221 */ /* 0x004fca0000000000 */
[----:B------:R0:W-:Y:S01]  /*11cf0*/  STL [R1+0x60c], R150 ;  /* 0x00060c9601007387 */ /* 0x0001e20000100800 */
[----:B---3--:R-:W-:-:S01]  /*11d00*/  FADD R148, R149, R148 ;  /* 0x0000009495947221 */ /* 0x008fc20000000000 */
[----:B----4-:R-:W-:-:S04]  /*11d10*/  FADD R146, R147, R146 ;  /* 0x0000009293927221 */ /* 0x010fc80000000000 */
[----:B------:R1:W-:Y:S01]  /*11d20*/  STL [R1+0x610], R148 ;  /* 0x0006109401007387 */ /* 0x0003e20000100800 */
[----:B------:R-:W-:-:S03]  /*11d30*/  FADD R144, R145, R144 ;  /* 0x0000009091907221 */ /* 0x000fc60000000000 */
        /* <DEDUP_REMOVED lines=48> */
[----:B------:R4:W-:Y:S04]  /*12040*/  STL [R1+0x674], R98 ;  /* 0x0006746201007387 */ /* 0x0009e80000100800 */
[----:B------:R4:W-:Y:S01]  /*12050*/  STL [R1+0x678], R96 ;  /* 0x0006786001007387 */ /* 0x0009e20000100800 */
[----:B------:R-:W-:-:S03]  /*12060*/  FADD R3, R95, R3 ;  /* 0x000000035f037221 */ /* 0x000fc60000000000 */
[----:B------:R-:W4:Y:S04]  /*12070*/  LDL R151, [R1+0x22c] ;  /* 0x00022c0001977983 */ /* 0x000f280000100800 */
[----:B------:R4:W-:Y:S01]  /*12080*/  STL [R1+0x67c], R3 ;  /* 0x00067c0301007387 */ /* 0x0009e20000100800 */
[----:B------:R-:W-:-:S03]  /*12090*/  FADD R2, R94, R2 ;  /* 0x000000025e027221 */ /* 0x000fc60000000000 */
[----:B0-----:R-:W4:Y:S04]  /*120a0*/  LDL.LU R150, [R1+0x688] ;  /* 0x0006880001967983 */ /* 0x001f280000300800 */
[----:B------:R0:W-:Y:S01]  /*120b0*/  STL [R1+0x680], R2 ;  /* 0x0006800201007387 */ /* 0x0001e20000100800 */
[----:B------:R-:W-:-:S03]  /*120c0*/  FADD R0, R93, R0 ;  /* 0x000000005d007221 */ /* 0x000fc60000000000 */
[----:B------:R-:W4:Y:S04]  /*120d0*/  LDL R149, [R1+0x230] ;  /* 0x0002300001957983 */ /* 0x000f280000100800 */
[----:B------:R0:W-:Y:S04]  /*120e0*/  STL [R1+0x684], R0 ;  /* 0x0006840001007387 */ /* 0x0001e80000100800 */
[----:B-1----:R-:W4:Y:S04]  /*120f0*/  LDL.LU R148, [R1+0x68c] ;  /* 0x00068c0001947983 */ /* 0x002f280000300800 */
[----:B------:R-:W4:Y:S04]  /*12100*/  LDL R147, [R1+0x234] ;  /* 0x0002340001937983 */ /* 0x000f280000100800 */
[----:B--2---:R-:W2:Y:S04]  /*12110*/  LDL.LU R146, [R1+0x690] ;  /* 0x0006900001927983 */ /* 0x004ea80000300800 */
[----:B------:R-:W2:Y:S04]  /*12120*/  LDL R145, [R1+0x238] ;  /* 0x0002380001917983 */ /* 0x000ea80000100800 */
[----:B---3--:R-:W3:Y:S04]  /*12130*/  LDL.LU R144, [R1+0x694] ;  /* 0x0006940001907983 */ /* 0x008ee80000300800 */
[----:B------:R-:W3:Y:S04]  /*12140*/  LDL R143, [R1+0x23c] ;  /* 0x00023c00018f7983 */ /* 0x000ee80000100800 */
[----:B----4-:R-:W4:Y:S04]  /*12150*/  LDL.LU R142, [R1+0x698] ;  /* 0x00069800018e7983 */ /* 0x010f280000300800 */
        /* <DEDUP_REMOVED lines=49> */
[----:B0-----:R-:W4:Y:S04]  /*12470*/  LDL.LU R2, [R1+0x6fc] ;  /* 0x0006fc0001027983 */ /* 0x001f280000300800 */
[----:B------:R-:W4:Y:S04]  /*12480*/  LDL R93, [R1+0x2a4] ;  /* 0x0002a400015d7983 */ /* 0x000f280000100800 */
[----:B------:R-:W4:Y:S01]  /*12490*/  LDL.LU R0, [R1+0x700] ;  /* 0x0007000001007983 */ /* 0x000f220000300800 */
[----:B------:R-:W-:-:S05]  /*124a0*/  FADD R150, R151, R150 ;  /* 0x0000009697967221 */ /* 0x000fca0000000000 */
[----:B------:R0:W-:Y:S01]  /*124b0*/  STL [R1+0x688], R150 ;  /* 0x0006889601007387 */ /* 0x0001e20000100800 */
[----:B------:R-:W-:-:S01]  /*124c0*/  FADD R148, R149, R148 ;  /* 0x0000009495947221 */ /* 0x000fc20000000000 */
[----:B--2---:R-:W-:-:S04]  /*124d0*/  FADD R146, R147, R146 ;  /* 0x0000009293927221 */ /* 0x004fc80000000000 */
[----:B------:R1:W-:Y:S01]  /*124e0*/  STL [R1+0x68c], R148 ;  /* 0x00068c9401007387 */ /* 0x0003e20000100800 */
[----:B---3--:R-:W-:-:S03]  /*124f0*/  FADD R144, R145, R144 ;  /* 0x0000009091907221 */ /* 0x008fc60000000000 */
[----:B------:R2:W-:Y:S01]  /*12500*/  STL [R1+0x690], R146 ;  /* 0x0006909201007387 */ /* 0x0005e20000100800 */
[----:B----4-:R-:W-:-:S03]  /*12510*/  FADD R142, R143, R142 ;  /* 0x0000008e8f8e7221 */ /* 0x010fc60000000000 */
        /* <DEDUP_REMOVED lines=241> */
[----:B------:R-:W-:Y:S01]  /*13430*/  STL [R1+0x780], R150 ;  /* 0x0007809601007387 */ /* 0x000fe20000100800 */
[----:B------:R-:W-:-:S01]  /*13440*/  FADD R148, R149, R148 ;  /* 0x0000009495947221 */ /* 0x000fc20000000000 */
[----:B--2---:R-:W-:-:S04]  /*13450*/  FADD R146, R147, R146 ;  /* 0x0000009293927221 */ /* 0x004fc80000000000 */
[----:B------:R-:W-:Y:S01]  /*13460*/  STL [R1+0x784], R148 ;  /* 0x0007849401007387 */ /* 0x000fe20000100800 */
[----:B---3--:R-:W-:-:S03]  /*13470*/  FADD R144, R145, R144 ;  /* 0x0000009091907221 */ /* 0x008fc60000000000 */
[----:B------:R-:W-:Y:S01]  /*13480*/  STL [R1+0x788], R146 ;  /* 0x0007889201007387 */ /* 0x000fe20000100800 */
[----:B----4-:R-:W-:-:S03]  /*13490*/  FADD R142, R143, R142 ;  /* 0x0000008e8f8e7221 */ /* 0x010fc60000000000 */
[----:B------:R-:W-:Y:S01]  /*134a0*/  STL [R1+0x78c], R144 ;  /* 0x00078c9001007387 */ /* 0x000fe20000100800 */
[----:B------:R-:W-:-:S03]  /*134b0*/  FADD R140, R141, R140 ;  /* 0x0000008c8d8c7221 */ /* 0x000fc60000000000 */
        /* <DEDUP_REMOVED lines=44> */
[----:B------:R-:W-:Y:S04]  /*13780*/  STL [R1+0x7e8], R98 ;  /* 0x0007e86201007387 */ /* 0x000fe80000100800 */
[----:B------:R0:W-:Y:S01]  /*13790*/  STL [R1+0x7ec], R96 ;  /* 0x0007ec6001007387 */ /* 0x0001e20000100800 */
[----:B------:R-:W-:-:S01]  /*137a0*/  FADD R3, R95, R3 ;  /* 0x000000035f037221 */ /* 0x000fc20000000000 */
[----:B------:R-:W-:Y:S01]  /*137b0*/  FADD R2, R94, R2 ;  /* 0x000000025e027221 */ /* 0x000fe20000000000 */
[----:B------:R-:W-:-:S02]  /*137c0*/  FADD R0, R93, R0 ;  /* 0x000000005d007221 */ /* 0x000fc40000000000 */
[----:B------:R-:W2:Y:S04]  /*137d0*/  LDL R93, [R1+0x3a0] ;  /* 0x0003a000015d7983 */ /* 0x000ea80000100800 */
[----:B------:R1:W-:Y:S04]  /*137e0*/  STL [R1+0x7f0], R3 ;  /* 0x0007f00301007387 */ /* 0x0003e80000100800 */
[----:B------:R-:W2:Y:S04]  /*137f0*/  LDL.LU R94, [R1+0x7fc] ;  /* 0x0007fc00015e7983 */ /* 0x000ea80000300800 */
[----:B------:R3:W-:Y:S04]  /*13800*/  STL [R1+0x7f4], R2 ;  /* 0x0007f40201007387 */ /* 0x0007e80000100800 */
[----:B------:R-:W4:Y:S04]  /*13810*/  LDL R95, [R1+0x3a4] ;  /* 0x0003a400015f7983 */ /* 0x000f280000100800 */
[----:B------:R3:W-:Y:S04]  /*13820*/  STL [R1+0x7f8], R0 ;  /* 0x0007f80001007387 */ /* 0x0007e80000100800 */
[----:B0-----:R-:W4:Y:S04]  /*13830*/  LDL.LU R96, [R1+0x800] ;  /* 0x0008000001607983 */ /* 0x001f280000300800 */
        /* <DEDUP_REMOVED lines=44> */
[----:B------:R-:W4:Y:S04]  /*13b00*/  LDL R111, [R1] ;  /* 0x00000000016f7983 */ /* 0x000f280000100800 */
        /* <DEDUP_REMOVED lines=8> */
[----:B-1----:R-:W4:Y:S04]  /*13b90*/  LDL.LU R3, [R1+0x86c] ;  /* 0x00086c0001037983 */ /* 0x002f280000300800 */
[----:B------:R-:W4:Y:S04]  /*13ba0*/  LDL R102, [R1+0x14] ;  /* 0x0000140001667983 */ /* 0x000f280000100800 */
[----:B---3--:R-:W3:Y:S04]  /*13bb0*/  LDL.LU R2, [R1+0x870] ;  /* 0x0008700001027983 */ /* 0x008ee80000300800 */
[----:B------:R-:W3:Y:S04]  /*13bc0*/  LDL R101, [R1+0x18] ;  /* 0x0000180001657983 */ /* 0x000ee80000100800 */
[----:B------:R-:W3:Y:S01]  /*13bd0*/  LDL.LU R0, [R1+0x874] ;  /* 0x0008740001007983 */ /* 0x000ee20000300800 */
[----:B--2---:R-:W-:-:S03]  /*13be0*/  FADD R94, R93, R94 ;  /* 0x0000005e5d5e7221 */ /* 0x004fc60000000000 */
[----:B------:R-:W2:Y:S04]  /*13bf0*/  LDL.LU R93, [R1+0xd64] ;  /* 0x000d6400015d7983 */ /* 0x000ea80000300800 */
[----:B------:R0:W-:Y:S01]  /*13c00*/  STL [R1+0x7fc], R94 ;  /* 0x0007fc5e01007387 */ /* 0x0001e20000100800 */
[----:B----4-:R-:W-:-:S03]  /*13c10*/  FADD R96, R95, R96 ;  /* 0x000000605f607221 */ /* 0x010fc60000000000 */
[----:B0-----:R-:W4:Y:S04]  /*13c20*/  LDL.LU R94, [R1+0xd60] ;  /* 0x000d6000015e7983 */ /* 0x001f280000300800 */
[----:B------:R-:W4:Y:S01]  /*13c30*/  LDL.LU R95, [R1+0xd5c] ;  /* 0x000d5c00015f7983 */ /* 0x000f220000300800 */
[----:B------:R-:W-:-:S03]  /*13c40*/  FADD R98, R97, R98 ;  /* 0x0000006261627221 */ /* 0x000fc60000000000 */
[----:B------:R0:W-:Y:S01]  /*13c50*/  STL [R1+0x800], R96 ;  /* 0x0008006001007387 */ /* 0x0001e20000100800 */
[----:B------:R-:W-:-:S03]  /*13c60*/  FADD R100, R99, R100 ;  /* 0x0000006463647221 */ /* 0x000fc60000000000 */
[----:B0-----:R-:W4:Y:S04]  /*13c70*/  LDL.LU R96, [R1+0xd58] ;  /* 0x000d580001607983 */ /* 0x001f280000300800 */
[----:B------:R-:W4:Y:S01]  /*13c80*/  LDL.LU R97, [R1+0xd54] ;  /* 0x000d540001617983 */ /* 0x000f220000300800 */
[----:B------:R-:W-:-:S03]  /*13c90*/  FADD R150, R151, R150 ;  /* 0x0000009697967221 */ /* 0x000fc60000000000 */
[----:B------:R0:W-:Y:S01]  /*13ca0*/  STL [R1+0x804], R98 ;  /* 0x0008046201007387 */ /* 0x0001e20000100800 */
[----:B------:R-:W-:-:S03]  /*13cb0*/  FADD R148, R149, R148 ;  /* 0x0000009495947221 */ /* 0x000fc60000000000 */
[----:B0-----:R-:W4:Y:S01]  /*13cc0*/  LDL.LU R98, [R1+0xd50] ;  /* 0x000d500001627983 */ /* 0x001f220000300800 */
[----:B------:R-:W-:-:S03]  /*13cd0*/  FADD R146, R147, R146 ;  /* 0x0000009293927221 */ /* 0x000fc60000000000 */
[----:B------:R-:W4:Y:S04]  /*13ce0*/  LDL.LU R99, [R1+0xd4c] ;  /* 0x000d4c0001637983 */ /* 0x000f280000300800 */
[----:B------:R0:W-:Y:S01]  /*13cf0*/  STL [R1+0x808], R100 ;  /* 0x0008086401007387 */ /* 0x0001e20000100800 */
[----:B------:R-:W-:-:S03]  /*13d00*/  FADD R144, R145, R144 ;  /* 0x0000009091907221 */ /* 0x000fc60000000000 */
[----:B0-----:R-:W4:Y:S01]  /*13d10*/  LDL.LU R100, [R1+0xd48] ;  /* 0x000d480001647983 */ /* 0x001f220000300800 */
[----:B------:R-:W-:-:S03]  /*13d20*/  FADD R142, R143, R142 ;  /* 0x0000008e8f8e7221 */ /* 0x000fc60000000000 */
[----:B------:R-:W-:Y:S04]  /*13d30*/  STL [R1+0x80c], R150 ;  /* 0x00080c9601007387 */ /* 0x000fe80000100800 */
[----:B------:R-:W-:Y:S01]  /*13d40*/  STL [R1+0x810], R148 ;  /* 0x0008109401007387 */ /* 0x000fe20000100800 */
[----:B------:R-:W-:-:S03]  /*13d50*/  FADD R140, R141, R140 ;  /* 0x0000008c8d8c7221 */ /* 0x000fc60000000000 */
[----:B------:R-:W-:Y:S01]  /*13d60*/  STL [R1+0x814], R146 ;  /* 0x0008149201007387 */ /* 0x000fe20000100800 */
[----:B------:R-:W-:-:S03]  /*13d70*/  FADD R138, R139, R138 ;  /* 0x0000008a8b8a7221 */ /* 0x000fc60000000000 */
[----:B------:R-:W-:Y:S04]  /*13d80*/  STL [R1+0x818], R144 ;  /* 0x0008189001007387 */ /* 0x000fe80000100800 */
[----:B------:R-:W-:Y:S01]  /*13d90*/  STL [R1+0x81c], R142 ;  /* 0x00081c8e01007387 */ /* 0x000fe20000100800 */
[----:B------:R-:W-:-:S03]  /*13da0*/  FADD R136, R137, R136 ;  /* 0x0000008889887221 */ /* 0x000fc60000000000 */
[----:B------:R-:W-:Y:S04]  /*13db0*/  STL [R1+0x820], R140 ;  /* 0x0008208c01007387 */ /* 0x000fe80000100800 */
        /* <DEDUP_REMOVED lines=35> */
[----:B0-----:R-:W2:Y:S04]  /*13ff0*/  LDL R116, [R1+0x1c] ;  /* 0x00001c0001747983 */ /* 0x001ea80000100800 */
[----:B------:R0:W-:Y:S01]  /*14000*/  STL [R1+0x86c], R3 ;  /* 0x00086c0301007387 */ /* 0x0001e20000100800 */
[----:B---3--:R-:W-:-:S03]  /*14010*/  FADD R2, R102, R2 ;  /* 0x0000000266027221 */ /* 0x008fc60000000000 */
[----:B-1----:R-:W2:Y:S04]  /*14020*/  LDL.LU R114, [R1+0x878] ;  /* 0x0008780001727983 */ /* 0x002ea80000300800 */
[----:B------:R1:W-:Y:S01]  /*14030*/  STL [R1+0x870], R2 ;  /* 0x0008700201007387 */ /* 0x0003e20000100800 */
[----:B------:R-:W-:-:S03]  /*14040*/  FADD R0, R101, R0 ;  /* 0x0000000065007221 */ /* 0x000fc60000000000 */
[----:B------:R-:W3:Y:S04]  /*14050*/  LDL R112, [R1+0x20] ;  /* 0x0000200001707983 */ /* 0x000ee80000100800 */
[----:B------:R1:W-:Y:S04]  /*14060*/  STL [R1+0x874], R0 ;  /* 0x0008740001007387 */ /* 0x0003e80000100800 */
[----:B------:R-:W3:Y:S04]  /*14070*/  LDL.LU R110, [R1+0x87c] ;  /* 0x00087c00016e7983 */ /* 0x000ee80000300800 */
[----:B------:R-:W4:Y:S04]  /*14080*/  LDL R108, [R1+0x24] ;  /* 0x00002400016c7983 */ /* 0x000f280000100800 */
[----:B------:R-:W4:Y:S04]  /*14090*/  LDL.LU R106, [R1+0x880] ;  /* 0x00088000016a7983 */ /* 0x000f280000300800 */
[----:B------:R-:W4:Y:S04]  /*140a0*/  LDL R104, [R1+0x28] ;  /* 0x0000280001687983 */ /* 0x000f280000100800 */
[----:B------:R-:W4:Y:S04]  /*140b0*/  LDL.LU R102, [R1+0x884] ;  /* 0x0008840001667983 */ /* 0x000f280000300800 */
        /* <DEDUP_REMOVED lines=31> */
[----:B-1----:R-:W4:Y:S04]  /*142b0*/  LDL.LU R2, [R1+0x8ec] ;  /* 0x0008ec0001027983 */ /* 0x002f280000300800 */
[----:B------:R-:W4:Y:S04]  /*142c0*/  LDL R117, [R1+0x94] ;  /* 0x0000940001757983 */ /* 0x000f280000100800 */
[----:B------:R-:W4:Y:S04]  /*142d0*/  LDL.LU R0, [R1+0x8f0] ;  /* 0x0008f00001007983 */ /* 0x000f280000300800 */
[----:B------:R-:W4:Y:S04]  /*142e0*/  LDL.LU R128, [R1+0x8d4] ;  /* 0x0008d40001807983 */ /* 0x000f280000300800 */
[----:B------:R-:W4:Y:S01]  /*142f0*/  LDL.LU R130, [R1+0x8d0] ;  /* 0x0008d00001827983 */ /* 0x000f220000300800 */
[----:B--2---:R-:W-:-:S05]  /*14300*/  FADD R114, R116, R114 ;  /* 0x0000007274727221 */ /* 0x004fca0000000000 */
[----:B------:R-:W-:Y:S04]  /*14310*/  STL [R1+0x878], R114 ;  /* 0x0008787201007387 */ /* 0x000fe80000100800 */
[----:B------:R-:W2:Y:S01]  /*14320*/  LDL.LU R132, [R1+0x8cc] ;  /* 0x0008cc0001847983 */ /* 0x000ea20000300800 */
[----:B---3--:R-:W-:-:S05]  /*14330*/  FADD R110, R112, R110 ;  /* 0x0000006e706e7221 */ /* 0x008fca0000000000 */
[----:B------:R-:W-:Y:S01]  /*14340*/  STL [R1+0x87c], R110 ;  /* 0x00087c6e01007387 */ /* 0x000fe20000100800 */
[----:B----4-:R-:W-:-:S01]  /*14350*/  FADD R106, R108, R106 ;  /* 0x0000006a6c6a7221 */ /* 0x010fc20000000000 */
[----:B------:R-:W-:-:S05]  /*14360*/  FADD R102, R104, R102 ;  /* 0x0000006668667221 */ /* 0x000fca0000000000 */
[----:B------:R0:W-:Y:S04]  /*14370*/  STL [R1+0x884], R102 ;  /* 0x0008846601007387 */ /* 0x0001e80000100800 */
[----:B------:R1:W-:Y:S04]  /*14380*/  STL [R1+0x880], R106 ;  /* 0x0008806a01007387 */ /* 0x0003e80000100800 */
[----:B0-----:R-:W3:Y:S04]  /*14390*/  LDL.LU R102, [R1+0x888] ;  /* 0x0008880001667983 */ /* 0x001ee80000300800 */
[----:B------:R-:W4:Y:S04]  /*143a0*/  LDL.LU R104, [R1+0x88c] ;  /* 0x00088c0001687983 */ /* 0x000f280000300800 */
[----:B-1----:R-:W4:Y:S04]  /*143b0*/  LDL.LU R106, [R1+0x890] ;  /* 0x00089000016a7983 */ /* 0x002f280000300800 */
[----:B------:R-:W4:Y:S04]  /*143c0*/  LDL.LU R108, [R1+0x894] ;  /* 0x00089400016c7983 */ /* 0x000f280000300800 */
        /* <DEDUP_REMOVED lines=22> */
[----:B--2---:R-:W-:Y:S01]  /*14530*/  FADD R132, R133, R132 ;  /* 0x0000008485847221 */ /* 0x004fe20000000000 */
[----:B---3--:R-:W-:-:S02]  /*14540*/  FADD R102, R101, R102 ;  /* 0x0000006665667221 */ /* 0x008fc40000000000 */
[----:B------:R-:W2:Y:S01]  /*14550*/  LDL.LU R101, [R1+0xd44] ;  /* 0x000d440001657983 */ /* 0x000ea20000300800 */
[----:B----4-:R-:W-:-:S03]  /*14560*/  FADD R104, R103, R104 ;  /* 0x0000006867687221 */ /* 0x010fc60000000000 */
[----:B------:R0:W-:Y:S01]  /*14570*/  STL [R1+0x888], R102 ;  /* 0x0008886601007387 */ /* 0x0001e20000100800 */
[----:B------:R-:W-:-:S01]  /*14580*/  FADD R106, R105, R106 ;  /* 0x0000006a696a7221 */ /* 0x000fc20000000000 */
[----:B------:R-:W-:Y:S02]  /*14590*/  FADD R108, R107, R108 ;  /* 0x0000006c6b6c7221 */ /* 0x000fe40000000000 */
[----:B0-----:R-:W3:Y:S04]  /*145a0*/  LDL.LU R102, [R1+0xd40] ;  /* 0x000d400001667983 */ /* 0x001ee80000300800 */
[----:B------:R-:W4:Y:S04]  /*145b0*/  LDL.LU R103, [R1+0xd3c] ;  /* 0x000d3c0001677983 */ /* 0x000f280000300800 */
[----:B------:R0:W-:Y:S01]  /*145c0*/  STL [R1+0x88c], R104 ;  /* 0x00088c6801007387 */ /* 0x0001e20000100800 */
[----:B------:R-:W-:-:S01]  /*145d0*/  FADD R110, R109, R110 ;  /* 0x0000006e6d6e7221 */ /* 0x000fc20000000000 */
[----:B------:R-:W-:-:S02]  /*145e0*/  FADD R112, R111, R112 ;  /* 0x000000706f707221 */ /* 0x000fc40000000000 */
[----:B0-----:R-:W4:Y:S04]  /*145f0*/  LDL.LU R104, [R1+0xd38] ;  /* 0x000d380001687983 */ /* 0x001f280000300800 */
[----:B------:R-:W4:Y:S04]  /*14600*/  LDL.LU R105, [R1+0xd34] ;  /* 0x000d340001697983 */ /* 0x000f280000300800 */
[----:B------:R0:W-:Y:S01]  /*14610*/  STL [R1+0x890], R106 ;  /* 0x0008906a01007387 */ /* 0x0001e20000100800 */
[----:B------:R-:W-:-:S03]  /*14620*/  FADD R114, R113, R114 ;  /* 0x0000007271727221 */ /* 0x000fc60000000000 */
[----:B0-----:R-:W4:Y:S04]  /*14630*/  LDL.LU R106, [R1+0xd30] ;  /* 0x000d3000016a7983 */ /* 0x001f280000300800 */
[----:B------:R-:W4:Y:S04]  /*14640*/  LDL.LU R107, [R1+0xd2c] ;  /* 0x000d2c00016b7983 */ /* 0x000f280000300800 */
[----:B------:R0:W-:Y:S01]  /*14650*/  STL [R1+0x894], R108 ;  /* 0x0008946c01007387 */ /* 0x0001e20000100800 */
[----:B------:R-:W-:-:S01]  /*14660*/  FADD R116, R115, R116 ;  /* 0x0000007473747221 */ /* 0x000fc20000000000 */
[----:B------:R-:W-:-:S02]  /*14670*/  FADD R150, R151, R150 ;  /* 0x0000009697967221 */ /* 0x000fc40000000000 */
        /* <DEDUP_REMOVED lines=9> */
[----:B------:R-:W-:Y:S01]  /*14710*/  FADD R142, R143, R142 ;  /* 0x0000008e8f8e7221 */ /* 0x000fe20000000000 */
[----:B------:R-:W-:-:S01]  /*14720*/  FADD R140, R141, R140 ;  /* 0x0000008c8d8c7221 */ /* 0x000fc20000000000 */
        /* <DEDUP_REMOVED lines=8> */
[----:B------:R0:W-:Y:S04]  /*147b0*/  STL [R1+0x8a4], R116 ;  /* 0x0008a47401007387 */ /* 0x0001e80000100800 */
[----:B0-----:R-:W4:Y:S04]  /*147c0*/  LDL.LU R116, [R1+0xd08] ;  /* 0x000d080001747983 */ /* 0x001f280000300800 */
[----:B------:R-:W-:Y:S04]  /*147d0*/  STL [R1+0x8a8], R150 ;  /* 0x0008a89601007387 */ /* 0x000fe80000100800 */
        /* <DEDUP_REMOVED lines=15> */
[----:B------:R-:W2:Y:S04]  /*148d0*/  LDL R137, [R1+0x98] ;  /* 0x0000980001897983 */ /* 0x000ea80000100800 */
[----:B------:R-:W-:Y:S04]  /*148e0*/  STL [R1+0x8e8], R3 ;  /* 0x0008e80301007387 */ /* 0x000fe80000100800 */
[----:B------:R-:W2:Y:S04]  /*148f0*/  LDL.LU R129, [R1+0x8f4] ;  /* 0x0008f40001817983 */ /* 0x000ea80000300800 */
[----:B------:R0:W-:Y:S04]  /*14900*/  STL [R1+0x8ec], R2 ;  /* 0x0008ec0201007387 */ /* 0x0001e80000100800 */
[----:B------:R-:W3:Y:S04]  /*14910*/  LDL R131, [R1+0x9c] ;  /* 0x00009c0001837983 */ /* 0x000ee80000100800 */
[----:B------:R1:W-:Y:S04]  /*14920*/  STL [R1+0x8f0], R0 ;  /* 0x0008f00001007387 */ /* 0x0003e80000100800 */
[----:B0-----:R-:W3:Y:S04]  /*14930*/  LDL.LU R2, [R1+0x8f8] ;  /* 0x0008f80001027983 */ /* 0x001ee80000300800 */
[----:B------:R-:W4:Y:S04]  /*14940*/  LDL R133, [R1+0xa0] ;  /* 0x0000a00001857983 */ /* 0x000f280000100800 */
[----:B-1----:R-:W4:Y:S04]  /*14950*/  LDL.LU R0, [R1+0x8fc] ;  /* 0x0008fc0001007983 */ /* 0x002f280000300800 */
        /* <DEDUP_REMOVED lines=26> */
[----:B------:R-:W4:Y:S01]  /*14b00*/  LDL.LU R139, [R1+0x908] ;  /* 0x00090800018b7983 */ /* 0x000f220000300800 */
[----:B--2---:R-:W-:-:S05]  /*14b10*/  FADD R129, R137, R129 ;  /* 0x0000008189817221 */ /* 0x004fca0000000000 */
[----:B------:R0:W-:Y:S04]  /*14b20*/  STL [R1+0x8f4], R129 ;  /* 0x0008f48101007387 */ /* 0x0001e80000100800 */
[----:B0-----:R-:W2:Y:S01]  /*14b30*/  LDL.LU R129, [R1+0x94c] ;  /* 0x00094c0001817983 */ /* 0x001ea20000300800 */
[----:B---3--:R-:W-:-:S03]  /*14b40*/  FADD R2, R131, R2 ;  /* 0x0000000283027221 */ /* 0x008fc60000000000 */
[----:B------:R-:W3:Y:S01]  /*14b50*/  LDL.LU R131, [R1+0x948] ;  /* 0x0009480001837983 */ /* 0x000ee20000300800 */
[----:B----4-:R-:W-:-:S03]  /*14b60*/  FADD R0, R133, R0 ;  /* 0x0000000085007221 */ /* 0x010fc60000000000 */
[----:B------:R0:W-:Y:S01]  /*14b70*/  STL [R1+0x8f8], R2 ;  /* 0x0008f80201007387 */ /* 0x0001e20000100800 */
[----:B------:R-:W-:-:S03]  /*14b80*/  FADD R122, R135, R122 ;  /* 0x0000007a877a7221 */ /* 0x000fc60000000000 */
[----:B0-----:R-:W4:Y:S04]  /*14b90*/  LDL.LU R2, [R1+0x90c] ;  /* 0x00090c0001027983 */ /* 0x001f280000300800 */
[----:B------:R0:W-:Y:S01]  /*14ba0*/  STL [R1+0x8fc], R0 ;  /* 0x0008fc0001007387 */ /* 0x0001e20000100800 */
[----:B------:R-:W-:-:S03]  /*14bb0*/  FADD R118, R120, R118 ;  /* 0x0000007678767221 */ /* 0x000fc60000000000 */
[----:B0-----:R-:W2:Y:S04]  /*14bc0*/  LDL.LU R0, [R1+0x910] ;  /* 0x0009100001007983 */ /* 0x001ea80000300800 */
[----:B------:R-:W3:Y:S04]  /*14bd0*/  LDL.LU R133, [R1+0x944] ;  /* 0x0009440001857983 */ /* 0x000ee80000300800 */
[----:B------:R-:W3:Y:S04]  /*14be0*/  LDL.LU R135, [R1+0x940] ;  /* 0x0009400001877983 */ /* 0x000ee80000300800 */
[----:B------:R0:W-:Y:S04]  /*14bf0*/  STL [R1+0x904], R118 ;  /* 0x0009047601007387 */ /* 0x0001e80000100800 */
[----:B------:R1:W-:Y:S04]  /*14c00*/  STL [R1+0x900], R122 ;  /* 0x0009007a01007387 */ /* 0x0003e80000100800 */
[----:B0-----:R-:W3:Y:S04]  /*14c10*/  LDL.LU R118, [R1+0x914] ;  /* 0x0009140001767983 */ /* 0x001ee80000300800 */
[----:B------:R-:W3:Y:S04]  /*14c20*/  LDL.LU R120, [R1+0x918] ;  /* 0x0009180001787983 */ /* 0x000ee80000300800 */
[----:B------:R-:W3:Y:S04]  /*14c30*/  LDL.LU R151, [R1+0x91c] ;  /* 0x00091c0001977983 */ /* 0x000ee80000300800 */
[----:B------:R-:W3:Y:S04]  /*14c40*/  LDL.LU R149, [R1+0x920] ;  /* 0x0009200001957983 */ /* 0x000ee80000300800 */
[----:B-1----:R-:W3:Y:S04]  /*14c50*/  LDL.LU R122, [R1+0x924] ;  /* 0x00092400017a7983 */ /* 0x002ee80000300800 */
[----:B------:R-:W3:Y:S04]  /*14c60*/  LDL.LU R137, [R1+0x93c] ;  /* 0x00093c0001897983 */ /* 0x000ee80000300800 */
[----:B------:R-:W3:Y:S04]  /*14c70*/  LDL.LU R147, [R1+0x928] ;  /* 0x0009280001937983 */ /* 0x000ee80000300800 */
[----:B------:R-:W3:Y:S04]  /*14c80*/  LDL.LU R145, [R1+0x92c] ;  /* 0x00092c0001917983 */ /* 0x000ee80000300800 */
[----:B------:R-:W3:Y:S01]  /*14c90*/  LDL.LU R143, [R1+0x930] ;  /* 0x00093000018f7983 */ /* 0x000ee20000300800 */
[----:B------:R-:W-:-:S05]  /*14ca0*/  FADD R139, R141, R139 ;  /* 0x0000008b8d8b7221 */ /* 0x000fca0000000000 */
[----:B------:R0:W-:Y:S04]  /*14cb0*/  STL [R1+0x908], R139 ;  /* 0x0009088b01007387 */ /* 0x0001e80000100800 */
[----:B------:R-:W3:Y:S04]  /*14cc0*/  LDL.LU R141, [R1+0x934] ;  /* 0x00093400018d7983 */ /* 0x000ee80000300800 */
[----:B0-----:R-:W3:Y:S01]  /*14cd0*/  LDL.LU R139, [R1+0x938] ;  /* 0x00093800018b7983 */ /* 0x001ee20000300800 */
[----:B------:R-:W-:-:S01]  /*14ce0*/  FADD R127, R128, R127 ;  /* 0x0000007f807f7221 */ /* 0x000fc20000000000 */
[----:B------:R-:W-:Y:S01]  /*14cf0*/  FADD R3, R126, R3 ;  /* 0x000000037e037221 */ /* 0x000fe20000000000 */
[----:B----4-:R-:W-:-:S02]  /*14d00*/  FADD R2, R125, R2 ;  /* 0x000000027d027221 */ /* 0x010fc40000000000 */
[----:B------:R-:W4:Y:S04]  /*14d10*/  LDL R125, [R1+0xfc] ;  /* 0x0000fc00017d7983 */ /* 0x000f280000100800 */
[----:B------:R0:W-:Y:S01]  /*14d20*/  STL [R1+0x90c], R2 ;  /* 0x00090c0201007387 */ /* 0x0001e20000100800 */
[----:B--2---:R-:W-:-:S03]  /*14d30*/  FADD R0, R123, R0 ;  /* 0x000000007b007221 */ /* 0x004fc60000000000 */
[----:B0-----:R-:W4:Y:S04]  /*14d40*/  LDL.LU R2, [R1+0x958] ;  /* 0x0009580001027983 */ /* 0x001f280000300800 */
[----:B------:R-:W2:Y:S04]  /*14d50*/  LDL R123, [R1+0x100] ;  /* 0x00010000017b7983 */ /* 0x000ea80000100800 */
[----:B------:R0:W-:Y:S04]  /*14d60*/  STL [R1+0x910], R0 ;  /* 0x0009100001007387 */ /* 0x0001e80000100800 */
[----:B0-----:R-:W2:Y:S01]  /*14d70*/  LDL.LU R0, [R1+0x95c] ;  /* 0x00095c0001007983 */ /* 0x001ea20000300800 */
[----:B---3--:R-:W-:-:S03]  /*14d80*/  FADD R118, R117, R118 ;  /* 0x0000007675767221 */ /* 0x008fc60000000000 */
[----:B------:R-:W3:Y:S01]  /*14d90*/  LDL.LU R117, [R1+0xd04] ;  /* 0x000d040001757983 */ /* 0x000ee20000300800 */
[----:B------:R-:W-:-:S03]  /*14da0*/  FADD R120, R119, R120 ;  /* 0x0000007877787221 */ /* 0x000fc60000000000 */
[----:B------:R0:W-:Y:S01]  /*14db0*/  STL [R1+0x914], R118 ;  /* 0x0009147601007387 */ /* 0x0001e20000100800 */
[----:B------:R-:W-:-:S01]  /*14dc0*/  FADD R151, R121, R151 ;  /* 0x0000009779977221 */ /* 0x000fc20000000000 */
[----:B------:R-:W-:Y:S02]  /*14dd0*/  FADD R149, R150, R149 ;  /* 0x0000009596957221 */ /* 0x000fe40000000000 */
[----:B0-----:R-:W3:Y:S01]  /*14de0*/  LDL.LU R118, [R1+0xd00] ;  /* 0x000d000001767983 */ /* 0x001ee20000300800 */
[----:B------:R-:W-:-:S03]  /*14df0*/  FADD R122, R124, R122 ;  /* 0x0000007a7c7a7221 */ /* 0x000fc60000000000 */
[----:B------:R-:W3:Y:S04]  /*14e00*/  LDL.LU R119, [R1+0xcfc] ;  /* 0x000cfc0001777983 */ /* 0x000ee80000300800 */
[----:B------:R0:W-:Y:S01]  /*14e10*/  STL [R1+0x918], R120 ;  /* 0x0009187801007387 */ /* 0x0001e20000100800 */
[----:B------:R-:W-:-:S01]  /*14e20*/  FADD R147, R148, R147 ;  /* 0x0000009394937221 */ /* 0x000fc20000000000 */
[----:B------:R-:W-:Y:S02]  /*14e30*/  FADD R145, R146, R145 ;  /* 0x0000009192917221 */ /* 0x000fe40000000000 */
[----:B0-----:R-:W3:Y:S01]  /*14e40*/  LDL.LU R120, [R1+0xcf8] ;  /* 0x000cf80001787983 */ /* 0x001ee20000300800 */
[----:B------:R-:W-:-:S03]  /*14e50*/  FADD R143, R144, R143 ;  /* 0x0000008f908f7221 */ /* 0x000fc60000000000 */
[----:B------:R-:W3:Y:S04]  /*14e60*/  LDL.LU R121, [R1+0xcf4] ;  /* 0x000cf40001797983 */ /* 0x000ee80000300800 */
[----:B------:R-:W3:Y:S04]  /*14e70*/  LDL R124, [R1+0x104] ;  /* 0x00010400017c7983 */ /* 0x000ee80000100800 */
[----:B------:R-:W-:Y:S01]  /*14e80*/  STL [R1+0x91c], R151 ;  /* 0x00091c9701007387 */ /* 0x000fe20000100800 */
[----:B------:R-:W-:-:S03]  /*14e90*/  FADD R137, R138, R137 ;  /* 0x000000898a897221 */ /* 0x000fc60000000000 */
[----:B------:R0:W-:Y:S01]  /*14ea0*/  STL [R1+0x924], R122 ;  /* 0x0009247a01007387 */ /* 0x0001e20000100800 */
[----:B------:R-:W-:-:S03]  /*14eb0*/  FADD R135, R136, R135 ;  /* 0x0000008788877221 */ /* 0x000fc60000000000 */
[----:B------:R-:W-:Y:S01]  /*14ec0*/  STL [R1+0x920], R149 ;  /* 0x0009209501007387 */ /* 0x000fe20000100800 */
[----:B------:R-:W-:-:S01]  /*14ed0*/  FADD R133, R134, R133 ;  /* 0x0000008586857221 */ /* 0x000fc20000000000 */
[----:B------:R-:W-:Y:S02]  /*14ee0*/  FADD R131, R132, R131 ;  /* 0x0000008384837221 */ /* 0x000fe40000000000 */
[----:B0-----:R-:W3:Y:S04]  /*14ef0*/  LDL.LU R122, [R1+0x960] ;  /* 0x00096000017a7983 */ /* 0x001ee80000300800 */
[----:B------:R-:W-:Y:S01]  /*14f00*/  STL [R1+0x928], R147 ;  /* 0x0009289301007387 */ /* 0x000fe20000100800 */
[----:B------:R-:W-:-:S03]  /*14f10*/  FADD R141, R142, R141 ;  /* 0x0000008d8e8d7221 */ /* 0x000fc60000000000 */
[----:B------:R-:W-:Y:S01]  /*14f20*/  STL [R1+0x92c], R145 ;  /* 0x00092c9101007387 */ /* 0x000fe20000100800 */
[----:B------:R-:W-:-:S03]  /*14f30*/  FADD R139, R140, R139 ;  /* 0x0000008b8c8b7221 */ /* 0x000fc60000000000 */
[----:B------:R0:W-:Y:S01]  /*14f40*/  STL [R1+0x930], R143 ;  /* 0x0009308f01007387 */ /* 0x0001e20000100800 */
[----:B------:R-:W-:-:S03]  /*14f50*/  FADD R129, R130, R129 ;  /* 0x0000008182817221 */ /* 0x000fc60000000000 */
[----:B------:R1:W-:Y:S04]  /*14f60*/  STL [R1+0x934], R141 ;  /* 0x0009348d01007387 */ /* 0x0003e80000100800 */
[----:B------:R-:W-:Y:S04]  /*14f70*/  STL [R1+0x938], R139 ;  /* 0x0009388b01007387 */ /* 0x000fe80000100800 */
[----:B------:R1:W-:Y:S04]  /*14f80*/  STL [R1+0x93c], R137 ;  /* 0x00093c8901007387 */ /* 0x0003e80000100800 */
[----:B------:R1:W-:Y:S04]  /*14f90*/  STL [R1+0x940], R135 ;  /* 0x0009408701007387 */ /* 0x0003e80000100800 */
[----:B------:R-:W-:Y:S04]  /*14fa0*/  STL [R1+0x944], R133 ;  /* 0x0009448501007387 */ /* 0x000fe80000100800 */
[----:B------:R1:W-:Y:S04]  /*14fb0*/  STL [R1+0x948], R131 ;  /* 0x0009488301007387 */ /* 0x0003e80000100800 */
[----:B0-----:R-:W3:Y:S04]  /*14fc0*/  LDL R143, [R1+0x108] ;  /* 0x00010800018f7983 */ /* 0x001ee80000100800 */
[----:B------:R0:W-:Y:S04]  /*14fd0*/  STL [R1+0x94c], R129 ;  /* 0x00094c8101007387 */ /* 0x0001e80000100800 */
[----:B------:R-:W3:Y:S04]  /*14fe0*/  LDL.LU R132, [R1+0x964] ;  /* 0x0009640001847983 */ /* 0x000ee80000300800 */
[----:B------:R-:W-:Y:S04]  /*14ff0*/  STL [R1+0x950], R127 ;  /* 0x0009507f01007387 */ /* 0x000fe80000100800 */
[----:B-1----:R-:W3:Y:S04]  /*15000*/  LDL R141, [R1+0x10c] ;  /* 0x00010c00018d7983 */ /* 0x002ee80000100800 */
[----:B------:R1:W-:Y:S04]  /*15010*/  STL [R1+0x954], R3 ;  /* 0x0009540301007387 */ /* 0x0003e80000100800 */
[----:B------:R-:W3:Y:S04]  /*15020*/  LDL.LU R137, [R1+0x968] ;  /* 0x0009680001897983 */ /* 0x000ee80000300800 */
[----:B------:R-:W3:Y:S04]  /*15030*/  LDL R139, [R1+0x110] ;  /* 0x00011000018b7983 */ /* 0x000ee80000100800 */
[----:B------:R-:W3:Y:S04]  /*15040*/  LDL.LU R135, [R1+0x96c] ;  /* 0x00096c0001877983 */ /* 0x000ee80000300800 */
[----:B------:R-:W3:Y:S04]  /*15050*/  LDL R134, [R1+0x114] ;  /* 0x0001140001867983 */ /* 0x000ee80000100800 */
[----:B------:R-:W3:Y:S04]  /*15060*/  LDL.LU R131, [R1+0x970] ;  /* 0x0009700001837983 */ /* 0x000ee80000300800 */
[----:B0-----:R-:W3:Y:S04]  /*15070*/  LDL R129, [R1+0x118] ;  /* 0x0001180001817983 */ /* 0x001ee80000100800 */
[----:B-1----:R-:W3:Y:S04]  /*15080*/  LDL.LU R3, [R1+0x974] ;  /* 0x0009740001037983 */ /* 0x002ee80000300800 */
[----:B------:R-:W3:Y:S04]  /*15090*/  LDL R130, [R1+0x11c] ;  /* 0x00011c0001827983 */ /* 0x000ee80000100800 */
[----:B------:R-:W3:Y:S01]  /*150a0*/  LDL.LU R127, [R1+0x978] ;  /* 0x00097800017f7983 */ /* 0x000ee20000300800 */
[----:B----4-:R-:W-:-:S05]  /*150b0*/  FADD R2, R125, R2 ;  /* 0x000000027d027221 */ /* 0x010fca0000000000 */
[----:B------:R0:W-:Y:S04]  /*150c0*/  STL [R1+0x958], R2 ;  /* 0x0009580201007387 */ /* 0x0001e80000100800 */
[----:B------:R-:W4:Y:S01]  /*150d0*/  LDL R125, [R1+0x120] ;  /* 0x00012000017d7983 */ /* 0x000f220000100800 */
[----:B--2---:R-:W-:-:S05]  /*150e0*/  FADD R0, R123, R0 ;  /* 0x000000007b007221 */ /* 0x004fca0000000000 */
[----:B------:R1:W-:Y:S04]  /*150f0*/  STL [R1+0x95c], R0 ;  /* 0x00095c0001007387 */ /* 0x0003e80000100800 */
[----:B0-----:R-:W4:Y:S04]  /*15100*/  LDL.LU R2, [R1+0x97c] ;  /* 0x00097c0001027983 */ /* 0x001f280000300800 */
[----:B------:R-:W2:Y:S04]  /*15110*/  LDL R123, [R1+0x124] ;  /* 0x00012400017b7983 */ /* 0x000ea80000100800 */
[----:B-1----:R-:W2:Y:S04]  /*15120*/  LDL.LU R0, [R1+0x980] ;  /* 0x0009800001007983 */ /* 0x002ea80000300800 */
[----:B------:R-:W2:Y:S04]  /*15130*/  LDL R149, [R1+0x128] ;  /* 0x0001280001957983 */ /* 0x000ea80000100800 */
[----:B------:R-:W2:Y:S04]  /*15140*/  LDL R133, [R1+0x12c] ;  /* 0x00012c0001857983 */ /* 0x000ea80000100800 */
[----:B------:R-:W2:Y:S01]  /*15150*/  LDL R148, [R1+0x130] ;  /* 0x0001300001947983 */ /* 0x000ea20000100800 */
[----:B---3--:R-:W-:-:S05]  /*15160*/  FADD R122, R124, R122 ;  /* 0x0000007a7c7a7221 */ /* 0x008fca0000000000 */
[----:B------:R0:W-:Y:S04]  /*15170*/  STL [R1+0x960], R122 ;  /* 0x0009607a01007387 */ /* 0x0001e80000100800 */
[----:B------:R-:W3:Y:S04]  /*15180*/  LDL R146, [R1+0x134] ;  /* 0x0001340001927983 */ /* 0x000ee80000100800 */
[----:B------:R-:W3:Y:S04]  /*15190*/  LDL R144, [R1+0x138] ;  /* 0x0001380001907983 */ /* 0x000ee80000100800 */
[----:B------:R-:W3:Y:S04]  /*151a0*/  LDL R142, [R1+0x13c] ;  /* 0x00013c00018e7983 */ /* 0x000ee80000100800 */
[----:B------:R-:W3:Y:S04]  /*151b0*/  LDL R140, [R1+0x140] ;  /* 0x00014000018c7983 */ /* 0x000ee80000100800 */
[----:B------:R-:W3:Y:S04]  /*151c0*/  LDL R138, [R1+0x144] ;  /* 0x00014400018a7983 */ /* 0x000ee80000100800 */
[----:B------:R-:W3:Y:S04]  /*151d0*/  LDL R136, [R1+0x148] ;  /* 0x0001480001887983 */ /* 0x000ee80000100800 */
[----:B------:R-:W3:Y:S04]  /*151e0*/  LDL R128, [R1+0x14c] ;  /* 0x00014c0001807983 */ /* 0x000ee80000100800 */
[----:B------:R-:W3:Y:S04]  /*151f0*/  LDL.LU R126, [R1+0x9a8] ;  /* 0x0009a800017e7983 */ /* 0x000ee80000300800 */
[----:B------:R-:W3:Y:S04]  /*15200*/  LDL R124, [R1+0x150] ;  /* 0x00015000017c7983 */ /* 0x000ee80000100800 */
[----:B0-----:R-:W3:Y:S01]  /*15210*/  LDL.LU R122, [R1+0x9ac] ;  /* 0x0009ac00017a7983 */ /* 0x001ee20000300800 */
[----:B------:R-:W-:-:S05]  /*15220*/  FADD R132, R143, R132 ;  /* 0x000000848f847221 */ /* 0x000fca0000000000 */
[----:B------:R0:W-:Y:S04]  /*15230*/  STL [R1+0x964], R132 ;  /* 0x0009648401007387 */ /* 0x0001e80000100800 */
[----:B0-----:R-:W3:Y:S01]  /*15240*/  LDL.LU R132, [R1+0x9a4] ;  /* 0x0009a40001847983 */ /* 0x001ee20000300800 */
[----:B------:R-:W-:-:S05]  /*15250*/  FADD R137, R141, R137 ;  /* 0x000000898d897221 */ /* 0x000fca0000000000 */
[----:B------:R0:W-:Y:S01]  /*15260*/  STL [R1+0x968], R137 ;  /* 0x0009688901007387 */ /* 0x0001e20000100800 */
[----:B------:R-:W-:-:S03]  /*15270*/  FADD R135, R139, R135 ;  /* 0x000000878b877221 */ /* 0x000fc60000000000 */
[----:B0-----:R-:W3:Y:S01]  /*15280*/  LDL.LU R137, [R1+0x9a0] ;  /* 0x0009a00001897983 */ /* 0x001ee20000300800 */
[----:B------:R-:W-:-:S03]  /*15290*/  FADD R131, R134, R131 ;  /* 0x0000008386837221 */ /* 0x000fc60000000000 */
[----:B------:R-:W3:Y:S04]  /*152a0*/  LDL.LU R139, [R1+0x99c] ;  /* 0x00099c00018b7983 */ /* 0x000ee80000300800 */
[----:B------:R-:W3:Y:S01]  /*152b0*/  LDL.LU R141, [R1+0x998] ;  /* 0x00099800018d7983 */ /* 0x000ee20000300800 */
[----:B------:R-:W-:-:S03]  /*152c0*/  FADD R3, R129, R3 ;  /* 0x0000000381037221 */ /* 0x000fc60000000000 */
[----:B------:R-:W-:Y:S04]  /*152d0*/  STL [R1+0x96c], R135 ;  /* 0x00096c8701007387 */ /* 0x000fe80000100800 */
[----:B------:R0:W-:Y:S04]  /*152e0*/  STL [R1+0x974], R3 ;  /* 0x0009740301007387 */ /* 0x0001e80000100800 */
[----:B------:R1:W-:Y:S04]  /*152f0*/  STL [R1+0x970], R131 ;  /* 0x0009708301007387 */ /* 0x0003e80000100800 */
[----:B0-----:R-:W3:Y:S04]  /*15300*/  LDL.LU R3, [R1+0x984] ;  /* 0x0009840001037983 */ /* 0x001ee80000300800 */
[----:B------:R-:W3:Y:S04]  /*15310*/  LDL.LU R129, [R1+0x988] ;  /* 0x0009880001817983 */ /* 0x000ee80000300800 */
[----:B------:R-:W3:Y:S04]  /*15320*/  LDL.LU R143, [R1+0x994] ;  /* 0x00099400018f7983 */ /* 0x000ee80000300800 */
[----:B------:R-:W3:Y:S04]  /*15330*/  LDL.LU R147, [R1+0x98c] ;  /* 0x00098c0001937983 */ /* 0x000ee80000300800 */
[----:B------:R-:W3:Y:S01]  /*15340*/  LDL.LU R145, [R1+0x990] ;  /* 0x0009900001917983 */ /* 0x000ee20000300800 */
[----:B------:R-:W-:-:S05]  /*15350*/  FADD R127, R130, R127 ;  /* 0x0000007f827f7221 */ /* 0x000fca0000000000 */
[----:B------:R0:W-:Y:S04]  /*15360*/  STL [R1+0x978], R127 ;  /* 0x0009787f01007387 */ /* 0x0001e80000100800 */
[----:B------:R-:W3:Y:S04]  /*15370*/  LDL R135, [R1+0x154] ;  /* 0x0001540001877983 */ /* 0x000ee80000100800 */
[----:B------:R-:W3:Y:S01]  /*15380*/  LDL.LU R130, [R1+0x9b0] ;  /* 0x0009b00001827983 */ /* 0x000ee20000300800 */
[----:B----4-:R-:W-:-:S05]  /*15390*/  FADD R2, R125, R2 ;  /* 0x000000027d027221 */ /* 0x010fca0000000000 */
[----:B------:R4:W-:Y:S01]  /*153a0*/  STL [R1+0x97c], R2 ;  /* 0x00097c0201007387 */ /* 0x0009e20000100800 */
[----:B--2---:R-:W-:-:S03]  /*153b0*/  FADD R0, R123, R0 ;  /* 0x000000007b007221 */ /* 0x004fc60000000000 */
[----:B------:R-:W2:Y:S04]  /*153c0*/  LDL R134, [R1+0x158] ;  /* 0x0001580001867983 */ /* 0x000ea80000100800 */
[----:B------:R4:W-:Y:S04]  /*153d0*/  STL [R1+0x980], R0 ;  /* 0x0009800001007387 */ /* 0x0009e80000100800 */
[----:B-1----:R-:W2:Y:S04]  /*153e0*/  LDL R131, [R1+0x15c] ;  /* 0x00015c0001837983 */ /* 0x002ea80000100800 */
[----:B0-----:R-:W2:Y:S04]  /*153f0*/  LDL R127, [R1+0x160] ;  /* 0x00016000017f7983 */ /* 0x001ea80000100800 */
[----:B------:R-:W2:Y:S04]  /*15400*/  LDL R125, [R1+0x164] ;  /* 0x00016400017d7983 */ /* 0x000ea80000100800 */
[----:B----4-:R-:W2:Y:S04]  /*15410*/  LDL.LU R2, [R1+0x9c0] ;  /* 0x0009c00001027983 */ /* 0x010ea80000300800 */
[----:B------:R-:W4:Y:S04]  /*15420*/  LDL R123, [R1+0x168] ;  /* 0x00016800017b7983 */ /* 0x000f280000100800 */
[----:B------:R-:W4:Y:S01]  /*15430*/  LDL.LU R0, [R1+0x9c4] ;  /* 0x0009c40001007983 */ /* 0x000f220000300800 */
[----:B---3--:R-:W-:-:S01]  /*15440*/  FADD R126, R128, R126 ;  /* 0x0000007e807e7221 */ /* 0x008fc20000000000 */
[----:B------:R-:W-:Y:S01]  /*15450*/  FADD R122, R124, R122 ;  /* 0x0000007a7c7a7221 */ /* 0x000fe20000000000 */
[----:B------:R-:W-:-:S01]  /*15460*/  FADD R132, R136, R132 ;  /* 0x0000008488847221 */ /* 0x000fc20000000000 */
[----:B------:R-:W-:Y:S01]  /*15470*/  FADD R137, R138, R137 ;  /* 0x000000898a897221 */ /* 0x000fe20000000000 */
[----:B------:R-:W-:-:S01]  /*15480*/  FADD R139, R140, R139 ;  /* 0x0000008b8c8b7221 */ /* 0x000fc20000000000 */
[----:B------:R-:W-:Y:S01]  /*15490*/  FADD R141, R142, R141 ;  /* 0x0000008d8e8d7221 */ /* 0x000fe20000000000 */
[----:B------:R-:W-:-:S01]  /*154a0*/  FADD R3, R149, R3 ;  /* 0x0000000395037221 */ /* 0x000fc20000000000 */
[----:B------:R-:W-:-:S04]  /*154b0*/  FADD R129, R133, R129 ;  /* 0x0000008185817221 */ /* 0x000fc80000000000 */
[----:B------:R0:W-:Y:S01]  /*154c0*/  STL [R1+0x984], R3 ;  /* 0x0009840301007387 */ /* 0x0001e20000100800 */
[----:B------:R-:W-:-:S01]  /*154d0*/  FADD R143, R144, R143 ;  /* 0x0000008f908f7221 */ /* 0x000fc20000000000 */
[----:B------:R-:W-:Y:S02]  /*154e0*/  FADD R147, R148, R147 ;  /* 0x0000009394937221 */ /* 0x000fe40000000000 */
[----:B0-----:R-:W3:Y:S01]  /*154f0*/  LDL.LU R3, [R1+0x9bc] ;  /* 0x0009bc0001037983 */ /* 0x001ee20000300800 */
[----:B------:R-:W-:-:S03]  /*15500*/  FADD R145, R146, R145 ;  /* 0x0000009192917221 */ /* 0x000fc60000000000 */
[----:B------:R-:W3:Y:S04]  /*15510*/  LDL.LU R133, [R1+0x9b4] ;  /* 0x0009b40001857983 */ /* 0x000ee80000300800 */
[----:B------:R0:W-:Y:S04]  /*15520*/  STL [R1+0x988], R129 ;  /* 0x0009888101007387 */ /* 0x0001e80000100800 */
[----:B0-----:R-:W3:Y:S04]  /*15530*/  LDL.LU R129, [R1+0x9b8] ;  /* 0x0009b80001817983 */ /* 0x001ee80000300800 */
[----:B------:R-:W-:Y:S04]  /*15540*/  STL [R1+0x98c], R147 ;  /* 0x00098c9301007387 */ /* 0x000fe80000100800 */
[----:B------:R-:W-:Y:S04]  /*15550*/  STL [R1+0x990], R145 ;  /* 0x0009909101007387 */ /* 0x000fe80000100800 */
[----:B------:R0:W-:Y:S04]  /*15560*/  STL [R1+0x994], R143 ;  /* 0x0009948f01007387 */ /* 0x0001e80000100800 */
[----:B------:R-:W-:Y:S04]  /*15570*/  STL [R1+0x998], R141 ;  /* 0x0009988d01007387 */ /* 0x000fe80000100800 */
[----:B------:R-:W-:Y:S04]  /*15580*/  STL [R1+0x99c], R139 ;  /* 0x00099c8b01007387 */ /* 0x000fe80000100800 */
[----:B------:R-:W-:Y:S04]  /*15590*/  STL [R1+0x9a0], R137 ;  /* 0x0009a08901007387 */ /* 0x000fe80000100800 */
[----:B------:R-:W3:Y:S04]  /*155a0*/  LDL R144, [R1+0x16c] ;  /* 0x00016c0001907983 */ /* 0x000ee80000100800 */
[----:B------:R1:W-:Y:S04]  /*155b0*/  STL [R1+0x9a4], R132 ;  /* 0x0009a48401007387 */ /* 0x0003e80000100800 */
[----:B0-----:R-:W3:Y:S04]  /*155c0*/  LDL R143, [R1+0x170] ;  /* 0x00017000018f7983 */ /* 0x001ee80000100800 */
[----:B------:R0:W-:Y:S04]  /*155d0*/  STL [R1+0x9a8], R126 ;  /* 0x0009a87e01007387 */ /* 0x0001e80000100800 */
[----:B------:R-:W3:Y:S04]  /*155e0*/  LDL R142, [R1+0x174] ;  /* 0x00017400018e7983 */ /* 0x000ee80000100800 */
[----:B------:R0:W-:Y:S04]  /*155f0*/  STL [R1+0x9ac], R122 ;  /* 0x0009ac7a01007387 */ /* 0x0001e80000100800 */
[----:B------:R-:W3:Y:S04]  /*15600*/  LDL R138, [R1+0x178] ;  /* 0x00017800018a7983 */ /* 0x000ee80000100800 */
[----:B-1----:R-:W3:Y:S04]  /*15610*/  LDL R132, [R1+0x17c] ;  /* 0x00017c0001847983 */ /* 0x002ee80000100800 */
[----:B------:R-:W3:Y:S04]  /*15620*/  LDL R128, [R1+0x180] ;  /* 0x0001800001807983 */ /* 0x000ee80000100800 */
[----:B0-----:R-:W3:Y:S04]  /*15630*/  LDL.LU R126, [R1+0x9dc] ;  /* 0x0009dc00017e7983 */ /* 0x001ee80000300800 */
[----:B------:R-:W3:Y:S04]  /*15640*/  LDL R124, [R1+0x184] ;  /* 0x00018400017c7983 */ /* 0x000ee80000100800 */
[----:B------:R-:W3:Y:S04]  /*15650*/  LDL.LU R122, [R1+0x9e0] ;  /* 0x0009e000017a7983 */ /* 0x000ee80000300800 */
[----:B------:R-:W3:Y:S04]  /*15660*/  LDL.LU R136, [R1+0x9c8] ;  /* 0x0009c80001887983 */ /* 0x000ee80000300800 */
[----:B------:R-:W3:Y:S01]  /*15670*/  LDL.LU R139, [R1+0x9cc] ;  /* 0x0009cc00018b7983 */ /* 0x000ee20000300800 */
[----:B------:R-:W-:-:S03]  /*15680*/  FADD R130, R135, R130 ;  /* 0x0000008287827221 */ /* 0x000fc60000000000 */
[----:B------:R-:W3:Y:S04]  /*15690*/  LDL.LU R140, [R1+0x9d0] ;  /* 0x0009d000018c7983 */ /* 0x000ee80000300800 */
[----:B------:R0:W-:Y:S04]  /*156a0*/  STL [R1+0x9b0], R130 ;  /* 0x0009b08201007387 */ /* 0x0001e80000100800 */
[----:B0-----:R-:W3:Y:S01]  /*156b0*/  LDL.LU R130, [R1+0x9d8] ;  /* 0x0009d80001827983 */ /* 0x001ee20000300800 */
[----:B--2---:R-:W-:-:S01]  /*156c0*/  FADD R2, R125, R2 ;  /* 0x000000027d027221 */ /* 0x004fc20000000000 */
[----:B----4-:R-:W-:Y:S01]  /*156d0*/  FADD R0, R123, R0 ;  /* 0x000000007b007221 */ /* 0x010fe20000000000 */
[----:B---3--:R-:W-:-:S01]  /*156e0*/  FADD R3, R127, R3 ;  /* 0x000000037f037221 */ /* 0x008fc20000000000 */
[----:B------:R-:W-:-:S02]  /*156f0*/  FADD R133, R134, R133 ;  /* 0x0000008586857221 */ /* 0x000fc40000000000 */
[----:B------:R-:W2:Y:S04]  /*15700*/  LDL.LU R134, [R1+0x9d4] ;  /* 0x0009d40001867983 */ /* 0x000ea80000300800 */
[----:B------:R0:W-:Y:S01]  /*15710*/  STL [R1+0x9b4], R133 ;  /* 0x0009b48501007387 */ /* 0x0001e20000100800 */
[----:B------:R-:W-:-:S05]  /*15720*/  FADD R129, R131, R129 ;  /* 0x0000008183817221 */ /* 0x000fca0000000000 */
[----:B------:R-:W-:Y:S04]  /*15730*/  STL [R1+0x9b8], R129 ;  /* 0x0009b88101007387 */ /* 0x000fe80000100800 */
[----:B------:R-:W3:Y:S04]  /*15740*/  LDL R147, [R1+0x188] ;  /* 0x0001880001937983 */ /* 0x000ee80000100800 */
[----:B------:R-:W-:Y:S04]  /*15750*/  STL [R1+0x9bc], R3 ;  /* 0x0009bc0301007387 */ /* 0x000fe80000100800 */
[----:B------:R-:W4:Y:S04]  /*15760*/  LDL R145, [R1+0x18c] ;  /* 0x00018c0001917983 */ /* 0x000f280000100800 */
[----:B------:R-:W-:Y:S04]  /*15770*/  STL [R1+0x9c0], R2 ;  /* 0x0009c00201007387 */ /* 0x000fe80000100800 */
[----:B------:R-:W3:Y:S04]  /*15780*/  LDL R141, [R1+0x190] ;  /* 0x00019000018d7983 */ /* 0x000ee80000100800 */
[----:B------:R1:W-:Y:S04]  /*15790*/  STL [R1+0x9c4], R0 ;  /* 0x0009c40001007387 */ /* 0x0003e80000100800 */
[----:B------:R-:W4:Y:S04]  /*157a0*/  LDL R137, [R1+0x194] ;  /* 0x0001940001897983 */ /* 0x000f280000100800 */
[----:B------:R-:W3:Y:S04]  /*157b0*/  LDL R135, [R1+0x198] ;  /* 0x0001980001877983 */ /* 0x000ee80000100800 */
        /* <DEDUP_REMOVED lines=8> */
[----:B------:R-:W4:Y:S01]  /*15840*/  LDL.LU R123, [R1+0xa04] ;  /* 0x000a0400017b7983 */ /* 0x000f220000300800 */
[----:B------:R-:W-:-:S01]  /*15850*/  FADD R136, R144, R136 ;  /* 0x0000008890887221 */ /* 0x000fc20000000000 */
[----:B------:R-:W-:-:S04]  /*15860*/  FADD R139, R143, R139 ;  /* 0x0000008b8f8b7221 */ /* 0x000fc80000000000 */
[----:B------:R0:W-:Y:S04]  /*15870*/  STL [R1+0x9c8], R136 ;  /* 0x0009c88801007387 */ /* 0x0001e80000100800 */
[----:B0-----:R-:W4:Y:S04]  /*15880*/  LDL.LU R136, [R1+0x9f0] ;  /* 0x0009f00001887983 */ /* 0x001f280000300800 */
[----:B------:R0:W-:Y:S04]  /*15890*/  STL [R1+0x9cc], R139 ;  /* 0x0009cc8b01007387 */ /* 0x0001e80000100800 */
[----:B0-----:R-:W4:Y:S04]  /*158a0*/  LDL.LU R139, [R1+0x9ec] ;  /* 0x0009ec00018b7983 */ /* 0x001f280000300800 */
[----:B------:R-:W4:Y:S04]  /*158b0*/  LDL.LU R146, [R1+0x9e4] ;  /* 0x0009e40001927983 */ /* 0x000f280000300800 */
[----:B------:R-:W4:Y:S01]  /*158c0*/  LDL.LU R143, [R1+0x9e8] ;  /* 0x0009e800018f7983 */ /* 0x000f220000300800 */
[----:B------:R-:W-:-:S01]  /*158d0*/  FADD R140, R142, R140 ;  /* 0x0000008c8e8c7221 */ /* 0x000fc20000000000 */
[----:B------:R-:W-:Y:S01]  /*158e0*/  FADD R122, R124, R122 ;  /* 0x0000007a7c7a7221 */ /* 0x000fe20000000000 */
[----:B------:R-:W-:-:S01]  /*158f0*/  FADD R130, R132, R130 ;  /* 0x0000008284827221 */ /* 0x000fc20000000000 */
[----:B------:R-:W-:-:S02]  /*15900*/  FADD R126, R128, R126 ;  /* 0x0000007e807e7221 */ /* 0x000fc40000000000 */
[----:B------:R-:W-:Y:S01]  /*15910*/  STL [R1+0x9d0], R140 ;  /* 0x0009d08c01007387 */ /* 0x000fe20000100800 */
[----:B--2---:R-:W-:-:S05]  /*15920*/  FADD R134, R138, R134 ;  /* 0x000000868a867221 */ /* 0x004fca0000000000 */
[----:B------:R-:W-:Y:S04]  /*15930*/  STL [R1+0x9d4], R134 ;  /* 0x0009d48601007387 */ /* 0x000fe80000100800 */
[----:B------:R0:W-:Y:S04]  /*15940*/  STL [R1+0x9e0], R122 ;  /* 0x0009e07a01007387 */ /* 0x0001e80000100800 */
[----:B------:R-:W-:Y:S04]  /*15950*/  STL [R1+0x9d8], R130 ;  /* 0x0009d88201007387 */ /* 0x000fe80000100800 */
[----:B0-----:R-:W2:Y:S04]  /*15960*/  LDL R122, [R1+0x1ac] ;  /* 0x0001ac00017a7983 */ /* 0x001ea80000100800 */
[----:B------:R0:W-:Y:S04]  /*15970*/  STL [R1+0x9dc], R126 ;  /* 0x0009dc7e01007387 */ /* 0x0001e80000100800 */
[----:B------:R-:W2:Y:S04]  /*15980*/  LDL R124, [R1+0x1b0] ;  /* 0x0001b000017c7983 */ /* 0x000ea80000100800 */
[----:B------:R-:W2:Y:S04]  /*15990*/  LDL R128, [R1+0x1b8] ;  /* 0x0001b80001807983 */ /* 0x000ea80000100800 */
[----:B0-----:R-:W2:Y:S04]  /*159a0*/  LDL R126, [R1+0x1b4] ;  /* 0x0001b400017e7983 */ /* 0x001ea80000100800 */
[----:B------:R-:W2:Y:S04]  /*159b0*/  LDL R130, [R1+0x1bc] ;  /* 0x0001bc0001827983 */ /* 0x000ea80000100800 */
[----:B------:R-:W2:Y:S04]  /*159c0*/  LDL R148, [R1+0x1c0] ;  /* 0x0001c00001947983 */ /* 0x000ea80000100800 */
[----:B------:R-:W2:Y:S04]  /*159d0*/  LDL R144, [R1+0x1c4] ;  /* 0x0001c40001907983 */ /* 0x000ea80000100800 */
[----:B------:R-:W2:Y:S01]  /*159e0*/  LDL R142, [R1+0x1c8] ;  /* 0x0001c800018e7983 */ /* 0x000ea20000100800 */
[----:B---3--:R-:W-:-:S03]  /*159f0*/  FADD R133, R135, R133 ;  /* 0x0000008587857221 */ /* 0x008fc60000000000 */
[----:B------:R-:W3:Y:S04]  /*15a00*/  LDL R140, [R1+0x1cc] ;  /* 0x0001cc00018c7983 */ /* 0x000ee80000100800 */
[----:B------:R-:W3:Y:S01]  /*15a10*/  LDL R138, [R1+0x1d0] ;  /* 0x0001d000018a7983 */ /* 0x000ee20000100800 */
[----:B----4-:R-:W-:-:S03]  /*15a20*/  FADD R0, R131, R0 ;  /* 0x0000000083007221 */ /* 0x010fc60000000000 */
[----:B------:R-:W4:Y:S04]  /*15a30*/  LDL R134, [R1+0x1d4] ;  /* 0x0001d40001867983 */ /* 0x000f280000100800 */
[----:B------:R-:W2:Y:S01]  /*15a40*/  LDL R132, [R1+0x1d8] ;  /* 0x0001d80001847983 */ /* 0x000ea20000100800 */
[----:B------:R-:W-:-:S01]  /*15a50*/  FADD R2, R129, R2 ;  /* 0x0000000281027221 */ /* 0x000fc20000000000 */
[----:B------:R-:W-:Y:S01]  /*15a60*/  FADD R3, R127, R3 ;  /* 0x000000037f037221 */ /* 0x000fe20000000000 */
[----:B------:R-:W-:-:S01]  /*15a70*/  FADD R123, R125, R123 ;  /* 0x0000007b7d7b7221 */ /* 0x000fc20000000000 */
[----:B------:R-:W-:Y:S01]  /*15a80*/  FADD R136, R137, R136 ;  /* 0x0000008889887221 */ /* 0x000fe20000000000 */
[----:B------:R-:W-:-:S01]  /*15a90*/  FADD R139, R141, R139 ;  /* 0x0000008b8d8b7221 */ /* 0x000fc20000000000 */
[----:B------:R-:W-:Y:S01]  /*15aa0*/  FADD R146, R147, R146 ;  /* 0x0000009293927221 */ /* 0x000fe20000000000 */
[----:B------:R-:W-:-:S04]  /*15ab0*/  FADD R143, R145, R143 ;  /* 0x0000008f918f7221 */ /* 0x000fc80000000000 */
[----:B------:R-:W-:Y:S04]  /*15ac0*/  STL [R1+0x9e4], R146 ;  /* 0x0009e49201007387 */ /* 0x000fe80000100800 */
[----:B------:R-:W-:Y:S04]  /*15ad0*/  STL [R1+0x9e8], R143 ;  /* 0x0009e88f01007387 */ /* 0x000fe80000100800 */
[----:B------:R-:W-:Y:S04]  /*15ae0*/  STL [R1+0x9ec], R139 ;  /* 0x0009ec8b01007387 */ /* 0x000fe80000100800 */
[----:B------:R0:W-:Y:S04]  /*15af0*/  STL [R1+0x9f8], R0 ;  /* 0x0009f80001007387 */ /* 0x0001e80000100800 */
[----:B------:R-:W-:Y:S04]  /*15b00*/  STL [R1+0x9f0], R136 ;  /* 0x0009f08801007387 */ /* 0x000fe80000100800 */
[----:B0-----:R-:W3:Y:S04]  /*15b10*/  LDL.LU R0, [R1+0xa38] ;  /* 0x000a380001007983 */ /* 0x001ee80000300800 */
[----:B------:R-:W-:Y:S04]  /*15b20*/  STL [R1+0x9f4], R133 ;  /* 0x0009f48501007387 */ /* 0x000fe80000100800 */
[----:B------:R0:W-:Y:S04]  /*15b30*/  STL [R1+0x9fc], R2 ;  /* 0x0009fc0201007387 */ /* 0x0001e80000100800 */
[----:B0-----:R-:W2:Y:S04]  /*15b40*/  LDL.LU R2, [R1+0xa34] ;  /* 0x000a340001027983 */ /* 0x001ea80000300800 */
[----:B------:R0:W-:Y:S04]  /*15b50*/  STL [R1+0xa00], R3 ;  /* 0x000a000301007387 */ /* 0x0001e80000100800 */
[----:B0-----:R-:W4:Y:S04]  /*15b60*/  LDL.LU R3, [R1+0xa30] ;  /* 0x000a300001037983 */ /* 0x001f280000300800 */
[----:B------:R0:W-:Y:S04]  /*15b70*/  STL [R1+0xa04], R123 ;  /* 0x000a047b01007387 */ /* 0x0001e80000100800 */
[----:B0-----:R-:W4:Y:S04]  /*15b80*/  LDL.LU R123, [R1+0xa08] ;  /* 0x000a0800017b7983 */ /* 0x001f280000300800 */
        /* <DEDUP_REMOVED lines=16> */
[----:B------:R-:W4:Y:S01]  /*15c90*/  LDL R145, [R1+0x1fc] ;  /* 0x0001fc0001917983 */ /* 0x000f220000100800 */
[----:B---3--:R-:W-:-:S01]  /*15ca0*/  FADD R0, R4, R0 ;  /* 0x0000000004007221 */ /* 0x008fc20000000000 */
[----:B--2---:R-:W-:Y:S01]  /*15cb0*/  FADD R2, R132, R2 ;  /* 0x0000000284027221 */ /* 0x004fe20000000000 */
[----:B----4-:R-:W-:-:S02]  /*15cc0*/  FADD R123, R122, R123 ;  /* 0x0000007b7a7b7221 */ /* 0x010fc40000000000 */
[----:B------:R-:W2:Y:S01]  /*15cd0*/  LDL.LU R122, [R1+0xcf0] ;  /* 0x000cf000017a7983 */ /* 0x000ea20000300800 */
[----:B------:R-:W-:-:S03]  /*15ce0*/  FADD R125, R124, R125 ;  /* 0x0000007d7c7d7221 */ /* 0x000fc60000000000 */
[----:B------:R0:W-:Y:S01]  /*15cf0*/  STL [R1+0xa08], R123 ;  /* 0x000a087b01007387 */ /* 0x0001e20000100800 */
[----:B------:R-:W-:-:S01]  /*15d00*/  FADD R127, R126, R127 ;  /* 0x0000007f7e7f7221 */ /* 0x000fc20000000000 */
[----:B------:R-:W-:Y:S02]  /*15d10*/  FADD R129, R128, R129 ;  /* 0x0000008180817221 */ /* 0x000fe40000000000 */
[----:B0-----:R-:W3:Y:S04]  /*15d20*/  LDL.LU R123, [R1+0xcec] ;  /* 0x000cec00017b7983 */ /* 0x001ee80000300800 */
[----:B------:R-:W4:Y:S04]  /*15d30*/  LDL.LU R124, [R1+0xce8] ;  /* 0x000ce800017c7983 */ /* 0x000f280000300800 */
[----:B------:R0:W-:Y:S01]  /*15d40*/  STL [R1+0xa0c], R125 ;  /* 0x000a0c7d01007387 */ /* 0x0001e20000100800 */
[----:B------:R-:W-:-:S01]  /*15d50*/  FADD R150, R130, R150 ;  /* 0x0000009682967221 */ /* 0x000fc20000000000 */
[----:B------:R-:W-:Y:S01]  /*15d60*/  FADD R146, R148, R146 ;  /* 0x0000009294927221 */ /* 0x000fe20000000000 */
[----:B------:R-:W-:-:S01]  /*15d70*/  FADD R143, R144, R143 ;  /* 0x0000008f908f7221 */ /* 0x000fc20000000000 */
[----:B------:R-:W-:Y:S01]  /*15d80*/  FADD R141, R142, R141 ;  /* 0x0000008d8e8d7221 */ /* 0x000fe20000000000 */
        /* <DEDUP_REMOVED lines=11> */
[----:B------:R-:W-:Y:S04]  /*15e40*/  STL [R1+0xa18], R150 ;  /* 0x000a189601007387 */ /* 0x000fe80000100800 */
[----:B------:R-:W-:Y:S04]  /*15e50*/  STL [R1+0xa1c], R146 ;  /* 0x000a1c9201007387 */ /* 0x000fe80000100800 */
[----:B------:R-:W-:Y:S04]  /*15e60*/  STL [R1+0xa20], R143 ;  /* 0x000a208f01007387 */ /* 0x000fe80000100800 */
[----:B------:R-:W-:Y:S04]  /*15e70*/  STL [R1+0xa24], R141 ;  /* 0x000a248d01007387 */ /* 0x000fe80000100800 */
[----:B------:R-:W-:Y:S04]  /*15e80*/  STL [R1+0xa28], R139 ;  /* 0x000a288b01007387 */ /* 0x000fe80000100800 */
[----:B------:R0:W-:Y:S04]  /*15e90*/  STL [R1+0xa2c], R136 ;  /* 0x000a2c8801007387 */ /* 0x0001e80000100800 */
[----:B------:R-:W2:Y:S04]  /*15ea0*/  LDL.LU R132, [R1+0xa3c] ;  /* 0x000a3c0001847983 */ /* 0x000ea80000300800 */
[----:B------:R1:W-:Y:S04]  /*15eb0*/  STL [R1+0xa30], R3 ;  /* 0x000a300301007387 */ /* 0x0003e80000100800 */
[----:B------:R-:W3:Y:S04]  /*15ec0*/  LDL.LU R134, [R1+0xa40] ;  /* 0x000a400001867983 */ /* 0x000ee80000300800 */
[----:B------:R1:W-:Y:S04]  /*15ed0*/  STL [R1+0xa34], R2 ;  /* 0x000a340201007387 */ /* 0x0003e80000100800 */
[----:B0-----:R-:W4:Y:S04]  /*15ee0*/  LDL.LU R136, [R1+0xa44] ;  /* 0x000a440001887983 */ /* 0x001f280000300800 */
[----:B------:R0:W-:Y:S04]  /*15ef0*/  STL [R1+0xa38], R0 ;  /* 0x000a380001007387 */ /* 0x0001e80000100800 */
        /* <DEDUP_REMOVED lines=11> */
[----:B-1----:R-:W4:Y:S04]  /*15fb0*/  LDL.LU R3, [R1+0xa74] ;  /* 0x000a740001037983 */ /* 0x002f280000300800 */
[----:B------:R-:W4:Y:S04]  /*15fc0*/  LDL.LU R2, [R1+0xa78] ;  /* 0x000a780001027983 */ /* 0x000f280000300800 */
[----:B0-----:R-:W4:Y:S01]  /*15fd0*/  LDL.LU R0, [R1+0xa7c] ;  /* 0x000a7c0001007983 */ /* 0x001f220000300800 */
[----:B--2---:R-:W-:-:S03]  /*15fe0*/  FADD R132, R131, R132 ;  /* 0x0000008483847221 */ /* 0x004fc60000000000 */
[----:B------:R-:W2:Y:S04]  /*15ff0*/  LDL.LU R131, [R1+0xccc] ;  /* 0x000ccc0001837983 */ /* 0x000ea80000300800 */
[----:B------:R0:W-:Y:S01]  /*16000*/  STL [R1+0xa3c], R132 ;  /* 0x000a3c8401007387 */ /* 0x0001e20000100800 */
[----:B---3--:R-:W-:-:S03]  /*16010*/  FADD R134, R133, R134 ;  /* 0x0000008685867221 */ /* 0x008fc60000000000 */
[----:B0-----:R-:W3:Y:S01]  /*16020*/  LDL.LU R132, [R1+0xcc8] ;  /* 0x000cc80001847983 */ /* 0x001ee20000300800 */
[----:B----4-:R-:W-:-:S03]  /*16030*/  FADD R136, R135, R136 ;  /* 0x0000008887887221 */ /* 0x010fc60000000000 */
[----:B------:R-:W4:Y:S04]  /*16040*/  LDL.LU R133, [R1+0xcc4] ;  /* 0x000cc40001857983 */ /* 0x000f280000300800 */
[----:B------:R0:W-:Y:S01]  /*16050*/  STL [R1+0xa40], R134 ;  /* 0x000a408601007387 */ /* 0x0001e20000100800 */
[----:B------:R-:W-:-:S01]  /*16060*/  FADD R138, R137, R138 ;  /* 0x0000008a898a7221 */ /* 0x000fc20000000000 */
[----:B------:R-:W-:Y:S02]  /*16070*/  FADD R150, R151, R150 ;  /* 0x0000009697967221 */ /* 0x000fe40000000000 */
[----:B0-----:R-:W4:Y:S01]  /*16080*/  LDL.LU R134, [R1+0xcc0] ;  /* 0x000cc00001867983 */ /* 0x001f220000300800 */
[----:B------:R-:W-:-:S03]  /*16090*/  FADD R148, R149, R148 ;  /* 0x0000009495947221 */ /* 0x000fc60000000000 */
[----:B------:R-:W4:Y:S01]  /*160a0*/  LDL.LU R135, [R1+0xcbc] ;  /* 0x000cbc0001877983 */ /* 0x000f220000300800 */
[----:B------:R-:W-:-:S03]  /*160b0*/  FADD R146, R147, R146 ;  /* 0x0000009293927221 */ /* 0x000fc60000000000 */
[----:B------:R0:W-:Y:S01]  /*160c0*/  STL [R1+0xa44], R136 ;  /* 0x000a448801007387 */ /* 0x0001e20000100800 */
[----:B------:R-:W-:-:S01]  /*160d0*/  FADD R144, R145, R144 ;  /* 0x0000009091907221 */ /* 0x000fc20000000000 */
[----:B------:R-:W-:Y:S01]  /*160e0*/  FADD R143, R24, R143 ;  /* 0x0000008f188f7221 */ /* 0x000fe20000000000 */
[----:B------:R-:W-:-:S01]  /*160f0*/  FADD R142, R25, R142 ;  /* 0x0000008e198e7221 */ /* 0x000fc20000000000 */
[----:B0-----:R-:W4:Y:S04]  /*16100*/  LDL.LU R136, [R1+0xcb8] ;  /* 0x000cb80001887983 */ /* 0x001f280000300800 */
[----:B------:R-:W4:Y:S01]  /*16110*/  LDL.LU R137, [R1+0xcb4] ;  /* 0x000cb40001897983 */ /* 0x000f220000300800 */
[----:B------:R-:W-:-:S03]  /*16120*/  FADD R141, R26, R141 ;  /* 0x0000008d1a8d7221 */ /* 0x000fc60000000000 */
[----:B------:R0:W-:Y:S01]  /*16130*/  STL [R1+0xa48], R138 ;  /* 0x000a488a01007387 */ /* 0x0001e20000100800 */
[----:B------:R-:W-:-:S01]  /*16140*/  FADD R140, R27, R140 ;  /* 0x0000008c1b8c7221 */ /* 0x000fc20000000000 */
[----:B------:R-:W-:Y:S01]  /*16150*/  FADD R139, R28, R139 ;  /* 0x0000008b1c8b7221 */ /* 0x000fe20000000000 */
[----:B------:R-:W-:-:S01]  /*16160*/  FADD R4, R29, R4 ;  /* 0x000000041d047221 */ /* 0x000fc20000000000 */
[----:B0-----:R-:W4:Y:S04]  /*16170*/  LDL.LU R138, [R1+0xcb0] ;  /* 0x000cb000018a7983 */ /* 0x001f280000300800 */
[----:B------:R0:W-:Y:S04]  /*16180*/  STL [R1+0xa4c], R150 ;  /* 0x000a4c9601007387 */ /* 0x0001e80000100800 */
[----:B------:R1:W-:Y:S04]  /*16190*/  STL [R1+0xa50], R148 ;  /* 0x000a509401007387 */ /* 0x0003e80000100800 */
[----:B------:R1:W-:Y:S01]  /*161a0*/  STL [R1+0xa54], R146 ;  /* 0x000a549201007387 */ /* 0x0003e20000100800 */
[----:B------:R-:W-:-:S03]  /*161b0*/  FADD R3, R30, R3 ;  /* 0x000000031e037221 */ /* 0x000fc60000000000 */
[----:B------:R1:W-:Y:S04]  /*161c0*/  STL [R1+0xa58], R144 ;  /* 0x000a589001007387 */ /* 0x0003e80000100800 */
[----:B------:R1:W-:Y:S01]  /*161d0*/  STL [R1+0xa5c], R143 ;  /* 0x000a5c8f01007387 */ /* 0x0003e20000100800 */
[----:B------:R-:W-:-:S03]  /*161e0*/  FADD R2, R31, R2 ;  /* 0x000000021f027221 */ /* 0x000fc60000000000 */
[----:B------:R1:W-:Y:S04]  /*161f0*/  STL [R1+0xa60], R142 ;  /* 0x000a608e01007387 */ /* 0x0003e80000100800 */
[----:B------:R1:W-:Y:S01]  /*16200*/  STL [R1+0xa64], R141 ;  /* 0x000a648d01007387 */ /* 0x0003e20000100800 */
[----:B------:R-:W-:-:S03]  /*16210*/  FADD R0, R32, R0 ;  /* 0x0000000020007221 */ /* 0x000fc60000000000 */
[----:B------:R1:W-:Y:S04]  /*16220*/  STL [R1+0xa68], R140 ;  /* 0x000a688c01007387 */ /* 0x0003e80000100800 */
[----:B------:R1:W-:Y:S04]  /*16230*/  STL [R1+0xa6c], R139 ;  /* 0x000a6c8b01007387 */ /* 0x0003e80000100800 */
[----:B------:R1:W-:Y:S04]  /*16240*/  STL [R1+0xa70], R4 ;  /* 0x000a700401007387 */ /* 0x0003e80000100800 */
[----:B------:R-:W2:Y:S04]  /*16250*/  LDL.LU R151, [R1+0xa80] ;  /* 0x000a800001977983 */ /* 0x000ea80000300800 */
[----:B------:R1:W-:Y:S04]  /*16260*/  STL [R1+0xa74], R3 ;  /* 0x000a740301007387 */ /* 0x0003e80000100800 */
[----:B0-----:R-:W3:Y:S04]  /*16270*/  LDL.LU R150, [R1+0xa84] ;  /* 0x000a840001967983 */ /* 0x001ee80000300800 */
[----:B------:R0:W-:Y:S04]  /*16280*/  STL [R1+0xa78], R2 ;  /* 0x000a780201007387 */ /* 0x0001e80000100800 */
[----:B------:R-:W4:Y:S04]  /*16290*/  LDL.LU R149, [R1+0xa88] ;  /* 0x000a880001957983 */ /* 0x000f280000300800 */
[----:B------:R0:W-:Y:S04]  /*162a0*/  STL [R1+0xa7c], R0 ;  /* 0x000a7c0001007387 */ /* 0x0001e80000100800 */
        /* <DEDUP_REMOVED lines=12> */
[----:B0-----:R-:W4:Y:S04]  /*16370*/  LDL.LU R2, [R1+0xabc] ;  /* 0x000abc0001027983 */ /* 0x001f280000300800 */
[----:B------:R-:W4:Y:S01]  /*16380*/  LDL.LU R0, [R1+0xac0] ;  /* 0x000ac00001007983 */ /* 0x000f220000300800 */
[----:B--2---:R-:W-:-:S01]  /*16390*/  FADD R151, R33, R151 ;  /* 0x0000009721977221 */ /* 0x004fc20000000000 */
[----:B---3--:R-:W-:-:S04]  /*163a0*/  FADD R150, R34, R150 ;  /* 0x0000009622967221 */ /* 0x008fc80000000000 */
        /* <DEDUP_REMOVED lines=28> */
[----:B0-----:R-:W4:Y:S01]  /*16570*/  LDL.LU R151, [R1+0xac4] ;  /* 0x000ac40001977983 */ /* 0x001f220000300800 */
[----:B------:R-:W-:-:S03]  /*16580*/  FADD R0, R49, R0 ;  /* 0x0000000031007221 */ /* 0x000fc60000000000 */
[----:B------:R0:W-:Y:S04]  /*16590*/  STL [R1+0xab8], R3 ;  /* 0x000ab80301007387 */ /* 0x0001e80000100800 */
[----:B-1----:R-:W4:Y:S04]  /*165a0*/  LDL.LU R150, [R1+0xac8] ;  /* 0x000ac80001967983 */ /* 0x002f280000300800 */
[----:B------:R1:W-:Y:S04]  /*165b0*/  STL [R1+0xabc], R2 ;  /* 0x000abc0201007387 */ /* 0x0003e80000100800 */
[----:B--2---:R-:W2:Y:S04]  /*165c0*/  LDL.LU R149, [R1+0xacc] ;  /* 0x000acc0001957983 */ /* 0x004ea80000300800 */
[----:B------:R1:W-:Y:S04]  /*165d0*/  STL [R1+0xac0], R0 ;  /* 0x000ac00001007387 */ /* 0x0003e80000100800 */
[----:B---3--:R-:W3:Y:S04]  /*165e0*/  LDL.LU R148, [R1+0xad0] ;  /* 0x000ad00001947983 */ /* 0x008ee80000300800 */
[----:B----4-:R-:W4:Y:S04]  /*165f0*/  LDL.LU R147, [R1+0xad4] ;  /* 0x000ad40001937983 */ /* 0x010f280000300800 */
        /* <DEDUP_REMOVED lines=10> */
[----:B-1----:R-:W4:Y:S04]  /*166a0*/  LDL.LU R2, [R1+0xb00] ;  /* 0x000b000001027983 */ /* 0x002f280000300800 */
[----:B------:R-:W4:Y:S01]  /*166b0*/  LDL.LU R0, [R1+0xb04] ;  /* 0x000b040001007983 */ /* 0x000f220000300800 */
[----:B------:R-:W-:-:S01]  /*166c0*/  FADD R151, R50, R151 ;  /* 0x0000009732977221 */ /* 0x000fc20000000000 */
[----:B------:R-:W-:-:S04]  /*166d0*/  FADD R150, R51, R150 ;  /* 0x0000009633967221 */ /* 0x000fc80000000000 */
[----:B------:R0:W-:Y:S01]  /*166e0*/  STL [R1+0xac4], R151 ;  /* 0x000ac49701007387 */ /* 0x0001e20000100800 */
[----:B--2---:R-:W-:-:S03]  /*166f0*/  FADD R149, R52, R149 ;  /* 0x0000009534957221 */ /* 0x004fc60000000000 */
        /* <DEDUP_REMOVED lines=202> */
[----:B------:R-:W-:Y:S01]  /*173a0*/  STL [R1+0xbd4], R151 ;  /* 0x000bd49701007387 */ /* 0x000fe20000100800 */
[----:B--2---:R-:W-:-:S03]  /*173b0*/  FADD R149, R120, R149 ;  /* 0x0000009578957221 */ /* 0x004fc60000000000 */
        /* <DEDUP_REMOVED lines=22> */
[----:B------:R0:W-:Y:S04]  /*17520*/  STL [R1+0xc04], R139 ;  /* 0x000c048b01007387 */ /* 0x0001e80000100800 */
[----:B------:R-:W-:Y:S04]  /*17530*/  STL [R1+0xc08], R4 ;  /* 0x000c080401007387 */ /* 0x000fe80000100800 */
[----:B0-----:R-:W2:Y:S01]  /*17540*/  LDL.LU R139, [R1+0xc18] ;  /* 0x000c1800018b7983 */ /* 0x001ea20000300800 */
[----:B------:R-:W-:-:S01]  /*17550*/  FADD R3, R132, R3 ;  /* 0x0000000384037221 */ /* 0x000fc20000000000 */
[----:B------:R-:W-:Y:S01]  /*17560*/  FADD R2, R133, R2 ;  /* 0x0000000285027221 */ /* 0x000fe20000000000 */
[----:B------:R-:W-:-:S03]  /*17570*/  FADD R0, R134, R0 ;  /* 0x0000000086007221 */ /* 0x000fc60000000000 */
[----:B------:R0:W-:Y:S04]  /*17580*/  STL [R1+0xc0c], R3 ;  /* 0x000c0c0301007387 */ /* 0x0001e80000100800 */
[----:B------:R-:W3:Y:S04]  /*17590*/  LDL.LU R140, [R1+0xc1c] ;  /* 0x000c1c00018c7983 */ /* 0x000ee80000300800 */
[----:B------:R1:W-:Y:S04]  /*175a0*/  STL [R1+0xc10], R2 ;  /* 0x000c100201007387 */ /* 0x0003e80000100800 */
[----:B------:R-:W4:Y:S04]  /*175b0*/  LDL.LU R141, [R1+0xc20] ;  /* 0x000c2000018d7983 */ /* 0x000f280000300800 */
        /* <DEDUP_REMOVED lines=13> */
[----:B------:R-:W4:Y:S04]  /*17690*/  LDL.LU R0, [R1+0xc54] ;  /* 0x000c540001007983 */ /* 0x000f280000300800 */
[----:B------:R-:W4:Y:S01]  /*176a0*/  LDL.LU R4, [R1+0xc58] ;  /* 0x000c580001047983 */ /* 0x000f220000300800 */
[----:B--2---:R-:W-:-:S05]  /*176b0*/  FADD R139, R135, R139 ;  /* 0x0000008b878b7221 */ /* 0x004fca0000000000 */
[----:B------:R0:W-:Y:S04]  /*176c0*/  STL [R1+0xc18], R139 ;  /* 0x000c188b01007387 */ /* 0x0001e80000100800 */
[----:B0-----:R-:W2:Y:S01]  /*176d0*/  LDL.LU R139, [R1+0xcac] ;  /* 0x000cac00018b7983 */ /* 0x001ea20000300800 */
[----:B---3--:R-:W-:-:S01]  /*176e0*/  FADD R140, R136, R140 ;  /* 0x0000008c888c7221 */ /* 0x008fc20000000000 */
[----:B----4-:R-:W-:-:S04]  /*176f0*/  FADD R141, R137, R141 ;  /* 0x0000008d898d7221 */ /* 0x010fc80000000000 */
[----:B------:R0:W-:Y:S01]  /*17700*/  STL [R1+0xc1c], R140 ;  /* 0x000c1c8c01007387 */ /* 0x0001e20000100800 */
[----:B------:R-:W-:-:S03]  /*17710*/  FADD R142, R138, R142 ;  /* 0x0000008e8a8e7221 */ /* 0x000fc60000000000 */
[----:B0-----:R-:W3:Y:S04]  /*17720*/  LDL.LU R140, [R1+0xca8] ;  /* 0x000ca800018c7983 */ /* 0x001ee80000300800 */
[----:B------:R0:W-:Y:S04]  /*17730*/  STL [R1+0xc20], R141 ;  /* 0x000c208d01007387 */ /* 0x0001e80000100800 */
[----:B0-----:R-:W4:Y:S04]  /*17740*/  LDL.LU R141, [R1+0xca4] ;  /* 0x000ca400018d7983 */ /* 0x001f280000300800 */
[----:B------:R0:W-:Y:S04]  /*17750*/  STL [R1+0xc24], R142 ;  /* 0x000c248e01007387 */ /* 0x0001e80000100800 */
[----:B0-----:R-:W4:Y:S01]  /*17760*/  LDL.LU R142, [R1+0xca0] ;  /* 0x000ca000018e7983 */ /* 0x001f220000300800 */
[----:B--2---:R-:W-:-:S05]  /*17770*/  FADD R143, R139, R143 ;  /* 0x0000008f8b8f7221 */ /* 0x004fca0000000000 */
[----:B------:R0:W-:Y:S04]  /*17780*/  STL [R1+0xc28], R143 ;  /* 0x000c288f01007387 */ /* 0x0001e80000100800 */
[----:B0-----:R-:W2:Y:S01]  /*17790*/  LDL.LU R143, [R1+0xc9c] ;  /* 0x000c9c00018f7983 */ /* 0x001ea20000300800 */
[----:B---3--:R-:W-:-:S05]  /*177a0*/  FADD R144, R140, R144 ;  /* 0x000000908c907221 */ /* 0x008fca0000000000 */
[----:B------:R0:W-:Y:S01]  /*177b0*/  STL [R1+0xc2c], R144 ;  /* 0x000c2c9001007387 */ /* 0x0001e20000100800 */
[----:B----4-:R-:W-:-:S03]  /*177c0*/  FADD R145, R141, R145 ;  /* 0x000000918d917221 */ /* 0x010fc60000000000 */
[----:B0-----:R-:W3:Y:S04]  /*177d0*/  LDL.LU R144, [R1+0xc98] ;  /* 0x000c980001907983 */ /* 0x001ee80000300800 */
[----:B------:R0:W-:Y:S01]  /*177e0*/  STL [R1+0xc30], R145 ;  /* 0x000c309101007387 */ /* 0x0001e20000100800 */
[----:B------:R-:W-:-:S03]  /*177f0*/  FADD R146, R142, R146 ;  /* 0x000000928e927221 */ /* 0x000fc60000000000 */
        /* <DEDUP_REMOVED lines=21> */
[----:B0-----:R0:W5:Y:S04]  /*17950*/  LDL.LU R3, [R1+0xc78] ;  /* 0x000c780001037983 */ /* 0x0011680000300800 */
[----:B------:R1:W-:Y:S01]  /*17960*/  STL [R1+0xc50], R2 ;  /* 0x000c500201007387 */ /* 0x0003e20000100800 */
[----:B------:R-:W-:-:S03]  /*17970*/  FADD R0, R150, R0 ;  /* 0x0000000096007221 */ /* 0x000fc60000000000 */
[----:B-1----:R0:W5:Y:S04]  /*17980*/  LDL.LU R2, [R1+0xc74] ;  /* 0x000c740001027983 */ /* 0x0021680000300800 */
[----:B------:R1:W-:Y:S04]  /*17990*/  STL [R1+0xc54], R0 ;  /* 0x000c540001007387 */ /* 0x0003e80000100800 */
[----:B-1----:R0:W5:Y:S01]  /*179a0*/  LDL.LU R0, [R1+0xc70] ;  /* 0x000c700001007983 */ /* 0x0021620000300800 */
[----:B------:R-:W-:Y:S01]  /*179b0*/  UMOV UR6, URZ ;  /* 0x0000003f00067c82 */ /* 0x000fe20008000000 */
[----:B--2---:R-:W-:-:S05]  /*179c0*/  FADD R4, R4, R151 ;  /* 0x0000009704047221 */ /* 0x004fca0000000000 */
[----:B------:R0:W-:Y:S02]  /*179d0*/  STL [R1+0xc58], R4 ;  /* 0x000c580401007387 */ /* 0x0001e40000100800 */
.L_x_25:
[----:B------:R-:W-:Y:S05]  /*179e0*/  @!P1 BRA `(.L_x_26) ;  /* 0x0000000000049947 */ /* 0x000fea0003800000 */
[----:B------:R-:W-:Y:S01]  /*179f0*/  BPT.TRAP 0x1 ;  /* 0x000000040000795c */ /* 0x000fe20000300000 */
.L_x_26:
[----:B------:R-:W-:Y:S02]  /*17a00*/  UISETP.GT.U32.AND UP0, UPT, UR13, 0x1, UPT ;  /* 0x000000010d00788c */ /* 0x000fe4000bf04070 */
[----:B------:R-:W-:-:S04]  /*17a10*/  ULEA UR8, UR22, UR17, 0x3 ;  /* 0x0000001116087291 */ /* 0x000fc8000f8e183f */
[----:B------:R-:W-:Y:S01]  /*17a20*/  UIADD3 UR8, UR8, 0x48, URZ ;  /* 0x0000004808087890 */ /* 0x000fe2000fffe03f */
[----:B------:R-:W-:-:S03]  /*17a30*/  PLOP3.LUT P0, PT, PT, PT, UP0, 0x80, 0x0 ;  /* 0x000000000000781c */ /* 0x000fc60003f0f008 */
[----:B------:R-:W-:-:S09]  /*17a40*/  UPRMT UR8, URZ, 0x654, UR8 ;  /* 0x000006543f087896 */ /* 0x000fd20008000008 */
[----:B------:R-:W-:Y:S01]  /*17a50*/  SYNCS.ARRIVE.TRANS64.RED.A1T0 RZ, [UR8], RZ ;  /* 0x000000ffffff79a7 */ /* 0x000fe20008100408 */
[----:B------:R-:W-:Y:S05]  /*17a60*/  @P0 BRA `(.L_x_27) ;  /* 0x0000000000040947 */ /* 0x000fea0003800000 */
[----:B------:R-:W-:Y:S01]  /*17a70*/  BPT.TRAP 0x1 ;  /* 0x000000040000795c */ /* 0x000fe20000300000 */
.L_x_27:
[----:B------:R-:W-:Y:S01]  /*17a80*/  UIADD3 UR19, UR19, 0x1, URZ ;  /* 0x0000000113137890 */ /* 0x000fe2000fffe03f */
[C---:B-----5:R-:W-:Y:S01]  /*17a90*/  ISETP.GT.AND P0, PT, R3.reuse, 0x1, PT ;  /* 0x000000010300780c */ /* 0x060fe20003f04270 */
[----:B------:R-:W-:Y:S01]  /*17aa0*/  UIADD3 UR22, UR22, 0x1, URZ ;  /* 0x0000000116167890 */ /* 0x000fe2000fffe03f */
[----:B------:R-:W-:Y:S01]  /*17ab0*/  VIADD R3, R3, 0xffffffff ;  /* 0xffffffff03037836 */ /* 0x000fe20000000000 */
[----:B------:R-:W-:Y:S02]  /*17ac0*/  UISETP.NE.AND UP0, UPT, UR19, 0x9, UPT ;  /* 0x000000091300788c */ /* 0x000fe4000bf05270 */
[----:B------:R-:W-:Y:S02]  /*17ad0*/  UISETP.NE.AND UP1, UPT, UR22, 0x9, UPT ;  /* 0x000000091600788c */ /* 0x000fe4000bf25270 */
[----:B------:R-:W-:Y:S02]  /*17ae0*/  USEL UR8, URZ, 0x1, UP0 ;  /* 0x000000013f087887 */ /* 0x000fe40008000000 */
[----:B------:R-:W-:-:S02]  /*17af0*/  USEL UR19, UR19, URZ, UP0 ;  /* 0x0000003f13137287 */ /* 0x000fc40008000000 */
[----:B------:R-:W-:Y:S02]  /*17b00*/  USEL UR22, UR22, URZ, UP1 ;  /* 0x0000003f16167287 */ /* 0x000fe40008800000 */
[----:B------:R-:W-:Y:S01]  /*17b10*/  LOP3.LUT R2, R2, UR8, RZ, 0x3c, !PT ;  /* 0x0000000802027c12 */ /* 0x000fe2000f8e3cff */
[----:B------:R-:W-:Y:S01]  /*17b20*/  UMOV UR8, 0x1 ;  /* 0x0000000100087882 */ /* 0x000fe20000000000 */
[----:B------:R-:W-:Y:S08]  /*17b30*/  @P0 BRA `(.L_x_28) ;  /* 0xffffff5000a80947 */ /* 0x000ff0000383ffff */
.L_x_20:
[----:B------:R-:W-:-:S04]  /*17b40*/  UISETP.NE.AND UP0, UPT, UR6, URZ, UPT ;  /* 0x0000003f0600728c */ /* 0x000fc8000bf05270 */
[----:B------:R-:W-:-:S06]  /*17b50*/  USEL UR6, URZ, 0x1, !UP0 ;  /* 0x000000013f067887 */ /* 0x000fcc000c000000 */
[----:B------:R-:W-:-:S13]  /*17b60*/  ISETP.NE.AND P0, PT, RZ, UR6, PT ;  /* 0x00000006ff007c0c */ /* 0x000fda000bf05270 */
[----:B------:R-:W-:Y:S05]  /*17b70*/  @!P0 BRA `(.L_x_29) ;  /* 0x0000007800a88947 */ /* 0x000fea0003800000 */
[----:B------:R4:W-:Y:S04]  /*17b80*/  STL [R1+0xe64], R27 ;  /* 0x000e641b01007387 */ /* 0x0009e80000100800 */
[----:B----4-:R-:W4:Y:S04]  /*17b90*/  LDL.LU R27, [R1+0x400] ;  /* 0x00040000011b7983 */ /* 0x010f280000300800 */
[----:B------:R0:W-:Y:S04]  /*17ba0*/  STL [R1+0xe60], R28 ;  /* 0x000e601c01007387 */ /* 0x0001e80000100800 */
[----:B0-----:R-:W2:Y:S04]  /*17bb0*/  LDL.LU R28, [R1+0x404] ;  /* 0x00040400011c7983 */ /* 0x001ea80000300800 */
[----:B------:R0:W-:Y:S04]  /*17bc0*/  STL [R1+0xe5c], R29 ;  /* 0x000e5c1d01007387 */ /* 0x0001e80000100800 */
[----:B0-----:R-:W3:Y:S04]  /*17bd0*/  LDL.LU R29, [R1+0x408] ;  /* 0x00040800011d7983 */ /* 0x001ee80000300800 */
        /* <DEDUP_REMOVED lines=128> */
[----:B------:R-:W3:Y:S04]  /*183e0*/  LDL.LU R2, [R1+0x628] ;  /* 0x0006280001027983 */ /* 0x000ee80000300800 */
[----:B------:R-:W3:Y:S04]  /*183f0*/  LDL.LU R3, [R1+0x5d0] ;  /* 0x0005d00001037983 */ /* 0x000ee80000300800 */
[----:B------:R-:W3:Y:S04]  /*18400*/  LDL.LU R4, [R1+0x62c] ;  /* 0x00062c0001047983 */ /* 0x000ee80000300800 */
        /* <DEDUP_REMOVED lines=116> */
[----:B-----5:R0:W-:Y:S04]  /*18b50*/  STL [R1+0xc70], R0 ;  /* 0x000c700001007387 */ /* 0x0201e80000100800 */
[----:B0-----:R-:W3:Y:S01]  /*18b60*/  LDL.LU R0, [R1+0x50c] ;  /* 0x00050c0001007983 */ /* 0x001ee20000300800 */
[----:B----4-:R-:W-:Y:S01]  /*18b70*/  FADD R5, R27, R5 ;  /* 0x000000051b057221 */ /* 0x010fe20000000000 */
[----:B--2---:R-:W-:Y:S01]  /*18b80*/  FADD R6, R28, R6 ;  /* 0x000000061c067221 */ /* 0x004fe20000000000 */
[----:B---3--:R-:W-:Y:S01]  /*18b90*/  FADD R7, R29, R7 ;  /* 0x000000071d077221 */ /* 0x008fe20000000000 */
[----:B------:R-:W2:Y:S01]  /*18ba0*/  LDL.LU R27, [R1+0xe64] ;  /* 0x000e6400011b7983 */ /* 0x000ea20000300800 */
[----:B------:R-:W-:Y:S01]  /*18bb0*/  FADD R8, R30, R8 ;  /* 0x000000081e087221 */ /* 0x000fe20000000000 */
        /* <DEDUP_REMOVED lines=118> */
[----:B------:R-:W-:Y:S01]  /*19320*/  FADD R196, R90, R196 ;  /* 0x000000c45ac47221 */ /* 0x000fe20000000000 */
[----:B------:R-:W-:Y:S02]  /*19330*/  FADD R113, R114, R113 ;  /* 0x0000007172717221 */ /* 0x000fe40000000000 */
[----:B------:R-:W4:Y:S01]  /*19340*/  LDL.LU R87, [R1+0xd74] ;  /* 0x000d740001577983 */ /* 0x000f220000300800 */
[----:B------:R-:W-:Y:S01]  /*19350*/  FADD R197, R91, R197 ;  /* 0x000000c55bc57221 */ /* 0x000fe20000000000 */
[----:B------:R-:W-:Y:S02]  /*19360*/  FADD R111, R112, R111 ;  /* 0x0000006f706f7221 */ /* 0x000fe40000000000 */
[----:B------:R-:W4:Y:S01]  /*19370*/  LDL.LU R88, [R1+0xd70] ;  /* 0x000d700001587983 */ /* 0x000f220000300800 */
[----:B------:R-:W-:Y:S01]  /*19380*/  FADD R198, R92, R198 ;  /* 0x000000c65cc67221 */ /* 0x000fe20000000000 */
[----:B------:R-:W-:-:S02]  /*19390*/  FADD R109, R110, R109 ;  /* 0x0000006d6e6d7221 */ /* 0x000fc40000000000 */
[----:B------:R-:W4:Y:S01]  /*193a0*/  LDL.LU R89, [R1+0xd6c] ;  /* 0x000d6c0001597983 */ /* 0x000f220000300800 */
[----:B------:R-:W-:Y:S01]  /*193b0*/  FADD R199, R93, R199 ;  /* 0x000000c75dc77221 */ /* 0x000fe20000000000 */
[----:B------:R-:W-:Y:S02]  /*193c0*/  FADD R107, R108, R107 ;  /* 0x0000006b6c6b7221 */ /* 0x000fe40000000000 */
        /* <DEDUP_REMOVED lines=8> */
[----:B------:R-:W-:Y:S01]  /*19450*/  FADD R97, R98, R97 ;  /* 0x0000006162617221 */ /* 0x000fe20000000000 */
[----:B------:R-:W-:Y:S01]  /*19460*/  FADD R95, R96, R95 ;  /* 0x0000005f605f7221 */ /* 0x000fe20000000000 */
[----:B------:R0:W-:Y:S01]  /*19470*/  STL [R1+0x600], R113 ;  /* 0x0006007101007387 */ /* 0x0001e20000100800 */
        /* <DEDUP_REMOVED lines=52> */
[----:B------:R-:W-:-:S03]  /*197c0*/  FADD R237, R115, R237 ;  /* 0x000000ed73ed7221 */ /* 0x000fc60000000000 */
        /* <DEDUP_REMOVED lines=38> */
[----:B------:R-:W4:Y:S04]  /*19a30*/  LDL.LU R112, [R1+0x224] ;  /* 0x0002240001707983 */ /* 0x000f280000300800 */
[----:B-1----:R-:W4:Y:S04]  /*19a40*/  LDL.LU R111, [R1+0x680] ;  /* 0x00068000016f7983 */ /* 0x002f280000300800 */
[----:B------:R-:W4:Y:S04]  /*19a50*/  LDL.LU R110, [R1+0x228] ;  /* 0x00022800016e7983 */ /* 0x000f280000300800 */
[----:B------:R-:W4:Y:S04]  /*19a60*/  LDL.LU R109, [R1+0x684] ;  /* 0x00068400016d7983 */ /* 0x000f280000300800 */
[----:B------:R-:W4:Y:S04]  /*19a70*/  LDL.LU R108, [R1+0x22c] ;  /* 0x00022c00016c7983 */ /* 0x000f280000300800 */
[----:B--2---:R-:W2:Y:S04]  /*19a80*/  LDL.LU R107, [R1+0x688] ;  /* 0x00068800016b7983 */ /* 0x004ea80000300800 */
[----:B------:R-:W2:Y:S04]  /*19a90*/  LDL.LU R106, [R1+0x230] ;  /* 0x00023000016a7983 */ /* 0x000ea80000300800 */
[----:B------:R-:W2:Y:S04]  /*19aa0*/  LDL.LU R105, [R1+0x68c] ;  /* 0x00068c0001697983 */ /* 0x000ea80000300800 */
[----:B------:R-:W2:Y:S04]  /*19ab0*/  LDL.LU R104, [R1+0x234] ;  /* 0x0002340001687983 */ /* 0x000ea80000300800 */
[----:B---3--:R-:W3:Y:S04]  /*19ac0*/  LDL.LU R103, [R1+0x690] ;  /* 0x0006900001677983 */ /* 0x008ee80000300800 */
[----:B------:R-:W3:Y:S04]  /*19ad0*/  LDL.LU R102, [R1+0x238] ;  /* 0x0002380001667983 */ /* 0x000ee80000300800 */
        /* <DEDUP_REMOVED lines=10> */
[----:B------:R-:W3:Y:S01]  /*19b80*/  LDL.LU R4, [R1+0x6a8] ;  /* 0x0006a80001047983 */ /* 0x000ee20000300800 */
[----:B----4-:R-:W-:-:S05]  /*19b90*/  FADD R151, R0, R151 ;  /* 0x0000009700977221 */ /* 0x010fca0000000000 */
[----:B------:R0:W-:Y:S01]  /*19ba0*/  STL [R1+0x630], R151 ;  /* 0x0006309701007387 */ /* 0x0001e20000100800 */
[----:B------:R-:W-:Y:S01]  /*19bb0*/  FADD R149, R150, R149 ;  /* 0x0000009596957221 */ /* 0x000fe20000000000 */
[----:B------:R-:W-:-:S04]  /*19bc0*/  FADD R147, R148, R147 ;  /* 0x0000009394937221 */ /* 0x000fc80000000000 */
        /* <DEDUP_REMOVED lines=39> */
[----:B--2---:R-:W-:-:S03]  /*19e40*/  FADD R107, R108, R107 ;  /* 0x0000006b6c6b7221 */ /* 0x004fc60000000000 */
[----:B------:R2:W-:Y:S01]  /*19e50*/  STL [R1+0x684], R109 ;  /* 0x0006846d01007387 */ /* 0x0005e20000100800 */
[----:B------:R-:W-:-:S03]  /*19e60*/  FADD R105, R106, R105 ;  /* 0x000000696a697221 */ /* 0x000fc60000000000 */
[----:B------:R2:W-:Y:S01]  /*19e70*/  STL [R1+0x688], R107 ;  /* 0x0006886b01007387 */ /* 0x0005e20000100800 */
[----:B---3--:R-:W-:-:S03]  /*19e80*/  FADD R103, R104, R103 ;  /* 0x0000006768677221 */ /* 0x008fc60000000000 */
        /* <DEDUP_REMOVED lines=9> */
[----:B------:R-:W3:Y:S04]  /*19f20*/  LDL.LU R0, [R1+0x250] ;  /* 0x0002500001007983 */ /* 0x000ee80000300800 */
[----:B------:R3:W-:Y:S01]  /*19f30*/  STL [R1+0x6a0], R95 ;  /* 0x0006a05f01007387 */ /* 0x0007e20000100800 */
[----:B------:R-:W-:-:S03]  /*19f40*/  FADD R2, R94, R2 ;  /* 0x000000025e027221 */ /* 0x000fc60000000000 */
[----:B0-----:R-:W3:Y:S04]  /*19f50*/  LDL.LU R151, [R1+0x6ac] ;  /* 0x0006ac0001977983 */ /* 0x001ee80000300800 */
[----:B------:R0:W-:Y:S01]  /*19f60*/  STL [R1+0x6a4], R2 ;  /* 0x0006a40201007387 */ /* 0x0001e20000100800 */
[----:B------:R-:W-:-:S03]  /*19f70*/  FADD R4, R3, R4 ;  /* 0x0000000403047221 */ /* 0x000fc60000000000 */
[----:B------:R-:W3:Y:S04]  /*19f80*/  LDL.LU R150, [R1+0x254] ;  /* 0x0002540001967983 */ /* 0x000ee80000300800 */
[----:B------:R0:W-:Y:S04]  /*19f90*/  STL [R1+0x6a8], R4 ;  /* 0x0006a80401007387 */ /* 0x0001e80000100800 */
[----:B-1----:R-:W3:Y:S04]  /*19fa0*/  LDL.LU R149, [R1+0x6b0] ;  /* 0x0006b00001957983 */ /* 0x002ee80000300800 */
[----:B------:R-:W3:Y:S04]  /*19fb0*/  LDL.LU R148, [R1+0x258] ;  /* 0x0002580001947983 */ /* 0x000ee80000300800 */
        /* <DEDUP_REMOVED lines=54> */
[----:B0-----:R-:W3:Y:S04]  /*1a320*/  LDL.LU R2, [R1+0x720] ;  /* 0x0007200001027983 */ /* 0x001ee80000300800 */
[----:B------:R-:W3:Y:S04]  /*1a330*/  LDL.LU R3, [R1+0x2c8] ;  /* 0x0002c80001037983 */ /* 0x000ee80000300800 */
[----:B------:R-:W3:Y:S01]  /*1a340*/  LDL.LU R4, [R1+0x724] ;  /* 0x0007240001047983 */ /* 0x000ee20000300800 */
[----:B------:R-:W-:-:S05]  /*1a350*/  FADD R151, R0, R151 ;  /* 0x0000009700977221 */ /* 0x000fca0000000000 */
[----:B------:R0:W-:Y:S01]  /*1a360*/  STL [R1+0x6ac], R151 ;  /* 0x0006ac9701007387 */ /* 0x0001e20000100800 */
[----:B------:R-:W-:Y:S01]  /*1a370*/  FADD R149, R150, R149 ;  /* 0x0000009596957221 */ /* 0x000fe20000000000 */
        /* <DEDUP_REMOVED lines=337> */
[----:B------:R-:W4:Y:S04]  /*1b890*/  LDL.LU R122, [R1] ;  /* 0x00000000017a7983 */ /* 0x000f280000300800 */
        /* <DEDUP_REMOVED lines=280> */
[----:B------:R-:W-:Y:S01]  /*1ca20*/  STL [R1+0x918], R151 ;  /* 0x0009189701007387 */ /* 0x000fe20000100800 */
[----:B------:R-:W-:Y:S01]  /*1ca30*/  FADD R149, R150, R149 ;  /* 0x0000009596957221 */ /* 0x000fe20000000000 */
[----:B----4-:R-:W-:-:S04]  /*1ca40*/  FADD R147, R148, R147 ;  /* 0x0000009394937221 */ /* 0x010fc80000000000 */
        /* <DEDUP_REMOVED lines=27> */
[----:B--2---:R-:W-:-:S03]  /*1cc00*/  FADD R119, R120, R119 ;  /* 0x0000007778777221 */ /* 0x004fc60000000000 */
[----:B------:R-:W-:Y:S01]  /*1cc10*/  STL [R1+0x954], R121 ;  /* 0x0009547901007387 */ /* 0x000fe20000100800 */
[----:B------:R-:W-:-:S03]  /*1cc20*/  FADD R117, R118, R117 ;  /* 0x0000007576757221 */ /* 0x000fc60000000000 */
[----:B------:R-:W-:Y:S01]  /*1cc30*/  STL [R1+0x958], R119 ;  /* 0x0009587701007387 */ /* 0x000fe20000100800 */
[----:B---3--:R-:W-:-:S03]  /*1cc40*/  FADD R115, R116, R115 ;  /* 0x0000007374737221 */ /* 0x008fc60000000000 */
        /* <DEDUP_REMOVED lines=19> */
[----:B------:R-:W-:Y:S01]  /*1cd80*/  STL [R1+0x984], R97 ;  /* 0x0009846101007387 */ /* 0x000fe20000100800 */
[----:B------:R-:W-:Y:S01]  /*1cd90*/  FADD R95, R96, R95 ;  /* 0x0000005f605f7221 */ /* 0x000fe20000000000 */
[----:B------:R-:W-:Y:S02]  /*1cda0*/  FADD R2, R94, R2 ;  /* 0x000000025e027221 */ /* 0x000fe40000000000 */
[----:B------:R-:W2:Y:S04]  /*1cdb0*/  LDL.LU R94, [R1+0x138] ;  /* 0x00013800015e7983 */ /* 0x000ea80000300800 */
[----:B------:R0:W-:Y:S01]  /*1cdc0*/  STL [R1+0x988], R95 ;  /* 0x0009885f01007387 */ /* 0x0001e20000100800 */
[----:B------:R-:W-:-:S03]  /*1cdd0*/  FADD R4, R3, R4 ;  /* 0x0000000403047221 */ /* 0x000fc60000000000 */
[----:B0-----:R-:W2:Y:S04]  /*1cde0*/  LDL.LU R95, [R1+0x994] ;  /* 0x00099400015f7983 */ /* 0x001ea80000300800 */
[----:B------:R0:W-:Y:S04]  /*1cdf0*/  STL [R1+0x98c], R2 ;  /* 0x00098c0201007387 */ /* 0x0001e80000100800 */
[----:B------:R-:W3:Y:S04]  /*1ce00*/  LDL.LU R96, [R1+0x13c] ;  /* 0x00013c0001607983 */ /* 0x000ee80000300800 */
[----:B------:R1:W-:Y:S04]  /*1ce10*/  STL [R1+0x990], R4 ;  /* 0x0009900401007387 */ /* 0x0003e80000100800 */
[----:B------:R-:W3:Y:S04]  /*1ce20*/  LDL.LU R97, [R1+0x998] ;  /* 0x0009980001617983 */ /* 0x000ee80000300800 */
        /* <DEDUP_REMOVED lines=57> */
[----:B-1----:R-:W4:Y:S01]  /*1d1c0*/  LDL.LU R4, [R1+0xa0c] ;  /* 0x000a0c0001047983 */ /* 0x002f220000300800 */
[----:B--2---:R-:W-:-:S03]  /*1d1d0*/  FADD R95, R94, R95 ;  /* 0x0000005f5e5f7221 */ /* 0x004fc60000000000 */
[----:B------:R-:W2:Y:S04]  /*1d1e0*/  LDL.LU R94, [R1+0xd58] ;  /* 0x000d5800015e7983 */ /* 0x000ea80000300800 */
[----:B------:R0:W-:Y:S01]  /*1d1f0*/  STL [R1+0x994], R95 ;  /* 0x0009945f01007387 */ /* 0x0001e20000100800 */
[----:B---3--:R-:W-:-:S03]  /*1d200*/  FADD R97, R96, R97 ;  /* 0x0000006160617221 */ /* 0x008fc60000000000 */
[----:B0-----:R-:W3:Y:S04]  /*1d210*/  LDL.LU R95, [R1+0xd54] ;  /* 0x000d5400015f7983 */ /* 0x001ee80000300800 */
[----:B------:R-:W3:Y:S01]  /*1d220*/  LDL.LU R96, [R1+0xd50] ;  /* 0x000d500001607983 */ /* 0x000ee20000300800 */
[----:B----4-:R-:W-:-:S03]  /*1d230*/  FADD R99, R98, R99 ;  /* 0x0000006362637221 */ /* 0x010fc60000000000 */
[----:B------:R0:W-:Y:S01]  /*1d240*/  STL [R1+0x998], R97 ;  /* 0x0009986101007387 */ /* 0x0001e20000100800 */
[----:B------:R-:W-:-:S03]  /*1d250*/  FADD R101, R100, R101 ;  /* 0x0000006564657221 */ /* 0x000fc60000000000 */
[----:B0-----:R-:W4:Y:S04]  /*1d260*/  LDL.LU R97, [R1+0xd4c] ;  /* 0x000d4c0001617983 */ /* 0x001f280000300800 */
[----:B------:R-:W4:Y:S01]  /*1d270*/  LDL.LU R98, [R1+0xd48] ;  /* 0x000d480001627983 */ /* 0x000f220000300800 */
[----:B------:R-:W-:-:S03]  /*1d280*/  FADD R103, R102, R103 ;  /* 0x0000006766677221 */ /* 0x000fc60000000000 */
[----:B------:R0:W-:Y:S01]  /*1d290*/  STL [R1+0x99c], R99 ;  /* 0x00099c6301007387 */ /* 0x0001e20000100800 */
[----:B------:R-:W-:-:S03]  /*1d2a0*/  FADD R105, R104, R105 ;  /* 0x0000006968697221 */ /* 0x000fc60000000000 */
[----:B0-----:R-:W4:Y:S04]  /*1d2b0*/  LDL.LU R99, [R1+0xd44] ;  /* 0x000d440001637983 */ /* 0x001f280000300800 */
[----:B------:R-:W4:Y:S04]  /*1d2c0*/  LDL.LU R100, [R1+0xd40] ;  /* 0x000d400001647983 */ /* 0x000f280000300800 */
[----:B------:R0:W-:Y:S01]  /*1d2d0*/  STL [R1+0x9a0], R101 ;  /* 0x0009a06501007387 */ /* 0x0001e20000100800 */
[----:B------:R-:W-:Y:S01]  /*1d2e0*/  FADD R107, R106, R107 ;  /* 0x0000006b6a6b7221 */ /* 0x000fe20000000000 */
        /* <DEDUP_REMOVED lines=27> */
[----:B------:R-:W-:Y:S01]  /*1d4a0*/  FADD R143, R144, R143 ;  /* 0x0000008f908f7221 */ /* 0x000fe20000000000 */
[----:B------:R-:W-:Y:S01]  /*1d4b0*/  FADD R141, R142, R141 ;  /* 0x0000008d8e8d7221 */ /* 0x000fe20000000000 */
        /* <DEDUP_REMOVED lines=13> */
[----:B------:R-:W-:Y:S04]  /*1d590*/  STL [R1+0x9c4], R151 ;  /* 0x0009c49701007387 */ /* 0x000fe80000100800 */
[----:B------:R-:W-:Y:S04]  /*1d5a0*/  STL [R1+0x9c8], R149 ;  /* 0x0009c89501007387 */ /* 0x000fe80000100800 */
        /* <DEDUP_REMOVED lines=13> */
[----:B------:R-:W-:Y:S04]  /*1d680*/  STL [R1+0x9ec], R131 ;  /* 0x0009ec8301007387 */ /* 0x000fe80000100800 */
[----:B------:R-:W-:Y:S01]  /*1d690*/  STL [R1+0x9f0], R129 ;  /* 0x0009f08101007387 */ /* 0x000fe20000100800 */
[----:B------:R-:W-:-:S03]  /*1d6a0*/  FADD R2, R118, R2 ;  /* 0x0000000276027221 */ /* 0x000fc60000000000 */
[----:B------:R-:W-:Y:S04]  /*1d6b0*/  STL [R1+0x9f4], R127 ;  /* 0x0009f47f01007387 */ /* 0x000fe80000100800 */
[----:B------:R-:W-:Y:S04]  /*1d6c0*/  STL [R1+0x9f8], R125 ;  /* 0x0009f87d01007387 */ /* 0x000fe80000100800 */
[----:B------:R-:W-:Y:S04]  /*1d6d0*/  STL [R1+0x9fc], R123 ;  /* 0x0009fc7b01007387 */ /* 0x000fe80000100800 */
[----:B------:R-:W-:Y:S04]  /*1d6e0*/  STL [R1+0xa00], R121 ;  /* 0x000a007901007387 */ /* 0x000fe80000100800 */
[----:B------:R-:W2:Y:S04]  /*1d6f0*/  LDL.LU R118, [R1+0x1b4] ;  /* 0x0001b40001767983 */ /* 0x000ea80000300800 */
[----:B------:R0:W-:Y:S04]  /*1d700*/  STL [R1+0xa04], R119 ;  /* 0x000a047701007387 */ /* 0x0001e80000100800 */
[----:B------:R-:W2:Y:S01]  /*1d710*/  LDL.LU R150, [R1+0xa10] ;  /* 0x000a100001967983 */ /* 0x000ea20000300800 */
[----:B------:R-:W-:-:S03]  /*1d720*/  FADD R4, R3, R4 ;  /* 0x0000000403047221 */ /* 0x000fc60000000000 */
[----:B------:R1:W-:Y:S04]  /*1d730*/  STL [R1+0xa08], R2 ;  /* 0x000a080201007387 */ /* 0x0003e80000100800 */
[----:B0-----:R-:W3:Y:S04]  /*1d740*/  LDL.LU R119, [R1+0x1b8] ;  /* 0x0001b80001777983 */ /* 0x001ee80000300800 */
[----:B------:R0:W-:Y:S04]  /*1d750*/  STL [R1+0xa0c], R4 ;  /* 0x000a0c0401007387 */ /* 0x0001e80000100800 */
[----:B-1----:R-:W3:Y:S04]  /*1d760*/  LDL.LU R2, [R1+0xa14] ;  /* 0x000a140001027983 */ /* 0x002ee80000300800 */
[----:B------:R-:W4:Y:S04]  /*1d770*/  LDL.LU R120, [R1+0x1bc] ;  /* 0x0001bc0001787983 */ /* 0x000f280000300800 */
[----:B------:R-:W4:Y:S04]  /*1d780*/  LDL.LU R3, [R1+0xa18] ;  /* 0x000a180001037983 */ /* 0x000f280000300800 */
[----:B------:R-:W4:Y:S04]  /*1d790*/  LDL.LU R121, [R1+0x1c0] ;  /* 0x0001c00001797983 */ /* 0x000f280000300800 */
        /* <DEDUP_REMOVED lines=31> */
[----:B--2---:R-:W-:-:S03]  /*1d990*/  FADD R150, R118, R150 ;  /* 0x0000009676967221 */ /* 0x004fc60000000000 */
[----:B------:R-:W2:Y:S04]  /*1d9a0*/  LDL.LU R118, [R1+0xcf8] ;  /* 0x000cf80001767983 */ /* 0x000ea80000300800 */
        /* <DEDUP_REMOVED lines=8> */
[----:B------:R-:W3:Y:S01]  /*1da30*/  LDL.LU R120, [R1+0xcf0] ;  /* 0x000cf00001787983 */ /* 0x000ee20000300800 */
[----:B------:R-:W-:-:S03]  /*1da40*/  FADD R123, R122, R123 ;  /* 0x0000007b7a7b7221 */ /* 0x000fc60000000000 */
[----:B------:R0:W-:Y:S01]  /*1da50*/  STL [R1+0xa18], R3 ;  /* 0x000a180301007387 */ /* 0x0001e20000100800 */
[----:B------:R-:W-:-:S03]  /*1da60*/  FADD R125, R124, R125 ;  /* 0x0000007d7c7d7221 */ /* 0x000fc60000000000 */
[----:B0-----:R-:W3:Y:S04]  /*1da70*/  LDL.LU R3, [R1+0xa64] ;  /* 0x000a640001037983 */ /* 0x001ee80000300800 */
[----:B------:R-:W3:Y:S04]  /*1da80*/  LDL.LU R121, [R1+0xcec] ;  /* 0x000cec0001797983 */ /* 0x000ee80000300800 */
[----:B------:R0:W-:Y:S01]  /*1da90*/  STL [R1+0xa1c], R4 ;  /* 0x000a1c0401007387 */ /* 0x0001e20000100800 */
[----:B------:R-:W-:Y:S01]  /*1daa0*/  FADD R127, R126, R127 ;  /* 0x0000007f7e7f7221 */ /* 0x000fe20000000000 */
[----:B------:R-:W-:-:S02]  /*1dab0*/  FADD R129, R128, R129 ;  /* 0x0000008180817221 */ /* 0x000fc40000000000 */
[----:B0-----:R-:W3:Y:S04]  /*1dac0*/  LDL.LU R4, [R1+0xa68] ;  /* 0x000a680001047983 */ /* 0x001ee80000300800 */
[----:B------:R-:W3:Y:S04]  /*1dad0*/  LDL.LU R122, [R1+0xce8] ;  /* 0x000ce800017a7983 */ /* 0x000ee80000300800 */
[----:B------:R0:W-:Y:S01]  /*1dae0*/  STL [R1+0xa20], R123 ;  /* 0x000a207b01007387 */ /* 0x0001e20000100800 */
[----:B------:R-:W-:-:S03]  /*1daf0*/  FADD R131, R130, R131 ;  /* 0x0000008382837221 */ /* 0x000fc60000000000 */
        /* <DEDUP_REMOVED lines=42> */
[----:B------:R0:W-:Y:S04]  /*1dda0*/  STL [R1+0xa4c], R146 ;  /* 0x000a4c9201007387 */ /* 0x0001e80000100800 */
[----:B0-----:R-:W3:Y:S04]  /*1ddb0*/  LDL.LU R146, [R1+0xa80] ;  /* 0x000a800001927983 */ /* 0x001ee80000300800 */
[----:B------:R-:W3:Y:S04]  /*1ddc0*/  LDL.LU R140, [R1+0xca0] ;  /* 0x000ca000018c7983 */ /* 0x000ee80000300800 */
[----:B------:R0:W-:Y:S04]  /*1ddd0*/  STL [R1+0xa50], R147 ;  /* 0x000a509301007387 */ /* 0x0001e80000100800 */
[----:B0-----:R-:W3:Y:S04]  /*1dde0*/  LDL.LU R147, [R1+0xa84] ;  /* 0x000a840001937983 */ /* 0x001ee80000300800 */
[----:B------:R0:W-:Y:S01]  /*1ddf0*/  STL [R1+0xa54], R148 ;  /* 0x000a549401007387 */ /* 0x0001e20000100800 */
[----:B--2---:R-:W-:-:S03]  /*1de00*/  FADD R150, R24, R150 ;  /* 0x0000009618967221 */ /* 0x004fc60000000000 */
[----:B0-----:R-:W2:Y:S04]  /*1de10*/  LDL.LU R148, [R1+0xa88] ;  /* 0x000a880001947983 */ /* 0x001ea80000300800 */
[----:B------:R0:W-:Y:S04]  /*1de20*/  STL [R1+0xa58], R149 ;  /* 0x000a589501007387 */ /* 0x0001e80000100800 */
[----:B0-----:R-:W2:Y:S04]  /*1de30*/  LDL.LU R149, [R1+0xa8c] ;  /* 0x000a8c0001957983 */ /* 0x001ea80000300800 */
[----:B------:R0:W-:Y:S04]  /*1de40*/  STL [R1+0xa5c], R150 ;  /* 0x000a5c9601007387 */ /* 0x0001e80000100800 */
[----:B0-----:R-:W2:Y:S04]  /*1de50*/  LDL.LU R150, [R1+0xa90] ;  /* 0x000a900001967983 */ /* 0x001ea80000300800 */
[----:B------:R-:W2:Y:S04]  /*1de60*/  LDL.LU R151, [R1+0xa94] ;  /* 0x000a940001977983 */ /* 0x000ea80000300800 */
[----:B------:R-:W2:Y:S01]  /*1de70*/  LDL.LU R0, [R1+0xa98] ;  /* 0x000a980001007983 */ /* 0x000ea20000300800 */
[----:B----4-:R-:W-:Y:S01]  /*1de80*/  FADD R2, R25, R2 ;  /* 0x0000000219027221 */ /* 0x010fe20000000000 */
[----:B---3--:R-:W-:-:S04]  /*1de90*/  FADD R3, R26, R3 ;  /* 0x000000031a037221 */ /* 0x008fc80000000000 */
[----:B------:R0:W-:Y:S01]  /*1dea0*/  STL [R1+0xa60], R2 ;  /* 0x000a600201007387 */ /* 0x0001e20000100800 */
[----:B------:R-:W-:-:S03]  /*1deb0*/  FADD R4, R27, R4 ;  /* 0x000000041b047221 */ /* 0x000fc60000000000 */
[----:B------:R-:W3:Y:S04]  /*1dec0*/  LDL.LU R27, [R1+0xacc] ;  /* 0x000acc00011b7983 */ /* 0x000ee80000300800 */
[----:B------:R1:W-:Y:S04]  /*1ded0*/  STL [R1+0xa64], R3 ;  /* 0x000a640301007387 */ /* 0x0003e80000100800 */
[----:B------:R-:W4:Y:S04]  /*1dee0*/  LDL.LU R26, [R1+0xad0] ;  /* 0x000ad000011a7983 */ /* 0x000f280000300800 */
[----:B------:R-:W4:Y:S04]  /*1def0*/  LDL.LU R25, [R1+0xad4] ;  /* 0x000ad40001197983 */ /* 0x000f280000300800 */
[----:B------:R1:W-:Y:S04]  /*1df00*/  STL [R1+0xa68], R4 ;  /* 0x000a680401007387 */ /* 0x0003e80000100800 */
[----:B------:R-:W4:Y:S04]  /*1df10*/  LDL.LU R24, [R1+0xad8] ;  /* 0x000ad80001187983 */ /* 0x000f280000300800 */
[----:B0-----:R-:W4:Y:S04]  /*1df20*/  LDL.LU R2, [R1+0xadc] ;  /* 0x000adc0001027983 */ /* 0x001f280000300800 */
[----:B-1----:R-:W4:Y:S04]  /*1df30*/  LDL.LU R3, [R1+0xae0] ;  /* 0x000ae00001037983 */ /* 0x002f280000300800 */
[----:B------:R-:W4:Y:S01]  /*1df40*/  LDL.LU R4, [R1+0xae4] ;  /* 0x000ae40001047983 */ /* 0x000f220000300800 */
[----:B------:R-:W-:-:S05]  /*1df50*/  FADD R141, R28, R141 ;  /* 0x0000008d1c8d7221 */ /* 0x000fca0000000000 */
[----:B------:R0:W-:Y:S04]  /*1df60*/  STL [R1+0xa6c], R141 ;  /* 0x000a6c8d01007387 */ /* 0x0001e80000100800 */
[----:B0-----:R-:W4:Y:S01]  /*1df70*/  LDL.LU R141, [R1+0xc9c] ;  /* 0x000c9c00018d7983 */ /* 0x001f220000300800 */
[----:B------:R-:W-:-:S03]  /*1df80*/  FADD R142, R29, R142 ;  /* 0x0000008e1d8e7221 */ /* 0x000fc60000000000 */
[----:B------:R-:W4:Y:S04]  /*1df90*/  LDL.LU R28, [R1+0xac8] ;  /* 0x000ac800011c7983 */ /* 0x000f280000300800 */
        /* <DEDUP_REMOVED lines=20> */
[----:B------:R0:W-:Y:S01]  /*1e0e0*/  STL [R1+0xa84], R147 ;  /* 0x000a849301007387 */ /* 0x0001e20000100800 */
[----:B--2---:R-:W-:-:S03]  /*1e0f0*/  FADD R148, R35, R148 ;  /* 0x0000009423947221 */ /* 0x004fc60000000000 */
[----:B0-----:R-:W2:Y:S04]  /*1e100*/  LDL.LU R147, [R1+0xc84] ;  /* 0x000c840001937983 */ /* 0x001ea80000300800 */
[----:B------:R-:W2:Y:S04]  /*1e110*/  LDL.LU R34, [R1+0xab0] ;  /* 0x000ab00001227983 */ /* 0x000ea80000300800 */
[----:B------:R0:W-:Y:S01]  /*1e120*/  STL [R1+0xa88], R148 ;  /* 0x000a889401007387 */ /* 0x0001e20000100800 */
[----:B------:R-:W-:-:S03]  /*1e130*/  FADD R149, R36, R149 ;  /* 0x0000009524957221 */ /* 0x000fc60000000000 */
[----:B0-----:R-:W2:Y:S04]  /*1e140*/  LDL.LU R148, [R1+0xc80] ;  /* 0x000c800001947983 */ /* 0x001ea80000300800 */
[----:B------:R-:W2:Y:S01]  /*1e150*/  LDL.LU R35, [R1+0xaac] ;  /* 0x000aac0001237983 */ /* 0x000ea20000300800 */
[----:B------:R-:W-:-:S03]  /*1e160*/  FADD R150, R37, R150 ;  /* 0x0000009625967221 */ /* 0x000fc60000000000 */
[----:B------:R0:W-:Y:S01]  /*1e170*/  STL [R1+0xa8c], R149 ;  /* 0x000a8c9501007387 */ /* 0x0001e20000100800 */
[----:B------:R-:W-:Y:S01]  /*1e180*/  FADD R151, R38, R151 ;  /* 0x0000009726977221 */ /* 0x000fe20000000000 */
[----:B------:R-:W-:Y:S02]  /*1e190*/  FADD R0, R39, R0 ;  /* 0x0000000027007221 */ /* 0x000fe40000000000 */
[----:B0-----:R-:W2:Y:S04]  /*1e1a0*/  LDL.LU R149, [R1+0xc7c] ;  /* 0x000c7c0001957983 */ /* 0x001ea80000300800 */
[----:B------:R-:W2:Y:S04]  /*1e1b0*/  LDL.LU R36, [R1+0xaa8] ;  /* 0x000aa80001247983 */ /* 0x000ea80000300800 */
[----:B------:R0:W-:Y:S04]  /*1e1c0*/  STL [R1+0xa90], R150 ;  /* 0x000a909601007387 */ /* 0x0001e80000100800 */
[----:B0-----:R-:W2:Y:S04]  /*1e1d0*/  LDL.LU R150, [R1+0xc78] ;  /* 0x000c780001967983 */ /* 0x001ea80000300800 */
[----:B------:R-:W2:Y:S04]  /*1e1e0*/  LDL.LU R37, [R1+0xaa4] ;  /* 0x000aa40001257983 */ /* 0x000ea80000300800 */
[----:B------:R0:W-:Y:S04]  /*1e1f0*/  STL [R1+0xa94], R151 ;  /* 0x000a949701007387 */ /* 0x0001e80000100800 */
[----:B0-----:R-:W2:Y:S04]  /*1e200*/  LDL.LU R151, [R1+0xc74] ;  /* 0x000c740001977983 */ /* 0x001ea80000300800 */
[----:B------:R-:W2:Y:S04]  /*1e210*/  LDL.LU R38, [R1+0xaa0] ;  /* 0x000aa00001267983 */ /* 0x000ea80000300800 */
[----:B------:R0:W-:Y:S04]  /*1e220*/  STL [R1+0xa98], R0 ;  /* 0x000a980001007387 */ /* 0x0001e80000100800 */
[----:B0-----:R0:W5:Y:S04]  /*1e230*/  LDL.LU R0, [R1+0xc70] ;  /* 0x000c700001007983 */ /* 0x0011680000300800 */
[----:B------:R-:W2:Y:S01]  /*1e240*/  LDL.LU R39, [R1+0xa9c] ;  /* 0x000a9c0001277983 */ /* 0x000ea20000300800 */
[----:B---3--:R-:W-:Y:S01]  /*1e250*/  FADD R27, R52, R27 ;  /* 0x0000001b341b7221 */ /* 0x008fe20000000000 */
[----:B----4-:R-:W-:Y:S01]  /*1e260*/  FADD R26, R53, R26 ;  /* 0x0000001a351a7221 */ /* 0x010fe20000000000 */
[----:B------:R-:W-:Y:S01]  /*1e270*/  FADD R25, R54, R25 ;  /* 0x0000001936197221 */ /* 0x000fe20000000000 */
        /* <DEDUP_REMOVED lines=10> */
[----:B--2---:R-:W-:Y:S01]  /*1e320*/  FADD R34, R45, R34 ;  /* 0x000000222d227221 */ /* 0x004fe20000000000 */
[----:B------:R-:W-:Y:S01]  /*1e330*/  FADD R35, R44, R35 ;  /* 0x000000232c237221 */ /* 0x000fe20000000000 */
[----:B------:R-:W-:Y:S01]  /*1e340*/  FADD R36, R43, R36 ;  /* 0x000000242b247221 */ /* 0x000fe20000000000 */
[----:B------:R-:W-:Y:S01]  /*1e350*/  FADD R37, R42, R37 ;  /* 0x000000252a257221 */ /* 0x000fe20000000000 */
[----:B------:R-:W-:Y:S01]  /*1e360*/  FADD R38, R41, R38 ;  /* 0x0000002629267221 */ /* 0x000fe20000000000 */
[----:B------:R-:W-:-:S05]  /*1e370*/  FADD R39, R40, R39 ;  /* 0x0000002728277221 */ /* 0x000fca0000000000 */
[----:B------:R1:W-:Y:S04]  /*1e380*/  STL [R1+0xa9c], R39 ;  /* 0x000a9c2701007387 */ /* 0x0003e80000100800 */
        /* <DEDUP_REMOVED lines=15> */
[----:B------:R-:W4:Y:S04]  /*1e480*/  LDL.LU R51, [R1+0xae8] ;  /* 0x000ae80001337983 */ /* 0x000f280000300800 */
[----:B------:R0:W-:Y:S04]  /*1e490*/  STL [R1+0xadc], R2 ;  /* 0x000adc0201007387 */ /* 0x0001e80000100800 */
[----:B------:R-:W4:Y:S04]  /*1e4a0*/  LDL.LU R50, [R1+0xaec] ;  /* 0x000aec0001327983 */ /* 0x000f280000300800 */
        /* <DEDUP_REMOVED lines=13> */
[----:B--2---:R-:W2:Y:S04]  /*1e580*/  LDL.LU R38, [R1+0xb1c] ;  /* 0x000b1c0001267983 */ /* 0x004ea80000300800 */
[----:B---3--:R-:W3:Y:S04]  /*1e590*/  LDL.LU R37, [R1+0xb20] ;  /* 0x000b200001257983 */ /* 0x008ee80000300800 */
[----:B----4-:R-:W4:Y:S04]  /*1e5a0*/  LDL.LU R36, [R1+0xb24] ;  /* 0x000b240001247983 */ /* 0x010f280000300800 */
        /* <DEDUP_REMOVED lines=258> */
[----:B------:R-:W-:Y:S01]  /*1f5d0*/  FADD R3, R150, R3 ;  /* 0x0000000396037221 */ /* 0x000fe20000000000 */
[----:B------:R-:W-:-:S05]  /*1f5e0*/  FADD R4, R4, R151 ;  /* 0x0000009704047221 */ /* 0x000fca0000000000 */
[----:B------:R0:W-:Y:S04]  /*1f5f0*/  STL [R1+0xc58], R4 ;  /* 0x000c580401007387 */ /* 0x0001e80000100800 */
[----:B------:R0:W-:Y:S04]  /*1f600*/  STL [R1+0xc50], R2 ;  /* 0x000c500201007387 */ /* 0x0001e80000100800 */
[----:B------:R0:W-:Y:S02]  /*1f610*/  STL [R1+0xc54], R3 ;  /* 0x000c540301007387 */ /* 0x0001e40000100800 */
.L_x_29:
[----:B0-----:R-:W0:Y:S02]  /*1f620*/  LDC R2, c[0x0][0x28c] ;  /* 0x0000a300ff027b82 */ /* 0x001e240000000800 */
[----:B0-----:R-:W-:-:S13]  /*1f630*/  ISETP.GE.AND P0, PT, R2, 0x1, PT ;  /* 0x000000010200780c */ /* 0x001fda0003f06270 */
[----:B------:R-:W-:Y:S05]  /*1f640*/  @!P0 BRA `(.L_x_30) ;  /* 0x0000000000488947 */ /* 0x000fea0003800000 */
[----:B------:R-:W-:-:S06]  /*1f650*/  UISETP.NE.AND UP0, UPT, UR29, 0x3, UPT ;  /* 0x000000031d00788c */ /* 0x000fcc000bf05270 */
[----:B------:R-:W-:-:S13]  /*1f660*/  PLOP3.LUT P0, PT, PT, PT, UP0, 0x80, 0x0 ;  /* 0x000000000000781c */ /* 0x000fda0003f0f008 */
[----:B------:R-:W-:Y:S05]  /*1f670*/  @!P0 BRA `(.L_x_31) ;  /* 0x0000000000048947 */ /* 0x000fea0003800000 */
[----:B------:R-:W-:Y:S01]  /*1f680*/  BPT.TRAP 0x1 ;  /* 0x000000040000795c */ /* 0x000fe20000300000 */
.L_x_31:
[----:B------:R-:W-:-:S04]  /*1f690*/  UISETP.LT.AND UP0, UPT, UR16, 0x1, UPT ;  /* 0x000000011000788c */ /* 0x000fc8000bf01270 */
[----:B------:R-:W-:Y:S02]  /*1f6a0*/  USEL UR8, UR16, 0x1, UP0 ;  /* 0x0000000110087887 */ /* 0x000fe40008000000 */
[----:B------:R-:W-:Y:S02]  /*1f6b0*/  UISETP.GT.U32.AND UP0, UPT, UR13, 0x1, UPT ;  /* 0x000000010d00788c */ /* 0x000fe4000bf04070 */
[----:B------:R-:W-:-:S04]  /*1f6c0*/  UIADD3 UR8, UR5, UR16, -UR8 ;  /* 0x0000001005087290 */ /* 0x000fc8000fffe808 */
[----:B------:R-:W-:Y:S01]  /*1f6d0*/  UIMAD.WIDE.U32 UR6, UR8, 0x38e38e39, URZ ;  /* 0x38e38e39080678a5 */ /* 0x000fe2000f8e003f */
[----:B------:R-:W-:-:S03]  /*1f6e0*/  PLOP3.LUT P0, PT, PT, PT, UP0, 0x80, 0x0 ;  /* 0x000000000000781c */ /* 0x000fc60003f0f008 */
[----:B------:R-:W-:-:S04]  /*1f6f0*/  USHF.R.U32.HI UR6, URZ, 0x1, UR7 ;  /* 0x000000013f067899 */ /* 0x000fc80008011607 */
[----:B------:R-:W-:-:S04]  /*1f700*/  UIMAD UR8, UR6, -0x9, UR8 ;  /* 0xfffffff7060878a4 */ /* 0x000fc8000f8e0208 */
[----:B------:R-:W-:-:S04]  /*1f710*/  ULEA UR8, UR8, UR17, 0x3 ;  /* 0x0000001108087291 */ /* 0x000fc8000f8e183f */
[----:B------:R-:W-:-:S04]  /*1f720*/  UIADD3 UR8, UR8, 0x48, URZ ;  /* 0x0000004808087890 */ /* 0x000fc8000fffe03f */
[----:B------:R-:W-:-:S09]  /*1f730*/  UPRMT UR8, URZ, 0x654, UR8 ;  /* 0x000006543f087896 */ /* 0x000fd20008000008 */
[----:B------:R-:W-:Y:S01]  /*1f740*/  SYNCS.ARRIVE.TRANS64.RED.A1T0 RZ, [UR8], RZ ;  /* 0x000000ffffff79a7 */ /* 0x000fe20008100408 */
[----:B------:R-:W-:Y:S05]  /*1f750*/  @P0 BRA `(.L_x_30) ;  /* 0x0000000000040947 */ /* 0x000fea0003800000 */
[----:B------:R-:W-:Y:S01]  /*1f760*/  BPT.TRAP 0x1 ;  /* 0x000000040000795c */ /* 0x000fe20000300000 */
.L_x_30:
[----:B------:R-:W4:Y:S01]  /*1f770*/  LDL.LU R3, [R1+0xc5c] ;  /* 0x000c5c0001037983 */ /* 0x000f220000300800 */
[----:B------:R-:W0:Y:S01]  /*1f780*/  LDC R27, c[0x0][0x288] ;  /* 0x0000a200ff1b7b82 */ /* 0x000e220000000800 */
[----:B------:R-:W-:Y:S01]  /*1f790*/  ULDC UR6, c[0x0][0x284] ;  /* 0x0000a10000067ab9 */ /* 0x000fe20000000800 */
[----:B------:R-:W1:Y:S01]  /*1f7a0*/  S2R R2, SR_TID.X ;  /* 0x0000000000027919 */ /* 0x000e620000002100 */
[----:B------:R-:W-:Y:S02]  /*1f7b0*/  UISETP.GE.U32.AND UP1, UPT, UR16, 0x9, UPT ;  /* 0x000000091000788c */ /* 0x000fe4000bf26070 */
[----:B------:R-:W-:Y:S01]  /*1f7c0*/  UIADD3 UR5, UR16, UR5, URZ ;  /* 0x0000000510057290 */ /* 0x000fe2000fffe03f */
[----:B------:R-:W2:Y:S01]  /*1f7d0*/  LDL.LU R30, [R1+0xc60] ;  /* 0x000c6000011e7983 */ /* 0x000ea20000300800 */
[----:B------:R-:W-:Y:S02]  /*1f7e0*/  USHF.R.S32.HI UR9, URZ, 0x1f, UR12 ;  /* 0x0000001f3f097899 */ /* 0x000fe4000801140c */
[----:B------:R-:W-:Y:S01]  /*1f7f0*/  UISETP.GT.U32.AND UP0, UPT, UR5, 0x8, UPT ;  /* 0x000000080500788c */ /* 0x000fe2000bf04070 */
[----:B------:R-:W-:-:S03]  /*1f800*/  ULDC.64 UR10, c[0x0][0x5d0] ;  /* 0x00017400000a7ab9 */ /* 0x000fc60000000a00 */
[----:B------:R-:W-:Y:S02]  /*1f810*/  UISETP.LT.U32.AND UP0, UPT, UR16, 0x9, UP0 ;  /* 0x000000091000788c */ /* 0x000fe40008701070 */
[----:B------:R-:W-:-:S04]  /*1f820*/  UIMAD UR8, UR9, UR10, URZ ;  /* 0x0000000a090872a4 */ /* 0x000fc8000f8e023f */
[----:B------:R-:W-:Y:S01]  /*1f830*/  UIMAD UR8, UR12, UR11, UR8 ;  /* 0x0000000b0c0872a4 */ /* 0x000fe2000f8e0208 */
[C---:B-1----:R-:W-:Y:S01]  /*1f840*/  IMAD.SHL.U32 R26, R2.reuse, 0x2, RZ ;  /* 0x00000002021a7824 */ /* 0x042fe200078e00ff */
[--C-:B------:R-:W-:Y:S02]  /*1f850*/  SHF.R.U32.HI R25, RZ, 0x2, R2.reuse ;  /* 0x00000002ff197819 */ /* 0x100fe40000011602 */
[----:B------:R-:W-:Y:S02]  /*1f860*/  LOP3.LUT R36, R2, 0x60, RZ, 0xc0, !PT ;  /* 0x0000006002247812 */ /* 0x000fe400078ec0ff */
[----:B------:R-:W-:Y:S02]  /*1f870*/  SHF.R.U32.HI R24, RZ, 0x7, R2 ;  /* 0x00000007ff187819 */ /* 0x000fe40000011602 */
[----:B------:R-:W-:Y:S02]  /*1f880*/  LOP3.LUT R26, R26, 0x6, RZ, 0xc0, !PT ;  /* 0x000000061a1a7812 */ /* 0x000fe400078ec0ff */
[----:B------:R-:W-:-:S02]  /*1f890*/  LOP3.LUT R2, R2, 0x3, RZ, 0xc0, !PT ;  /* 0x0000000302027812 */ /* 0x000fc400078ec0ff */
[----:B------:R-:W-:Y:S02]  /*1f8a0*/  LOP3.LUT R25, R25, 0x7, RZ, 0xc0, !PT ;  /* 0x0000000719197812 */ /* 0x000fe400078ec0ff */
[----:B------:R-:W-:Y:S01]  /*1f8b0*/  SHF.R.U32.HI R36, RZ, 0x1, R36 ;  /* 0x00000001ff247819 */ /* 0x000fe20000011624 */
[----:B0-----:R-:W-:Y:S01]  /*1f8c0*/  IMAD R2, R2, -0x2, R27 ;  /* 0xfffffffe02027824 */ /* 0x001fe200078e021b */
[----:B------:R-:W-:-:S05]  /*1f8d0*/  LOP3.LUT R24, R24, 0x1, RZ, 0xc0, !PT ;  /* 0x0000000118187812 */ /* 0x000fca00078ec0ff */
[----:B------:R-:W-:-:S05]  /*1f8e0*/  IMAD.SHL.U32 R4, R24, 0x40, RZ ;  /* 0x0000004018047824 */ /* 0x000fca00078e00ff */
[----:B------:R-:W-:Y:S01]  /*1f8f0*/  LOP3.LUT R4, R4, 0x40, R25, 0xe2, !PT ;  /* 0x0000004004047812 */ /* 0x000fe200078ee219 */
[----:B----4-:R-:W-:Y:S01]  /*1f900*/  IMAD.SHL.U32 R28, R3, 0x100, RZ ;  /* 0x00000100031c7824 */ /* 0x010fe200078e00ff */
[----:B------:R-:W-:Y:S02]  /*1f910*/  PRMT R26, R26, 0x6540, R3 ;  /* 0x000065401a1a7816 */ /* 0x000fe40000000003 */
[----:B------:R-:W-:Y:S02]  /*1f920*/  IADD3 R3, RZ, -R36, -R25 ;  /* 0x80000024ff037210 */ /* 0x000fe40007ffe819 */
[----:B------:R-:W-:Y:S01]  /*1f930*/  ISETP.GE.AND P0, PT, R28, R27, PT ;  /* 0x0000001b1c00720c */ /* 0x000fe20003f06270 */
[----:B------:R-:W-:Y:S01]  /*1f940*/  IMAD.IADD R28, R2, 0x1, -R28 ;  /* 0x00000001021c7824 */ /* 0x000fe200078e0a1c */
[----:B------:R-:W-:Y:S01]  /*1f950*/  SHF.R.S32.HI R27, RZ, 0x1f, R26 ;  /* 0x0000001fff1b7819 */ /* 0x000fe2000001141a */
[----:B------:R-:W-:Y:S02]  /*1f960*/  IMAD R3, R24, -0x40, R3 ;  /* 0xffffffc018037824 */ /* 0x000fe400078e0203 */
[----:B--2---:R-:W-:-:S02]  /*1f970*/  IMAD.SHL.U32 R2, R30, 0x200, RZ ;  /* 0x000002001e027824 */ /* 0x004fc400078e00ff */
[----:B------:R-:W-:Y:S02]  /*1f980*/  IMAD.U32 R24, RZ, RZ, UR10 ;  /* 0x0000000aff187e24 */ /* 0x000fe4000f8e00ff */
[----:B------:R-:W-:Y:S01]  /*1f990*/  IMAD.WIDE R38, R30, 0x200, RZ ;  /* 0x000002001e267825 */ /* 0x000fe200078e02ff */
[C---:B------:R-:W-:Y:S02]  /*1f9a0*/  IADD3 R29, -R2.reuse, UR6, R3 ;  /* 0x00000006021d7c10 */ /* 0x040fe4000fffe103 */
[----:B------:R-:W-:Y:S01]  /*1f9b0*/  ISETP.GE.OR P0, PT, R2, UR6, P0 ;  /* 0x0000000602007c0c */ /* 0x000fe20008706670 */
[----:B------:R-:W-:Y:S01]  /*1f9c0*/  IMAD.MOV.U32 R2, RZ, RZ, -0x1 ;  /* 0xffffffffff027424 */ /* 0x000fe200078e00ff */
[----:B------:R-:W-:Y:S01]  /*1f9d0*/  @UP1 UIMAD.WIDE.U32 UR6, UR5, 0x38e38e39, URZ ;  /* 0x38e38e39050618a5 */ /* 0x000fe2000f8e003f */
[----:B------:R-:W-:Y:S01]  /*1f9e0*/  IMAD.WIDE.U32 R24, R24, UR12, R26 ;  /* 0x0000000c18187c25 */ /* 0x000fe2000f8e001a */
[----:B------:R-:W-:Y:S02]  /*1f9f0*/  LOP3.LUT R36, R38, R4, R36, 0xfe, !PT ;  /* 0x0000000426247212 */ /* 0x000fe400078efe24 */
[----:B------:R0:W-:Y:S01]  /*1fa00*/  STL [R1+0xac], R2 ;  /* 0x0000ac0201007387 */ /* 0x0001e20000100800 */
[----:B------:R-:W-:Y:S01]  /*1fa10*/  @UP1 USHF.R.U32.HI UR6, URZ, 0x1, UR7 ;  /* 0x000000013f061899 */ /* 0x000fe20008011607 */
[----:B------:R-:W-:Y:S01]  /*1fa20*/  VIADD R25, R25, UR8 ;  /* 0x0000000819197c36 */ /* 0x000fe20008000000 */
[----:B------:R-:W-:-:S04]  /*1fa30*/  USEL UR7, URZ, 0x1, !UP0 ;  /* 0x000000013f077887 */ /* 0x000fc8000c000000 */
[----:B------:R-:W-:-:S04]  /*1fa40*/  ULOP3.LUT UR4, UR4, UR7, URZ, 0x3c, !UPT ;  /* 0x0000000704047292 */ /* 0x000fc8000f8e3c3f */
[----:B------:R-:W-:Y:S01]  /*1fa50*/  @UP1 ULOP3.LUT UR4, UR4, 0x1, UR6, 0x78, !UPT ;  /* 0x0000000104041892 */ /* 0x000fe2000f8e7806 */
[----:B0-----:R-:W-:Y:S11]  /*1fa60*/  @P0 BRA `(.L_x_32) ;  /* 0x0000038c002c0947 */ /* 0x001ff60003800000 */
[----:B------:R-:W0:Y:S01]  /*1fa70*/  LDC.64 R2, c[0x0][0x5c8] ;  /* 0x00017200ff027b82 */ /* 0x000e220000000a00 */
[----:B------:R-:W-:Y:S01]  /*1fa80*/  FSETP.NEU.AND P0, PT, RZ, UR24, PT ;  /* 0x00000018ff007c0b */ /* 0x000fe2000bf0d000 */
[----:B------:R-:W-:Y:S01]  /*1fa90*/  BSSY B0, `(.L_x_32) ;  /* 0x00038c8000007945 */ /* 0x000fe20003800000 */
[-C--:B0-----:R-:W-:Y:S02]  /*1faa0*/  IMAD R30, R39, R2.reuse, RZ ;  /* 0x00000002271e7224 */ /* 0x081fe400078e02ff */
[----:B------:R-:W-:-:S04]  /*1fab0*/  IMAD.WIDE.U32 R24, R36, R2, R24 ;  /* 0x0000000224187225 */ /* 0x000fc800078e0018 */
[----:B------:R-:W-:-:S04]  /*1fac0*/  IMAD R30, R36, R3, R30 ;  /* 0x00000003241e7224 */ /* 0x000fc800078e021e */
[----:B------:R-:W-:Y:S01]  /*1fad0*/  IMAD.IADD R30, R25, 0x1, R30 ;  /* 0x00000001191e7824 */ /* 0x000fe200078e021e */
[----:B------:R-:W-:Y:S06]  /*1fae0*/  @!P0 BRA `(.L_x_33) ;  /* 0x000001f800c88947 */ /* 0x000fec0003800000 */
[----:B------:R-:W-:Y:S01]  /*1faf0*/  ULDC.64 UR6, c[0x0][0x5b8] ;  /* 0x00016e0000067ab9 */ /* 0x000fe20000000a00 */
[----:B------:R-:W2:Y:S01]  /*1fb00*/  LDL.LU R37, [R1+0x600] ;  /* 0x0006000001257983 */ /* 0x000ea20000300800 */
[----:B------:R-:W-:Y:S01]  /*1fb10*/  IMAD.U32 R4, RZ, RZ, UR6 ;  /* 0x00000006ff047e24 */ /* 0x000fe2000f8e00ff */
[----:B------:R-:W-:Y:S01]  /*1fb20*/  UIMAD UR6, UR9, UR6, URZ ;  /* 0x00000006090672a4 */ /* 0x000fe2000f8e023f */
[----:B------:R-:W-:Y:S01]  /*1fb30*/  ISETP.GE.AND P1, PT, R29, 0x1, PT ;  /* 0x000000011d00780c */ /* 0x000fe20003f26270 */
[----:B------:R-:W4:Y:S01]  /*1fb40*/  LDL.LU R40, [R1+0x604] ;  /* 0x0006040001287983 */ /* 0x000f220000300800 */
[----:B------:R-:W-:Y:S01]  /*1fb50*/  IMAD.WIDE.U32 R26, R4, UR12, R26 ;  /* 0x0000000c041a7c25 */ /* 0x000fe2000f8e001a */
[----:B------:R-:W-:Y:S01]  /*1fb60*/  UIMAD UR6, UR12, UR7, UR6 ;  /* 0x000000070c0672a4 */ /* 0x000fe2000f8e0206 */
[C---:B------:R-:W-:Y:S01]  /*1fb70*/  ISETP.LT.OR P2, PT, R28.reuse, 0x1, !P1 ;  /* 0x000000011c00780c */ /* 0x040fe20004f41670 */
[----:B------:R-:W-:Y:S01]  /*1fb80*/  ULDC.64 UR8, c[0x0][0x5a8] ;  /* 0x00016a0000087ab9 */ /* 0x000fe20000000a00 */
[----:B------:R-:W-:Y:S01]  /*1fb90*/  IMAD.MOV.U32 R34, RZ, RZ, R26 ;  /* 0x000000ffff227224 */ /* 0x000fe200078e001a */
[----:B------:R-:W-:Y:S01]  /*1fba0*/  ISETP.LT.OR P3, PT, R28, 0x2, !P1 ;  /* 0x000000021c00780c */ /* 0x000fe20004f61670 */
[----:B------:R-:W3:Y:S01]  /*1fbb0*/  LDL.LU R41, [R1+0x608] ;  /* 0x0006080001297983 */ /* 0x000ee20000300800 */
[----:B------:R-:W-:Y:S01]  /*1fbc0*/  VIADD R35, R27, UR6 ;  /* 0x000000061b237c36 */ /* 0x000fe20008000000 */
[----:B------:R-:W-:-:S02]  /*1fbd0*/  ULDC.64 UR6, c[0x0][0x5b0] ;  /* 0x00016c0000067ab9 */ /* 0x000fc40000000a00 */
[----:B------:R-:W-:Y:S02]  /*1fbe0*/  IMAD R4, R39, UR6, RZ ;  /* 0x0000000627047c24 */ /* 0x000fe4000f8e02ff */
[----:B------:R-:W-:-:S03]  /*1fbf0*/  IMAD.WIDE.U32 R26, R36, UR6, R34 ;  /* 0x00000006241a7c25 */ /* 0x000fc6000f8e0022 */
[----:B------:R-:W0:Y:S01]  /*1fc00*/  @!P2 LDC.64 R32, c[0x0][0x5c0] ;  /* 0x00017000ff20ab82 */ /* 0x000e220000000a00 */
[----:B------:R-:W-:Y:S01]  /*1fc10*/  IMAD R4, R36, UR7, R4 ;  /* 0x0000000724047c24 */ /* 0x000fe2000f8e0204 */
[----:B------:R-:W-:-:S04]  /*1fc20*/  IADD3 R26, P0, R26, UR8, RZ ;  /* 0x000000081a1a7c10 */ /* 0x000fc8000ff1e0ff */
[--C-:B------:R-:W-:Y:S02]  /*1fc30*/  IADD3.X R27, R27, UR9, R4.reuse, P0, !PT ;  /* 0x000000091b1b7c10 */ /* 0x100fe400087fe404 */
[----:B------:R-:W-:-:S06]  /*1fc40*/  PRMT R4, RZ, 0x7610, R4 ;  /* 0x00007610ff047816 */ /* 0x000fcc0000000004 */
[----:B------:R-:W2:Y:S02]  /*1fc50*/  @!P2 LDG.E.U8 R4, desc[UR20][R26.64] ;  /* 0x000000141a04a981 */ /* 0x000ea4000c1e1100 */
[----:B--2---:R-:W-:-:S04]  /*1fc60*/  LOP3.LUT R4, R4, 0xff, RZ, 0xc0, !PT ;  /* 0x000000ff04047812 */ /* 0x004fc800078ec0ff */
[----:B------:R-:W-:-:S05]  /*1fc70*/  F2FP.F16.E4M3.UNPACK_B R4, R4 ;  /* 0x00000004ff04723e */ /* 0x000fca00020006ff */
[----:B------:R-:W-:-:S05]  /*1fc80*/  HADD2.F32 R4, -RZ, R4.H0_H0 ;  /* 0x20000004ff047230 */ /* 0x000fca0000004100 */
[----:B------:R-:W-:-:S04]  /*1fc90*/  FMUL R4, R4, UR24 ;  /* 0x0000001804047c20 */ /* 0x000fc80008400000 */
[----:B------:R-:W-:Y:S01]  /*1fca0*/  FFMA R31, R5, UR23, R4 ;  /* 0x00000017051f7c23 */ /* 0x000fe20008000004 */
[----:B0-----:R-:W-:-:S04]  /*1fcb0*/  @!P2 IADD3 R4, P0, R24, R32, RZ ;  /* 0x000000201804a210 */ /* 0x001fc80007f1e0ff */
[----:B------:R-:W-:Y:S01]  /*1fcc0*/  F2FP.SATFINITE.E4M3.F32.PACK_AB_MERGE_C R31, RZ, R31, RZ ;  /* 0x0000001fff1f723e */ /* 0x000fe200048070ff */
[----:B------:R-:W-:-:S05]  /*1fcd0*/  @!P2 IMAD.X R5, R30, 0x1, R33, P0 ;  /* 0x000000011e05a824 */ /* 0x000fca00000e0621 */
[----:B------:R0:W-:Y:S02]  /*1fce0*/  @!P2 STG.E.U8 desc[UR20][R4.64], R31 ;  /* 0x0000001f0400a986 */ /* 0x0001e4000c101114 */
[----:B0-----:R-:W-:Y:S01]  /*1fcf0*/  PRMT R31, RZ, 0x7610, R31 ;  /* 0x00007610ff1f7816 */ /* 0x001fe2000000001f */
[----:B------:R-:W0:Y:S05]  /*1fd00*/  @!P3 LDC.64 R4, c[0x0][0x5c0] ;  /* 0x00017000ff04bb82 */ /* 0x000e2a0000000a00 */
[----:B------:R-:W2:Y:S01]  /*1fd10*/  @!P3 LDG.E.U8 R31, desc[UR20][R26.64+0x1] ;  /* 0x000001141a1fb981 */ /* 0x000ea2000c1e1100 */
[----:B0-----:R-:W-:-:S05]  /*1fd20*/  @!P3 IADD3 R4, P0, R24, R4, RZ ;  /* 0x000000041804b210 */ /* 0x001fca0007f1e0ff */
[----:B------:R-:W-:Y:S01]  /*1fd30*/  @!P3 IMAD.X R5, R30, 0x1, R5, P0 ;  /* 0x000000011e05b824 */ /* 0x000fe200000e0605 */
[----:B--2---:R-:W-:-:S04]  /*1fd40*/  LOP3.LUT R31, R31, 0xff, RZ, 0xc0, !PT ;  /* 0x000000ff1f1f7812 */ /* 0x004fc800078ec0ff */
[----:B------:R-:W-:-:S05]  /*1fd50*/  F2FP.F16.E4M3.UNPACK_B R31, R31 ;  /* 0x0000001fff1f723e */ /* 0x000fca00020006ff */
[----:B------:R-:W-:-:S05]  /*1fd60*/  HADD2.F32 R31, -RZ, R31.H0_H0 ;  /* 0x2000001fff1f7230 */ /* 0x000fca0000004100 */
[----:B------:R-:W-:-:S04]  /*1fd70*/  FMUL R31, R31, UR24 ;  /* 0x000000181f1f7c20 */ /* 0x000fc80008400000 */
[----:B------:R-:W-:-:S05]  /*1fd80*/  FFMA R31, R6, UR23, R31 ;  /* 0x00000017061f7c23 */ /* 0x000fca000800001f */
[----:B------:R-:W-:-:S05]  /*1fd90*/  F2FP.SATFINITE.E4M3.F32.PACK_AB_MERGE_C R31, RZ, R31, RZ ;  /* 0x0000001fff1f723e */ /* 0x000fca00048070ff */
[----:B------:R0:W-:Y:S02]  /*1fda0*/  @!P3 STG.E.U8 desc[UR20][R4.64+0x1], R31 ;  /* 0x0000011f0400b986 */ /* 0x0001e4000c101114 */
[----:B0-----:R-:W-:-:S05]  /*1fdb0*/  IADD3 R4, P0, R36, 0x8, RZ ;  /* 0x0000000824047810 */ /* 0x001fca0007f1e0ff */
[----:B------:R-:W-:Y:S01]  /*1fdc0*/  IMAD.X R6, RZ, RZ, R39, P0 ;  /* 0x000000ffff067224 */ /* 0x000fe200000e0627 */
[----:B------:R-:W-:-:S03]  /*1fdd0*/  ISETP.GE.AND P0, PT, R29, 0x9, PT ;  /* 0x000000091d00780c */ /* 0x000fc60003f06270 */
[----:B------:R-:W-:Y:S01]  /*1fde0*/  IMAD R6, R6, UR6, RZ ;  /* 0x0000000606067c24 */ /* 0x000fe2000f8e02ff */
[----:B------:R-:W-:-:S03]  /*1fdf0*/  ISETP.LT.OR P2, PT, R28, 0x1, !P0 ;  /* 0x000000011c00780c */ /* 0x000fc60004741670 */
[C---:B------:R-:W-:Y:S02]  /*1fe00*/  IMAD R6, R4.reuse, UR7, R6 ;  /* 0x0000000704067c24 */ /* 0x040fe4000f8e0206 */
[----:B------:R-:W-:-:S03]  /*1fe10*/  IMAD.WIDE.U32 R4, R4, UR6, R34 ;  /* 0x0000000604047c25 */ /* 0x000fc6000f8e0022 */
[----:B------:R-:W-:-:S05]  /*1fe20*/  IADD3 R4, P3, R4, UR8, RZ ;  /* 0x0000000804047c10 */ /* 0x000fca000ff7e0ff */
[----:B------:R-:W0:Y:S01]  /*1fe30*/  @!P2 LDC.64 R32, c[0x0][0x5c0] ;  /* 0x00017000ff20ab82 */ /* 0x000e220000000a00 */
[--C-:B------:R-:W-:Y:S02]  /*1fe40*/  IADD3.X R5, R5, UR9, R6.reuse, P3, !PT ;  /* 0x0000000905057c10 */ /* 0x100fe40009ffe406 */
[----:B------:R-:W-:-:S06]  /*1fe50*/  PRMT R6, RZ, 0x7610, R6 ;  /* 0x00007610ff067816 */ /* 0x000fcc0000000006 */
[----:B------:R-:W2:Y:S01]  /*1fe60*/  @!P2 LDG.E.U8 R6, desc[UR20][R4.64] ;  /* 0x000000140406a981 */ /* 0x000ea2000c1e1100 */
[----:B------:R-:W-:Y:S02]  /*1fe70*/  ISETP.LT.OR P3, PT, R28, 0x2, !P0 ;  /* 0x000000021c00780c */ /* 0x000fe40004761670 */
[----:B--2---:R-:W-:-:S04]  /*1fe80*/  LOP3.LUT R6, R6, 0xff, RZ, 0xc0, !PT ;  /* 0x000000ff06067812 */ /* 0x004fc800078ec0ff */
[----:B------:R-:W-:-:S05]  /*1fe90*/  F2FP.F16.E4M3.UNPACK_B R6, R6 ;  /* 0x00000006ff06723e */ /* 0x000fca00020006ff */
[----:B------:R-:W-:-:S05]  /*1fea0*/  HADD2.F32 R6, -RZ, R6.H0_H0 ;  /* 0x20000006ff067230 */ /* 0x000fca0000004100 */
[----:B------:R-:W-:-:S04]  /*1feb0*/  FMUL R6, R6, UR24 ;  /* 0x0000001806067c20 */ /* 0x000fc80008400000 */
[----:B------:R-:W-:Y:S01]  /*1fec0*/  FFMA R31, R7, UR23, R6 ;  /* 0x00000017071f7c23 */ /* 0x000fe20008000006 */
[----:B0-----:R-:W-:-:S04]  /*1fed0*/  @!P2 IADD3 R6, P4, P5, R24, UR28, R32 ;  /* 0x0000001c1806ac10 */ /* 0x001fc8000fd9e020 */
[----:B------:R-:W-:Y:S02]  /*1fee0*/  @!P2 IADD3.X R7, R30, UR27, R33, P4, P5 ;  /* 0x0000001b1e07ac10 */ /* 0x000fe4000a7ea421 */
[----:B------:R-:W-:-:S05]  /*1fef0*/  F2FP.SATFINITE.E4M3.F32.PACK_AB_MERGE_C R31, RZ, R31, RZ ;  /* 0x0000001fff1f723e */ /* 0x000fca00048070ff */
[----:B------:R0:W-:Y:S02]  /*1ff00*/  @!P2 STG.E.U8 desc[UR20][R6.64], R31 ;  /* 0x0000001f0600a986 */ /* 0x0001e4000c101114 */
[----:B0-----:R-:W-:Y:S01]  /*1ff10*/  PRMT R31, RZ, 0x7610, R31 ;  /* 0x00007610ff1f7816 */ /* 0x001fe2000000001f */
[----:B------:R-:W0:Y:S05]  /*1ff20*/  @!P3 LDC.64 R6, c[0x0][0x5c0] ;  /* 0x00017000ff06bb82 */ /* 0x000e2a0000000a00 */
[----:B------:R-:W2:Y:S01]  /*1ff30*/  @!P3 LDG.E.U8 R31, desc[UR20][R4.64+0x1] ;  /* 0x00000114041fb981 */ /* 0x000ea2000c1e1100 */
[----:B------:R-:W-:Y:S02]  /*1ff40*/  ISETP.LT.OR P2, PT, R28, 0x9, !P1 ;  /* 0x000000091c00780c */ /* 0x000fe40004f41670 */
[----:B0-----:R-:W-:-:S04]  /*1ff50*/  @!P3 IADD3 R6, P4, P5, R24, UR28, R6 ;  /* 0x0000001c1806bc10 */ /* 0x001fc8000fd9e006 */
[----:B------:R-:W-:Y:S02]  /*1ff60*/  @!P3 IADD3.X R7, R30, UR27, R7, P4, P5 ;  /* 0x0000001b1e07bc10 */ /* 0x000fe4000a7ea407 */
[----:B--2---:R-:W-:-:S04]  /*1ff70*/  LOP3.LUT R31, R31, 0xff, RZ, 0xc0, !PT ;  /* 0x000000ff1f1f7812 */ /* 0x004fc800078ec0ff */
[----:B------:R-:W-:-:S05]  /*1ff80*/  F2FP.F16.E4M3.UNPACK_B R31, R31 ;  /* 0x0000001fff1f723e */ /* 0x000fca00020006ff */
[----:B------:R-:W-:-:S05]  /*1ff90*/  HADD2.F32 R31, -RZ, R31.H0_H0 ;  /* 0x2000001fff1f7230 */ /* 0x000fca0000004100 */
[----:B------:R-:W-:-:S04]  /*1ffa0*/  FMUL R31, R31, UR24 ;  /* 0x000000181f1f7c20 */ /* 0x000fc80008400000 */
[----:B------:R-:W-:Y:S01]  /*1ffb0*/  FFMA R31, R8, UR23, R31 ;  /* 0x00000017081f7c23 */ /* 0x000fe2000800001f */
[----:B------:R-:W-:-:S04]  /*1ffc0*/  PRMT R8, RZ, 0x7610, R8 ;  /* 0x00007610ff087816 */ /* 0x000fc80000000008 */
[----:B------:R-:W-:-:S05]  /*1ffd0*/  F2FP.SATFINITE.E4M3.F32.PACK_AB_MERGE_C R31, RZ, R31, RZ ;  /* 0x0000001fff1f723e */ /* 0x000fca00048070ff */
[----:B------:R0:W-:Y:S04]  /*1ffe0*/  @!P3 STG.E.U8 desc[UR20][R6.64+0x1], R31 ;  /* 0x0000011f0600b986 */ /* 0x0001e8000c101114 */
[----:B------:R-:W2:Y:S01]  /*1fff0*/  @!P2 LDG.E.U8 R8, desc[UR20][R26.64+0x8] ;  /* 0x000008141a08a981 */ /* 0x000ea2000c1e1100 */
[----:B------:R-:W-:Y:S01]  /*20000*/  ISETP.LT.OR P3, PT, R28, 0xa, !P1 ;  /* 0x0000000a1c00780c */ /* 0x000fe20004f61670 */
[----:B0-----:R-:W0:Y:S02]  /*20010*/  @!P2 LDC.64 R6, c[0x0][0x5c0] ;  /* 0x00017000ff06ab82 */ /* 0x001e240000000a00 */
        /* <DEDUP_REMOVED lines=9> */
[----:B0-----:R-:W-:Y:S01]  /*200b0*/  PRMT R8, RZ, 0x7610, R8 ;  /* 0x00007610ff087816 */ /* 0x001fe20000000008 */
[----:B------:R-:W0:Y:S05]  /*200c0*/  @!P3 LDC.64 R6, c[0x0][0x5c0] ;  /* 0x00017000ff06bb82 */ /* 0x000e2a0000000a00 */
[----:B------:R-:W2:Y:S01]  /*200d0*/  @!P3 LDG.E.U8 R8, desc[UR20][R26.64+0x9] ;  /* 0x000009141a08b981 */ /* 0x000ea2000c1e1100 */
[----:B------:R-:W-:Y:S02]  /*200e0*/  ISETP.LT.OR P2, PT, R28, 0x9, !P0 ;  /* 0x000000091c00780c */ /* 0x000fe40004741670 */
        /* <DEDUP_REMOVED lines=293> */
[----:B------:R-:W-:Y:S02]  /*21340*/  F2FP.SATFINITE.E4M3.F32.PACK_AB_MERGE_C R9, RZ, R8, RZ ;  /* 0x00000008ff09723e */ /* 0x000fe400048070ff */
[----:B------:R-:W-:-:S03]  /*21350*/  PRMT R8, RZ, 0x7610, R8 ;  /* 0x00007610ff087816 */ /* 0x000fc60000000008 */
        /* <DEDUP_REMOVED lines=23> */
[--C-:B------:R-:W-:Y:S01]  /*214d0*/  FFMA R162, R162, UR23, R8.reuse ;  /* 0x00000017a2a27c23 */ /* 0x100fe20008000008 */
[----:B------:R-:W-:-:S04]  /*214e0*/  PRMT R8, RZ, 0x7610, R8 ;  /* 0x00007610ff087816 */ /* 0x000fc80000000008 */
[----:B------:R-:W-:-:S05]  /*214f0*/  F2FP.SATFINITE.E4M3.F32.PACK_AB_MERGE_C R162, RZ, R162, RZ ;  /* 0x000000a2ffa2723e */ /* 0x000fca00048070ff */
[----:B------:R0:W-:Y:S04]  /*21500*/  @!P3 STG.E.U8 desc[UR20][R6.64+0x39], R162 ;  /* 0x000039a20600b986 */ /* 0x0001e8000c101114 */
[----:B------:R-:W2:Y:S01]  /*21510*/  @!P2 LDG.E.U8 R8, desc[UR20][R4.64+0x38] ;  /* 0x000038140408a981 */ /* 0x000ea2000c1e1100 */
[----:B------:R-:W-:Y:S01]  /*21520*/  ISETP.LT.OR P3, PT, R28, 0x3a, !P0 ;  /* 0x0000003a1c00780c */ /* 0x000fe20004761670 */
[----:B0-----:R-:W0:Y:S02]  /*21530*/  @!P2 LDC.64 R6, c[0x0][0x5c0] ;  /* 0x00017000ff06ab82 */ /* 0x001e240000000a00 */
[----:B0-----:R-:W-:-:S04]  /*21540*/  @!P2 IADD3 R6, P4, P5, R24, UR28, R6 ;  /* 0x0000001c1806ac10 */ /* 0x001fc8000fd9e006 */
[----:B------:R-:W-:Y:S02]  /*21550*/  @!P2 IADD3.X R7, R30, UR27, R7, P4, P5 ;  /* 0x0000001b1e07ac10 */ /* 0x000fe4000a7ea407 */
        /* <DEDUP_REMOVED lines=979> */
[----:B------:R-:W-:Y:S02]  /*25290*/  FFMA R8, R37, UR23, R8 ;  /* 0x0000001725087c23 */ /* 0x000fe40008000008 */
[----:B------:R-:W2:Y:S03]  /*252a0*/  LDL.LU R37, [R1+0x60c] ;  /* 0x00060c0001257983 */ /* 0x000ea60000300800 */
[----:B------:R-:W-:Y:S02]  /*252b0*/  F2FP.SATFINITE.E4M3.F32.PACK_AB_MERGE_C R9, RZ, R8, RZ ;  /* 0x00000008ff09723e */ /* 0x000fe400048070ff */
[----:B------:R-:W-:-:S03]  /*252c0*/  PRMT R8, RZ, 0x7610, R8 ;  /* 0x00007610ff087816 */ /* 0x000fc60000000008 */
[----:B------:R0:W-:Y:S04]  /*252d0*/  @!P3 STG.E.U8 desc[UR20][R6.64+0xd1], R9 ;  /* 0x0000d1090600b986 */ /* 0x0001e8000c101114 */
[----:B------:R-:W4:Y:S01]  /*252e0*/  @!P2 LDG.E.U8 R8, desc[UR20][R4.64+0xd0] ;  /* 0x0000d0140408a981 */ /* 0x000f22000c1e1100 */
[----:B------:R-:W-:Y:S01]  /*252f0*/  ISETP.LT.OR P3, PT, R28, 0xd2, !P0 ;  /* 0x000000d21c00780c */ /* 0x000fe20004761670 */
[----:B0-----:R-:W0:Y:S02]  /*25300*/  @!P2 LDC.64 R6, c[0x0][0x5c0] ;  /* 0x00017000ff06ab82 */ /* 0x001e240000000a00 */
[----:B0-----:R-:W-:-:S04]  /*25310*/  @!P2 IADD3 R6, P4, P5, R24, UR28, R6 ;  /* 0x0000001c1806ac10 */ /* 0x001fc8000fd9e006 */
[----:B------:R-:W-:Y:S02]  /*25320*/  @!P2 IADD3.X R7, R30, UR27, R7, P4, P5 ;  /* 0x0000001b1e07ac10 */ /* 0x000fe4000a7ea407 */
[----:B----4-:R-:W-:-:S04]  /*25330*/  LOP3.LUT R8, R8, 0xff, RZ, 0xc0, !PT ;  /* 0x000000ff08087812 */ /* 0x010fc800078ec0ff */
[----:B------:R-:W-:-:S05]  /*25340*/  F2FP.F16.E4M3.UNPACK_B R8, R8 ;  /* 0x00000008ff08723e */ /* 0x000fca00020006ff */
[----:B------:R-:W-:-:S05]  /*25350*/  HADD2.F32 R8, -RZ, R8.H0_H0 ;  /* 0x20000008ff087230 */ /* 0x000fca0000004100 */
[----:B------:R-:W-:-:S04]  /*25360*/  FMUL R8, R8, UR24 ;  /* 0x0000001808087c20 */ /* 0x000fc80008400000 */
[----:B------:R-:W-:Y:S02]  /*25370*/  FFMA R8, R40, UR23, R8 ;  /* 0x0000001728087c23 */ /* 0x000fe40008000008 */
[----:B------:R-:W4:Y:S03]  /*25380*/  LDL.LU R40, [R1+0x610] ;  /* 0x0006100001287983 */ /* 0x000f260000300800 */
[----:B------:R-:W-:Y:S02]  /*25390*/  F2FP.SATFINITE.E4M3.F32.PACK_AB_MERGE_C R9, RZ, R8, RZ ;  /* 0x00000008ff09723e */ /* 0x000fe400048070ff */
[----:B------:R-:W-:-:S03]  /*253a0*/  PRMT R8, RZ, 0x7610, R8 ;  /* 0x00007610ff087816 */ /* 0x000fc60000000008 */
[----:B------:R0:W-:Y:S04]  /*253b0*/  @!P2 STG.E.U8 desc[UR20][R6.64+0xd0], R9 ;  /* 0x0000d0090600a986 */ /* 0x0001e8000c101114 */
[----:B------:R-:W3:Y:S01]  /*253c0*/  @!P3 LDG.E.U8 R8, desc[UR20][R4.64+0xd1] ;  /* 0x0000d1140408b981 */ /* 0x000ee2000c1e1100 */
[----:B------:R-:W-:Y:S01]  /*253d0*/  ISETP.LT.OR P2, PT, R28, 0xd9, !P1 ;  /* 0x000000d91c00780c */ /* 0x000fe20004f41670 */
[----:B0-----:R-:W0:Y:S02]  /*253e0*/  @!P3 LDC.64 R6, c[0x0][0x5c0] ;  /* 0x00017000ff06bb82 */ /* 0x001e240000000a00 */
[----:B0-----:R-:W-:-:S04]  /*253f0*/  @!P3 IADD3 R6, P4, P5, R24, UR28, R6 ;  /* 0x0000001c1806bc10 */ /* 0x001fc8000fd9e006 */
[----:B------:R-:W-:Y:S02]  /*25400*/  @!P3 IADD3.X R7, R30, UR27, R7, P4, P5 ;  /* 0x0000001b1e07bc10 */ /* 0x000fe4000a7ea407 */
[----:B---3--:R-:W-:-:S04]  /*25410*/  LOP3.LUT R8, R8, 0xff, RZ, 0xc0, !PT ;  /* 0x000000ff08087812 */ /* 0x008fc800078ec0ff */
[----:B------:R-:W-:-:S05]  /*25420*/  F2FP.F16.E4M3.UNPACK_B R8, R8 ;  /* 0x00000008ff08723e */ /* 0x000fca00020006ff */
[----:B------:R-:W-:-:S05]  /*25430*/  HADD2.F32 R8, -RZ, R8.H0_H0 ;  /* 0x20000008ff087230 */ /* 0x000fca0000004100 */
[----:B------:R-:W-:-:S04]  /*25440*/  FMUL R8, R8, UR24 ;  /* 0x0000001808087c20 */ /* 0x000fc80008400000 */
[----:B------:R-:W-:Y:S02]  /*25450*/  FFMA R8, R41, UR23, R8 ;  /* 0x0000001729087c23 */ /* 0x000fe40008000008 */
[----:B------:R-:W3:Y:S03]  /*25460*/  LDL.LU R41, [R1+0x614] ;  /* 0x0006140001297983 */ /* 0x000ee60000300800 */
        /* <DEDUP_REMOVED lines=20> */
[----:B0-----:R-:W-:-:S05]  /*255b0*/  @!P3 IADD3 R6, P4, R24, R6, RZ ;  /* 0x000000061806b210 */ /* 0x001fca0007f9e0ff */
[----:B------:R-:W-:Y:S01]  /*255c0*/  @!P3 IMAD.X R7, R30, 0x1, R7, P4 ;  /* 0x000000011e07b824 */ /* 0x000fe200020e0607 */
        /* <DEDUP_REMOVED lines=54> */
[----:B0-----:R-:W-:-:S05]  /*25930*/  @!P3 IADD3 R6, P4, R24, R6, RZ ;  /* 0x000000061806b210 */ /* 0x001fca0007f9e0ff */
[----:B------:R-:W-:Y:S01]  /*25940*/  @!P3 IMAD.X R7, R30, 0x1, R7, P4 ;  /* 0x000000011e07b824 */ /* 0x000fe200020e0607 */
        /* <DEDUP_REMOVED lines=144> */
[----:B------:R-:W-:Y:S01]  /*26250*/  FFMA R8, R37, UR23, R8 ;  /* 0x0000001725087c23 */ /* 0x000fe20008000008 */
[----:B------:R-:W-:Y:S01]  /*26260*/  ISETP.LT.OR P1, PT, R28, 0xfa, !P1 ;  /* 0x000000fa1c00780c */ /* 0x000fe20004f21670 */
[----:B------:R-:W2:Y:S03]  /*26270*/  LDL.LU R37, [R1+0x654] ;  /* 0x0006540001257983 */ /* 0x000ea60000300800 */
[----:B------:R-:W-:Y:S02]  /*26280*/  F2FP.SATFINITE.E4M3.F32.PACK_AB_MERGE_C R9, RZ, R8, RZ ;  /* 0x00000008ff09723e */ /* 0x000fe400048070ff */
[----:B------:R-:W-:-:S03]  /*26290*/  PRMT R8, RZ, 0x7610, R8 ;  /* 0x00007610ff087816 */ /* 0x000fc60000000008 */
[----:B------:R0:W-:Y:S04]  /*262a0*/  @!P3 STG.E.U8 desc[UR20][R6.64+0xf1], R9 ;  /* 0x0000f1090600b986 */ /* 0x0001e8000c101114 */
[----:B------:R-:W4:Y:S01]  /*262b0*/  @!P2 LDG.E.U8 R8, desc[UR20][R26.64+0xf8] ;  /* 0x0000f8141a08a981 */ /* 0x000f22000c1e1100 */
        /* <DEDUP_REMOVED lines=21> */
[----:B------:R-:W-:-:S05]  /*26410*/  FFMA R8, R41, UR23, R8 ;  /* 0x0000001729087c23 */ /* 0x000fca0008000008 */
        /* <DEDUP_REMOVED lines=12> */
[----:B--2---:R-:W-:Y:S02]  /*264e0*/  FFMA R8, R37, UR23, R8 ;  /* 0x0000001725087c23 */ /* 0x004fe40008000008 */
[----:B------:R-:W2:Y:S03]  /*264f0*/  LDL.LU R37, [R1+0x65c] ;  /* 0x00065c0001257983 */ /* 0x000ea60000300800 */
[----:B------:R-:W-:Y:S02]  /*26500*/  F2FP.SATFINITE.E4M3.F32.PACK_AB_MERGE_C R9, RZ, R8, RZ ;  /* 0x00000008ff09723e */ /* 0x000fe400048070ff */
[----:B------:R-:W-:-:S03]  /*26510*/  PRMT R8, RZ, 0x7610, R8 ;  /* 0x00007610ff087816 */ /* 0x000fc60000000008 */
[----:B------:R0:W-:Y:S04]  /*26520*/  @!P2 STG.E.U8 desc[UR20][R6.64+0xf8], R9 ;  /* 0x0000f8090600a986 */ /* 0x0001e8000c101114 */
[----:B------:R-:W3:Y:S01]  /*26530*/  @!P1 LDG.E.U8 R8, desc[UR20][R4.64+0xf9] ;  /* 0x0000f91404089981 */ /* 0x000ee2000c1e1100 */
[----:B0-----:R-:W0:Y:S02]  /*26540*/  @!P1 LDC.64 R6, c[0x0][0x5c0] ;  /* 0x00017000ff069b82 */ /* 0x001e240000000a00 */
[----:B0-----:R-:W-:-:S04]  /*26550*/  @!P1 IADD3 R6, P4, P5, R24, UR28, R6 ;  /* 0x0000001c18069c10 */ /* 0x001fc8000fd9e006 */
[----:B------:R-:W-:Y:S02]  /*26560*/  @!P1 IADD3.X R7, R30, UR27, R7, P4, P5 ;  /* 0x0000001b1e079c10 */ /* 0x000fe4000a7ea407 */
[----:B---3--:R-:W-:Y:S02]  /*26570*/  LOP3.LUT R4, R8, 0xff, RZ, 0xc0, !PT ;  /* 0x000000ff08047812 */ /* 0x008fe400078ec0ff */
[----:B------:R-:W-:Y:S02]  /*26580*/  IADD3 R8, P0, R36, 0x80, RZ ;  /* 0x0000008024087810 */ /* 0x000fe40007f1e0ff */
[----:B------:R-:W-:-:S03]  /*26590*/  F2FP.F16.E4M3.UNPACK_B R4, R4 ;  /* 0x00000004ff04723e */ /* 0x000fc600020006ff */
[----:B------:R-:W-:Y:S01]  /*265a0*/  IMAD.X R10, RZ, RZ, R39, P0 ;  /* 0x000000ffff0a7224 */ /* 0x000fe200000e0627 */
[----:B------:R-:W-:Y:S01]  /*265b0*/  ISETP.GE.AND P0, PT, R29, 0x81, PT ;  /* 0x000000811d00780c */ /* 0x000fe20003f06270 */
[----:B------:R-:W-:Y:S02]  /*265c0*/  HADD2.F32 R4, -RZ, R4.H0_H0 ;  /* 0x20000004ff047230 */ /* 0x000fe40000004100 */
[----:B------:R-:W-:-:S03]  /*265d0*/  IMAD R10, R10, UR6, RZ ;  /* 0x000000060a0a7c24 */ /* 0x000fc6000f8e02ff */
[----:B------:R-:W-:Y:S01]  /*265e0*/  FMUL R9, R4, UR24 ;  /* 0x0000001804097c20 */ /* 0x000fe20008400000 */
[----:B------:R-:W-:Y:S01]  /*265f0*/  IMAD.WIDE.U32 R4, R8, UR6, R34 ;  /* 0x0000000608047c25 */ /* 0x000fe2000f8e0022 */
[----:B------:R-:W-:-:S03]  /*26600*/  ISETP.LT.OR P3, PT, R28, 0x1, !P0 ;  /* 0x000000011c00780c */ /* 0x000fc60004761670 */
[----:B----4-:R-:W-:Y:S01]  /*26610*/  FFMA R9, R40, UR23, R9 ;  /* 0x0000001728097c23 */ /* 0x010fe20008000009 */
[----:B------:R-:W-:Y:S01]  /*26620*/  IMAD R8, R8, UR7, R10 ;  /* 0x0000000708087c24 */ /* 0x000fe2000f8e020a */
[----:B------:R-:W-:Y:S01]  /*26630*/  IADD3 R4, P2, R4, UR8, RZ ;  /* 0x0000000804047c10 */ /* 0x000fe2000ff5e0ff */
[----:B------:R-:W3:Y:S02]  /*26640*/  LDL.LU R40, [R1+0x660] ;  /* 0x0006600001287983 */ /* 0x000ee40000300800 */
[----:B------:R-:W-:Y:S02]  /*26650*/  F2FP.SATFINITE.E4M3.F32.PACK_AB_MERGE_C R9, RZ, R9, RZ ;  /* 0x00000009ff09723e */ /* 0x000fe400048070ff */
[--C-:B------:R-:W-:Y:S02]  /*26660*/  IADD3.X R5, R5, UR9, R8.reuse, P2, !PT ;  /* 0x0000000905057c10 */ /* 0x100fe400097fe408 */
[----:B------:R-:W-:Y:S01]  /*26670*/  PRMT R8, RZ, 0x7610, R8 ;  /* 0x00007610ff087816 */ /* 0x000fe20000000008 */
[----:B------:R0:W-:Y:S05]  /*26680*/  @!P1 STG.E.U8 desc[UR20][R6.64+0xf9], R9 ;  /* 0x0000f90906009986 */ /* 0x0001ea000c101114 */
        /* <DEDUP_REMOVED lines=9> */
[----:B--2---:R-:W-:Y:S01]  /*26720*/  FFMA R8, R37, UR23, R8 ;  /* 0x0000001725087c23 */ /* 0x004fe20008000008 */
[----:B------:R-:W-:Y:S01]  /*26730*/  IADD3 R11, P1, R36, 0x88, RZ ;  /* 0x00000088240b7810 */ /* 0x000fe20007f3e0ff */
[----:B------:R-:W2:Y:S03]  /*26740*/  LDL.LU R37, [R1+0x664] ;  /* 0x0006640001257983 */ /* 0x000ea60000300800 */
[----:B------:R-:W-:Y:S01]  /*26750*/  F2FP.SATFINITE.E4M3.F32.PACK_AB_MERGE_C R9, RZ, R8, RZ ;  /* 0x00000008ff09723e */ /* 0x000fe200048070ff */
[----:B------:R-:W-:Y:S01]  /*26760*/  IMAD.X R13, RZ, RZ, R39, P1 ;  /* 0x000000ffff0d7224 */ /* 0x000fe200008e0627 */
[----:B------:R-:W-:Y:S01]  /*26770*/  PRMT R8, RZ, 0x7610, R8 ;  /* 0x00007610ff087816 */ /* 0x000fe20000000008 */
[----:B------:R-:W4:Y:S04]  /*26780*/  LDL.LU R41, [R1+0x668] ;  /* 0x0006680001297983 */ /* 0x000f280000300800 */
[----:B------:R0:W-:Y:S04]  /*26790*/  @!P3 STG.E.U8 desc[UR20][R6.64], R9 ;  /* 0x000000090600b986 */ /* 0x0001e8000c101114 */
[----:B------:R-:W3:Y:S01]  /*267a0*/  @!P2 LDG.E.U8 R8, desc[UR20][R4.64+0x1] ;  /* 0x000001140408a981 */ /* 0x000ee2000c1e1100 */
[----:B------:R-:W-:Y:S01]  /*267b0*/  ISETP.GE.AND P1, PT, R29, 0x89, PT ;  /* 0x000000891d00780c */ /* 0x000fe20003f26270 */
[----:B------:R-:W-:-:S03]  /*267c0*/  IMAD R13, R13, UR6, RZ ;  /* 0x000000060d0d7c24 */ /* 0x000fc6000f8e02ff */
[----:B------:R-:W-:Y:S01]  /*267d0*/  ISETP.LT.OR P3, PT, R28, 0x1, !P1 ;  /* 0x000000011c00780c */ /* 0x000fe20004f61670 */
[----:B------:R-:W-:Y:S01]  /*267e0*/  IMAD R13, R11, UR7, R13 ;  /* 0x000000070b0d7c24 */ /* 0x000fe2000f8e020d */
[----:B0-----:R-:W0:Y:S02]  /*267f0*/  @!P2 LDC.64 R6, c[0x0][0x5c0] ;  /* 0x00017000ff06ab82 */ /* 0x001e240000000a00 */
[----:B0-----:R-:W-:Y:S02]  /*26800*/  @!P2 IADD3 R10, P4, P5, R24, UR26, R6 ;  /* 0x0000001a180aac10 */ /* 0x001fe4000fd9e006 */
[----:B---3--:R-:W-:-:S04]  /*26810*/  LOP3.LUT R8, R8, 0xff, RZ, 0xc0, !PT ;  /* 0x000000ff08087812 */ /* 0x008fc800078ec0ff */
[----:B------:R-:W-:-:S05]  /*26820*/  F2FP.F16.E4M3.UNPACK_B R8, R8 ;  /* 0x00000008ff08723e */ /* 0x000fca00020006ff */
[----:B------:R-:W-:-:S05]  /*26830*/  HADD2.F32 R8, -RZ, R8.H0_H0 ;  /* 0x20000008ff087230 */ /* 0x000fca0000004100 */
[----:B------:R-:W-:Y:S01]  /*26840*/  FMUL R12, R8, UR24 ;  /* 0x00000018080c7c20 */ /* 0x000fe20008400000 */
[----:B------:R-:W-:Y:S01]  /*26850*/  IMAD.WIDE.U32 R8, R11, UR6, R34 ;  /* 0x000000060b087c25 */ /* 0x000fe2000f8e0022 */
[----:B------:R-:W-:-:S03]  /*26860*/  @!P2 IADD3.X R11, R30, UR25, R7, P4, P5 ;  /* 0x000000191e0bac10 */ /* 0x000fc6000a7ea407 */
[----:B------:R-:W-:Y:S01]  /*26870*/  FFMA R12, R40, UR23, R12 ;  /* 0x00000017280c7c23 */ /* 0x000fe2000800000c */
[----:B------:R-:W-:-:S04]  /*26880*/  IADD3 R6, P4, R8, UR8, RZ ;  /* 0x0000000808067c10 */ /* 0x000fc8000ff9e0ff */
[----:B------:R-:W-:Y:S02]  /*26890*/  F2FP.SATFINITE.E4M3.F32.PACK_AB_MERGE_C R8, RZ, R12, RZ ;  /* 0x0000000cff08723e */ /* 0x000fe400048070ff */
[----:B------:R-:W-:Y:S02]  /*268a0*/  PRMT R12, RZ, 0x7610, R12 ;  /* 0x00007610ff0c7816 */ /* 0x000fe4000000000c */
[----:B------:R-:W-:Y:S01]  /*268b0*/  IADD3.X R7, R9, UR9, R13, P4, !PT ;  /* 0x0000000909077c10 */ /* 0x000fe2000a7fe40d */
[----:B------:R0:W-:Y:S04]  /*268c0*/  @!P2 STG.E.U8 desc[UR20][R10.64+0x1], R8 ;  /* 0x000001080a00a986 */ /* 0x0001e8000c101114 */
[----:B------:R-:W3:Y:S01]  /*268d0*/  @!P3 LDG.E.U8 R12, desc[UR20][R6.64] ;  /* 0x00000014060cb981 */ /* 0x000ee2000c1e1100 */
[----:B0-----:R-:W0:Y:S01]  /*268e0*/  @!P3 LDC.64 R8, c[0x0][0x5c0] ;  /* 0x00017000ff08bb82 */ /* 0x001e220000000a00 */
[----:B------:R-:W-:Y:S01]  /*268f0*/  IMAD.U32 R13, RZ, RZ, UR27 ;  /* 0x0000001bff0d7e24 */ /* 0x000fe2000f8e00ff */
[----:B------:R-:W-:-:S02]  /*26900*/  ISETP.LT.OR P2, PT, R28, 0x2, !P1 ;  /* 0x000000021c00780c */ /* 0x000fc40004f41670 */
[----:B---3--:R-:W-:Y:S01]  /*26910*/  LOP3.LUT R10, R12, 0xff, RZ, 0xc0, !PT ;  /* 0x000000ff0c0a7812 */ /* 0x008fe200078ec0ff */
[----:B------:R-:W-:-:S03]  /*26920*/  IMAD.U32 R12, RZ, RZ, UR28 ;  /* 0x0000001cff0c7e24 */ /* 0x000fc6000f8e00ff */
[----:B------:R-:W-:-:S05]  /*26930*/  F2FP.F16.E4M3.UNPACK_B R10, R10 ;  /* 0x0000000aff0a723e */ /* 0x000fca00020006ff */
[----:B------:R-:W-:Y:S01]  /*26940*/  HADD2.F32 R11, -RZ, R10.H0_H0 ;  /* 0x2000000aff0b7230 */ /* 0x000fe20000004100 */
[----:B------:R-:W-:-:S04]  /*26950*/  @!P3 IADD3 R10, P4, P5, R12, UR26, R24 ;  /* 0x0000001a0c0abc10 */ /* 0x000fc8000fd9e018 */
[----:B------:R-:W-:Y:S01]  /*26960*/  FMUL R11, R11, UR24 ;  /* 0x000000180b0b7c20 */ /* 0x000fe20008400000 */
[----:B------:R-:W-:Y:S02]  /*26970*/  @!P3 IADD3.X R12, R13, UR25, R30, P4, P5 ;  /* 0x000000190d0cbc10 */ /* 0x000fe4000a7ea41e */
[----:B0-----:R-:W-:Y:S01]  /*26980*/  @!P3 IADD3 R8, P4, R10, R8, RZ ;  /* 0x000000080a08b210 */ /* 0x001fe20007f9e0ff */
[----:B--2---:R-:W-:Y:S02]  /*26990*/  FFMA R10, R37, UR23, R11 ;  /* 0x00000017250a7c23 */ /* 0x004fe4000800000b */
[----:B------:R-:W2:Y:S02]  /*269a0*/  LDL.LU R37, [R1+0x66c] ;  /* 0x00066c0001257983 */ /* 0x000ea40000300800 */
[----:B------:R-:W-:Y:S01]  /*269b0*/  @!P3 IMAD.X R9, R12, 0x1, R9, P4 ;  /* 0x000000010c09b824 */ /* 0x000fe200020e0609 */
[----:B------:R-:W-:Y:S01]  /*269c0*/  F2FP.SATFINITE.E4M3.F32.PACK_AB_MERGE_C R11, RZ, R10, RZ ;  /* 0x0000000aff0b723e */ /* 0x000fe200048070ff */
[----:B------:R-:W3:Y:S01]  /*269d0*/  LDL.LU R40, [R1+0x670] ;  /* 0x0006700001287983 */ /* 0x000ee20000300800 */
[----:B------:R-:W-:-:S03]  /*269e0*/  PRMT R10, RZ, 0x7610, R10 ;  /* 0x00007610ff0a7816 */ /* 0x000fc6000000000a */
[----:B------:R0:W-:Y:S04]  /*269f0*/  @!P3 STG.E.U8 desc[UR20][R8.64], R11 ;  /* 0x0000000b0800b986 */ /* 0x0001e8000c101114 */
[----:B------:R-:W4:Y:S01]  /*26a00*/  @!P2 LDG.E.U8 R10, desc[UR20][R6.64+0x1] ;  /* 0x00000114060aa981 */ /* 0x000f22000c1e1100 */
[----:B0-----:R-:W0:Y:S01]  /*26a10*/  @!P2 LDC.64 R8, c[0x0][0x5c0] ;  /* 0x00017000ff08ab82 */ /* 0x001e220000000a00 */
[----:B------:R-:W-:Y:S01]  /*26a20*/  IMAD.U32 R12, RZ, RZ, UR28 ;  /* 0x0000001cff0c7e24 */ /* 0x000fe2000f8e00ff */
[----:B------:R-:W-:Y:S02]  /*26a30*/  ISETP.LT.OR P3, PT, R28, 0x9, !P0 ;  /* 0x000000091c00780c */ /* 0x000fe40004761670 */
[----:B----4-:R-:W-:-:S04]  /*26a40*/  LOP3.LUT R10, R10, 0xff, RZ, 0xc0, !PT ;  /* 0x000000ff0a0a7812 */ /* 0x010fc800078ec0ff */
[----:B------:R-:W-:-:S05]  /*26a50*/  F2FP.F16.E4M3.UNPACK_B R10, R10 ;  /* 0x0000000aff0a723e */ /* 0x000fca00020006ff */
[----:B------:R-:W-:Y:S01]  /*26a60*/  HADD2.F32 R11, -RZ, R10.H0_H0 ;  /* 0x2000000aff0b7230 */ /* 0x000fe20000004100 */
[----:B------:R-:W-:-:S04]  /*26a70*/  @!P2 IADD3 R10, P4, P5, R12, UR26, R24 ;  /* 0x0000001a0c0aac10 */ /* 0x000fc8000fd9e018 */
[----:B------:R-:W-:Y:S01]  /*26a80*/  FMUL R11, R11, UR24 ;  /* 0x000000180b0b7c20 */ /* 0x000fe20008400000 */
[----:B------:R-:W-:Y:S02]  /*26a90*/  @!P2 IADD3.X R12, R13, UR25, R30, P4, P5 ;  /* 0x000000190d0cac10 */ /* 0x000fe4000a7ea41e */
[----:B0-----:R-:W-:Y:S01]  /*26aa0*/  @!P2 IADD3 R8, P4, R10, R8, RZ ;  /* 0x000000080a08a210 */ /* 0x001fe20007f9e0ff */
[----:B------:R-:W-:-:S04]  /*26ab0*/  FFMA R10, R41, UR23, R11 ;  /* 0x00000017290a7c23 */ /* 0x000fc8000800000b */
[----:B------:R-:W-:Y:S01]  /*26ac0*/  @!P2 IMAD.X R9, R12, 0x1, R9, P4 ;  /* 0x000000010c09a824 */ /* 0x000fe200020e0609 */
[----:B------:R-:W-:Y:S02]  /*26ad0*/  F2FP.SATFINITE.E4M3.F32.PACK_AB_MERGE_C R11, RZ, R10, RZ ;  /* 0x0000000aff0b723e */ /* 0x000fe400048070ff */
[----:B------:R-:W-:-:S03]  /*26ae0*/  PRMT R10, RZ, 0x7610, R10 ;  /* 0x00007610ff0a7816 */ /* 0x000fc6000000000a */
[----:B------:R0:W-:Y:S04]  /*26af0*/  @!P2 STG.E.U8 desc[UR20][R8.64+0x1], R11 ;  /* 0x0000010b0800a986 */ /* 0x0001e8000c101114 */
[----:B------:R-:W4:Y:S01]  /*26b00*/  @!P3 LDG.E.U8 R10, desc[UR20][R4.64+0x8] ;  /* 0x00000814040ab981 */ /* 0x000f22000c1e1100 */
[----:B0-----:R-:W0:Y:S01]  /*26b10*/  @!P3 LDC.64 R8, c[0x0][0x5c0] ;  /* 0x00017000ff08bb82 */ /* 0x001e220000000a00 */
[----:B------:R-:W-:Y:S02]  /*26b20*/  ISETP.LT.OR P2, PT, R28, 0xa, !P0 ;  /* 0x0000000a1c00780c */ /* 0x000fe40004741670 */
[----:B0-----:R-:W-:-:S04]  /*26b30*/  @!P3 IADD3 R8, P4, P5, R24, UR26, R8 ;  /* 0x0000001a1808bc10 */ /* 0x001fc8000fd9e008 */
[----:B------:R-:W-:Y:S02]  /*26b40*/  @!P3 IADD3.X R9, R30, UR25, R9, P4, P5 ;  /* 0x000000191e09bc10 */ /* 0x000fe4000a7ea409 */
[----:B----4-:R-:W-:-:S04]  /*26b50*/  LOP3.LUT R10, R10, 0xff, RZ, 0xc0, !PT ;  /* 0x000000ff0a0a7812 */ /* 0x010fc800078ec0ff */
[----:B------:R-:W-:-:S05]  /*26b60*/  F2FP.F16.E4M3.UNPACK_B R10, R10 ;  /* 0x0000000aff0a723e */ /* 0x000fca00020006ff */
[----:B------:R-:W-:-:S05]  /*26b70*/  HADD2.F32 R10, -RZ, R10.H0_H0 ;  /* 0x2000000aff0a7230 */ /* 0x000fca0000004100 */
[----:B------:R-:W-:-:S04]  /*26b80*/  FMUL R10, R10, UR24 ;  /* 0x000000180a0a7c20 */ /* 0x000fc80008400000 */
[----:B--2---:R-:W-:Y:S02]  /*26b90*/  FFMA R10, R37, UR23, R10 ;  /* 0x00000017250a7c23 */ /* 0x004fe4000800000a */
[----:B------:R-:W2:Y:S03]  /*26ba0*/  LDL.LU R37, [R1+0x674] ;  /* 0x0006740001257983 */ /* 0x000ea60000300800 */
[----:B------:R-:W-:Y:S01]  /*26bb0*/  F2FP.SATFINITE.E4M3.F32.PACK_AB_MERGE_C R11, RZ, R10, RZ ;  /* 0x0000000aff0b723e */ /* 0x000fe200048070ff */
[----:B------:R-:W-:Y:S01]  /*26bc0*/  IMAD.U32 R12, RZ, RZ, UR28 ;  /* 0x0000001cff0c7e24 */ /* 0x000fe2000f8e00ff */
[----:B------:R-:W-:Y:S01]  /*26bd0*/  PRMT R10, RZ, 0x7610, R10 ;  /* 0x00007610ff0a7816 */ /* 0x000fe2000000000a */
[----:B------:R-:W4:Y:S04]  /*26be0*/  LDL.LU R41, [R1+0x678] ;  /* 0x0006780001297983 */ /* 0x000f280000300800 */
[----:B------:R0:W-:Y:S04]  /*26bf0*/  @!P3 STG.E.U8 desc[UR20][R8.64+0x8], R11 ;  /* 0x0000080b0800b986 */ /* 0x0001e8000c101114 */
[----:B------:R-:W3:Y:S01]  /*26c00*/  @!P2 LDG.E.U8 R10, desc[UR20][R4.64+0x9] ;  /* 0x00000914040aa981 */ /* 0x000ee2000c1e1100 */
[----:B0-----:R-:W0:Y:S01]  /*26c10*/  @!P2 LDC.64 R8, c[0x0][0x5c0] ;  /* 0x00017000ff08ab82 */ /* 0x001e220000000a00 */
[----:B------:R-:W-:-:S02]  /*26c20*/  ISETP.LT.OR P3, PT, R28, 0x9, !P1 ;  /* 0x000000091c00780c */ /* 0x000fc40004f61670 */
[----:B0-----:R-:W-:-:S04]  /*26c30*/  @!P2 IADD3 R8, P4, P5, R24, UR26, R8 ;  /* 0x0000001a1808ac10 */ /* 0x001fc8000fd9e008 */
[----:B------:R-:W-:Y:S02]  /*26c40*/  @!P2 IADD3.X R9, R30, UR25, R9, P4, P5 ;  /* 0x000000191e09ac10 */ /* 0x000fe4000a7ea409 */
        /* <DEDUP_REMOVED lines=9> */
[----:B0-----:R-:W0:Y:S01]  /*26ce0*/  @!P3 LDC.64 R8, c[0x0][0x5c0] ;  /* 0x00017000ff08bb82 */ /* 0x001e220000000a00 */
[----:B------:R-:W-:Y:S02]  /*26cf0*/  ISETP.LT.OR P2, PT, R28, 0xa, !P1 ;  /* 0x0000000a1c00780c */ /* 0x000fe40004f41670 */
[----:B---3--:R-:W-:-:S04]  /*26d00*/  LOP3.LUT R10, R10, 0xff, RZ, 0xc0, !PT ;  /* 0x000000ff0a0a7812 */ /* 0x008fc800078ec0ff */
        /* <DEDUP_REMOVED lines=1734> */
[----:B0-----:R-:W0:Y:S01]  /*2d970*/  @!P3 LDC.64 R8, c[0x0][0x5c0] ;  /* 0x00017000ff08bb82 */ /* 0x001e220000000a00 */
[----:B------:R-:W-:Y:S02]  /*2d980*/  ISETP.LT.OR P2, PT, R28, 0xea, !P1 ;  /* 0x000000ea1c00780c */ /* 0x000fe40004f41670 */
[----:B--2---:R-:W-:-:S04]  /*2d990*/  LOP3.LUT R10, R10, 0xff, RZ, 0xc0, !PT ;  /* 0x000000ff0a0a7812 */ /* 0x004fc800078ec0ff */
[----:B------:R-:W-:-:S05]  /*2d9a0*/  F2FP.F16.E4M3.UNPACK_B R10, R10 ;  /* 0x0000000aff0a723e */ /* 0x000fca00020006ff */
[----:B------:R-:W-:Y:S01]  /*2d9b0*/  HADD2.F32 R11, -RZ, R10.H0_H0 ;  /* 0x2000000aff0b7230 */ /* 0x000fe20000004100 */
[----:B------:R-:W-:-:S04]  /*2d9c0*/  @!P3 IADD3 R10, P4, P5, R12, UR26, R24 ;  /* 0x0000001a0c0abc10 */ /* 0x000fc8000fd9e018 */
[----:B------:R-:W-:Y:S01]  /*2d9d0*/  FMUL R11, R11, UR24 ;  /* 0x000000180b0b7c20 */ /* 0x000fe20008400000 */
[----:B------:R-:W-:Y:S02]  /*2d9e0*/  @!P3 IADD3.X R12, R13, UR25, R30, P4, P5 ;  /* 0x000000190d0cbc10 */ /* 0x000fe4000a7ea41e */
[----:B0-----:R-:W-:Y:S01]  /*2d9f0*/  @!P3 IADD3 R8, P4, R10, R8, RZ ;  /* 0x000000080a08b210 */ /* 0x001fe20007f9e0ff */
[----:B------:R-:W-:Y:S02]  /*2da00*/  FFMA R10, R37, UR23, R11 ;  /* 0x00000017250a7c23 */ /* 0x000fe4000800000b */
[----:B------:R-:W2:Y:S02]  /*2da10*/  LDL.LU R37, [R1+0x840] ;  /* 0x0008400001257983 */ /* 0x000ea40000300800 */
[----:B------:R-:W-:Y:S01]  /*2da20*/  @!P3 IMAD.X R9, R12, 0x1, R9, P4 ;  /* 0x000000010c09b824 */ /* 0x000fe200020e0609 */
[----:B------:R-:W-:Y:S02]  /*2da30*/  F2FP.SATFINITE.E4M3.F32.PACK_AB_MERGE_C R11, RZ, R10, RZ ;  /* 0x0000000aff0b723e */ /* 0x000fe400048070ff */
        /* <DEDUP_REMOVED lines=27> */
[----:B---3--:R-:W-:Y:S02]  /*2dbf0*/  FFMA R10, R40, UR23, R10 ;  /* 0x00000017280a7c23 */ /* 0x008fe4000800000a */
[----:B------:R-:W3:Y:S03]  /*2dc00*/  LDL.LU R40, [R1+0x844] ;  /* 0x0008440001287983 */ /* 0x000ee60000300800 */
        /* <DEDUP_REMOVED lines=12> */
[----:B--2---:R-:W-:Y:S01]  /*2dcd0*/  FFMA R10, R37, UR23, R10 ;  /* 0x00000017250a7c23 */ /* 0x004fe2000800000a */
[----:B------:R-:W-:Y:S01]  /*2dce0*/  IMAD.U32 R12, RZ, RZ, UR28 ;  /* 0x0000001cff0c7e24 */ /* 0x000fe2000f8e00ff */
[----:B------:R-:W2:Y:S03]  /*2dcf0*/  LDL.LU R37, [R1+0x848] ;  /* 0x0008480001257983 */ /* 0x000ea60000300800 */
[----:B------:R-:W-:Y:S01]  /*2dd00*/  F2FP.SATFINITE.E4M3.F32.PACK_AB_MERGE_C R11, RZ, R10, RZ ;  /* 0x0000000aff0b723e */ /* 0x000fe200048070ff */
[----:B------:R-:W4:Y:S01]  /*2dd10*/  LDL.LU R41, [R1+0x84c] ;  /* 0x00084c0001297983 */ /* 0x000f220000300800 */
        /* <DEDUP_REMOVED lines=12> */
[----:B------:R-:W-:Y:S02]  /*2dde0*/  FFMA R10, R40, UR23, R11 ;  /* 0x00000017280a7c23 */ /* 0x000fe4000800000b */
[----:B------:R-:W3:Y:S02]  /*2ddf0*/  LDL.LU R40, [R1+0x850] ;  /* 0x0008500001287983 */ /* 0x000ee40000300800 */
[----:B------:R-:W-:Y:S01]  /*2de00*/  @!P3 IMAD.X R9, R12, 0x1, R9, P4 ;  /* 0x000000010c09b824 */ /* 0x000fe200020e0609 */
[----:B------:R-:W-:Y:S02]  /*2de10*/  F2FP.SATFINITE.E4M3.F32.PACK_AB_MERGE_C R11, RZ, R10, RZ ;  /* 0x0000000aff0b723e */ /* 0x000fe400048070ff */
[----:B------:R-:W-:-:S03]  /*2de20*/  PRMT R10, RZ, 0x7610, R10 ;  /* 0x00007610ff0a7816 */ /* 0x000fc6000000000a */
[----:B------:R0:W-:Y:S04]  /*2de30*/  @!P3 STG.E.U8 desc[UR20][R8.64+0xf0], R11 ;  /* 0x0000f00b0800b986 */ /* 0x0001e8000c101114 */
[----:B------:R-:W2:Y:S01]  /*2de40*/  @!P2 LDG.E.U8 R10, desc[UR20][R6.64+0xf1] ;  /* 0x0000f114060aa981 */ /* 0x000ea2000c1e1100 */
[----:B0-----:R-:W0:Y:S01]  /*2de50*/  @!P2 LDC.64 R8, c[0x0][0x5c0] ;  /* 0x00017000ff08ab82 */ /* 0x001e220000000a00 */
[----:B------:R-:W-:Y:S01]  /*2de60*/  IMAD.U32 R12, RZ, RZ, UR28 ;  /* 0x0000001cff0c7e24 */ /* 0x000fe2000f8e00ff */
        /* <DEDUP_REMOVED lines=8> */
[----:B------:R-:W-:Y:S01]  /*2def0*/  FFMA R10, R37, UR23, R11 ;  /* 0x00000017250a7c23 */ /* 0x000fe2000800000b */
[----:B------:R-:W-:Y:S01]  /*2df00*/  ISETP.LT.OR P0, PT, R28, 0xfa, !P0 ;  /* 0x000000fa1c00780c */ /* 0x000fe20004701670 */
[----:B------:R-:W2:Y:S02]  /*2df10*/  LDL.LU R37, [R1+0x854] ;  /* 0x0008540001257983 */ /* 0x000ea40000300800 */
[----:B------:R-:W-:Y:S01]  /*2df20*/  @!P2 IMAD.X R9, R12, 0x1, R9, P4 ;  /* 0x000000010c09a824 */ /* 0x000fe200020e0609 */
[----:B------:R-:W-:Y:S02]  /*2df30*/  F2FP.SATFINITE.E4M3.F32.PACK_AB_MERGE_C R11, RZ, R10, RZ ;  /* 0x0000000aff0b723e */ /* 0x000fe400048070ff */
[----:B------:R-:W-:-:S03]  /*2df40*/  PRMT R10, RZ, 0x7610, R10 ;  /* 0x00007610ff0a7816 */ /* 0x000fc6000000000a */
[----:B------:R0:W-:Y:S04]  /*2df50*/  @!P2 STG.E.U8 desc[UR20][R8.64+0xf1], R11 ;  /* 0x0000f10b0800a986 */ /* 0x0001e8000c101114 */
[----:B------:R-:W4:Y:S01]  /*2df60*/  @!P3 LDG.E.U8 R10, desc[UR20][R4.64+0xf8] ;  /* 0x0000f814040ab981 */ /* 0x000f22000c1e1100 */
[----:B0-----:R-:W0:Y:S02]  /*2df70*/  @!P3 LDC.64 R8, c[0x0][0x5c0] ;  /* 0x00017000ff08bb82 */ /* 0x001e240000000a00 */
[----:B0-----:R-:W-:-:S04]  /*2df80*/  @!P3 IADD3 R8, P2, P4, R24, UR26, R8 ;  /* 0x0000001a1808bc10 */ /* 0x001fc8000fc5e008 */
[----:B------:R-:W-:Y:S02]  /*2df90*/  @!P3 IADD3.X R9, R30, UR25, R9, P2, P4 ;  /* 0x000000191e09bc10 */ /* 0x000fe400097e8409 */
[----:B----4-:R-:W-:-:S04]  /*2dfa0*/  LOP3.LUT R10, R10, 0xff, RZ, 0xc0, !PT ;  /* 0x000000ff0a0a7812 */ /* 0x010fc800078ec0ff */
[----:B------:R-:W-:-:S05]  /*2dfb0*/  F2FP.F16.E4M3.UNPACK_B R10, R10 ;  /* 0x0000000aff0a723e */ /* 0x000fca00020006ff */
[----:B------:R-:W-:-:S05]  /*2dfc0*/  HADD2.F32 R10, -RZ, R10.H0_H0 ;  /* 0x2000000aff0a7230 */ /* 0x000fca0000004100 */
[----:B------:R-:W-:-:S04]  /*2dfd0*/  FMUL R10, R10, UR24 ;  /* 0x000000180a0a7c20 */ /* 0x000fc80008400000 */
[----:B------:R-:W-:-:S05]  /*2dfe0*/  FFMA R10, R41, UR23, R10 ;  /* 0x00000017290a7c23 */ /* 0x000fca000800000a */
[----:B------:R-:W-:Y:S02]  /*2dff0*/  F2FP.SATFINITE.E4M3.F32.PACK_AB_MERGE_C R11, RZ, R10, RZ ;  /* 0x0000000aff0b723e */ /* 0x000fe400048070ff */
[----:B------:R-:W-:-:S03]  /*2e000*/  PRMT R10, RZ, 0x7610, R10 ;  /* 0x00007610ff0a7816 */ /* 0x000fc6000000000a */
[----:B------:R0:W-:Y:S04]  /*2e010*/  @!P3 STG.E.U8 desc[UR20][R8.64+0xf8], R11 ;  /* 0x0000f80b0800b986 */ /* 0x0001e8000c101114 */
[----:B------:R1:W0:Y:S02]  /*2e020*/  @!P0 LDG.E.U8 R10, desc[UR20][R4.64+0xf9] ;  /* 0x0000f914040a8981 */ /* 0x000224000c1e1100 */
[----:B-1----:R-:W1:Y:S01]  /*2e030*/  @!P0 LDC.64 R4, c[0x0][0x5c0] ;  /* 0x00017000ff048b82 */ /* 0x002e620000000a00 */
[----:B------:R-:W-:Y:S02]  /*2e040*/  ISETP.LT.OR P2, PT, R28, 0xf9, !P1 ;  /* 0x000000f91c00780c */ /* 0x000fe40004f41670 */
[----:B-1----:R-:W-:-:S04]  /*2e050*/  @!P0 IADD3 R4, P3, P4, R24, UR26, R4 ;  /* 0x0000001a18048c10 */ /* 0x002fc8000fc7e004 */
[----:B------:R-:W-:Y:S02]  /*2e060*/  @!P0 IADD3.X R5, R30, UR25, R5, P3, P4 ;  /* 0x000000191e058c10 */ /* 0x000fe40009fe8405 */
[----:B0-----:R-:W-:-:S04]  /*2e070*/  LOP3.LUT R8, R10, 0xff, RZ, 0xc0, !PT ;  /* 0x000000ff0a087812 */ /* 0x001fc800078ec0ff */
[----:B------:R-:W-:-:S05]  /*2e080*/  F2FP.F16.E4M3.UNPACK_B R8, R8 ;  /* 0x00000008ff08723e */ /* 0x000fca00020006ff */
[----:B------:R-:W-:-:S05]  /*2e090*/  HADD2.F32 R8, -RZ, R8.H0_H0 ;  /* 0x20000008ff087230 */ /* 0x000fca0000004100 */
[----:B------:R-:W-:-:S04]  /*2e0a0*/  FMUL R8, R8, UR24 ;  /* 0x0000001808087c20 */ /* 0x000fc80008400000 */
[----:B---3--:R-:W-:Y:S01]  /*2e0b0*/  FFMA R8, R40, UR23, R8 ;  /* 0x0000001728087c23 */ /* 0x008fe20008000008 */
[----:B------:R-:W-:Y:S01]  /*2e0c0*/  IMAD.U32 R10, RZ, RZ, UR28 ;  /* 0x0000001cff0a7e24 */ /* 0x000fe2000f8e00ff */
[----:B------:R-:W-:Y:S01]  /*2e0d0*/  ISETP.LT.OR P1, PT, R28, 0xfa, !P1 ;  /* 0x000000fa1c00780c */ /* 0x000fe20004f21670 */
[----:B------:R-:W3:Y:S02]  /*2e0e0*/  LDL.LU R40, [R1+0x858] ;  /* 0x0008580001287983 */ /* 0x000ee40000300800 */
[----:B------:R-:W-:Y:S02]  /*2e0f0*/  F2FP.SATFINITE.E4M3.F32.PACK_AB_MERGE_C R9, RZ, R8, RZ ;  /* 0x00000008ff09723e */ /* 0x000fe400048070ff */
[----:B------:R-:W-:-:S03]  /*2e100*/  PRMT R8, RZ, 0x7610, R8 ;  /* 0x00007610ff087816 */ /* 0x000fc60000000008 */
[----:B------:R0:W-:Y:S04]  /*2e110*/  @!P0 STG.E.U8 desc[UR20][R4.64+0xf9], R9 ;  /* 0x0000f90904008986 */ /* 0x0001e8000c101114 */
[----:B------:R-:W4:Y:S01]  /*2e120*/  @!P2 LDG.E.U8 R8, desc[UR20][R6.64+0xf8] ;  /* 0x0000f8140608a981 */ /* 0x000f22000c1e1100 */
[----:B0-----:R-:W0:Y:S01]  /*2e130*/  @!P2 LDC.64 R4, c[0x0][0x5c0] ;  /* 0x00017000ff04ab82 */ /* 0x001e220000000a00 */
[----:B----4-:R-:W-:-:S04]  /*2e140*/  LOP3.LUT R8, R8, 0xff, RZ, 0xc0, !PT ;  /* 0x000000ff08087812 */ /* 0x010fc800078ec0ff */
[----:B------:R-:W-:-:S05]  /*2e150*/  F2FP.F16.E4M3.UNPACK_B R8, R8 ;  /* 0x00000008ff08723e */ /* 0x000fca00020006ff */
[----:B------:R-:W-:Y:S01]  /*2e160*/  HADD2.F32 R9, -RZ, R8.H0_H0 ;  /* 0x20000008ff097230 */ /* 0x000fe20000004100 */
[----:B------:R-:W-:Y:S01]  /*2e170*/  @!P2 IADD3 R8, P0, P3, R10, UR26, R24 ;  /* 0x0000001a0a08ac10 */ /* 0x000fe2000fb1e018 */
[----:B------:R-:W-:-:S03]  /*2e180*/  IMAD.U32 R10, RZ, RZ, UR27 ;  /* 0x0000001bff0a7e24 */ /* 0x000fc6000f8e00ff */
[----:B------:R-:W-:Y:S01]  /*2e190*/  FMUL R9, R9, UR24 ;  /* 0x0000001809097c20 */ /* 0x000fe20008400000 */
[----:B0-----:R-:W-:Y:S02]  /*2e1a0*/  @!P2 IADD3 R4, P4, R8, R4, RZ ;  /* 0x000000040804a210 */ /* 0x001fe40007f9e0ff */
[----:B------:R-:W-:Y:S01]  /*2e1b0*/  @!P2 IADD3.X R8, R10, UR25, R30, P0, P3 ;  /* 0x000000190a08ac10 */ /* 0x000fe200087e641e */
[----:B--2---:R-:W-:Y:S01]  /*2e1c0*/  FFMA R9, R37, UR23, R9 ;  /* 0x0000001725097c23 */ /* 0x004fe20008000009 */
[----:B------:R-:W-:Y:S01]  /*2e1d0*/  IMAD.U32 R12, RZ, RZ, UR27 ;  /* 0x0000001bff0c7e24 */ /* 0x000fe2000f8e00ff */
[----:B------:R-:W2:Y:S02]  /*2e1e0*/  LDL.LU R37, [R1+0x85c] ;  /* 0x00085c0001257983 */ /* 0x000ea40000300800 */
[----:B------:R-:W-:Y:S01]  /*2e1f0*/  @!P2 IMAD.X R5, R8, 0x1, R5, P4 ;  /* 0x000000010805a824 */ /* 0x000fe200020e0605 */
[----:B------:R-:W-:Y:S02]  /*2e200*/  F2FP.SATFINITE.E4M3.F32.PACK_AB_MERGE_C R9, RZ, R9, RZ ;  /* 0x00000009ff09723e */ /* 0x000fe400048070ff */
[----:B------:R-:W-:-:S03]  /*2e210*/  PRMT R8, RZ, 0x7610, R8 ;  /* 0x00007610ff087816 */ /* 0x000fc60000000008 */
[----:B------:R0:W-:Y:S04]  /*2e220*/  @!P2 STG.E.U8 desc[UR20][R4.64+0xf8], R9 ;  /* 0x0000f8090400a986 */ /* 0x0001e8000c101114 */
[----:B------:R1:W4:Y:S02]  /*2e230*/  @!P1 LDG.E.U8 R8, desc[UR20][R6.64+0xf9] ;  /* 0x0000f91406089981 */ /* 0x000324000c1e1100 */
[----:B-1----:R-:W1:Y:S01]  /*2e240*/  @!P1 LDC.64 R6, c[0x0][0x5c0] ;  /* 0x00017000ff069b82 */ /* 0x002e620000000a00 */
[----:B0-----:R-:W-:-:S05]  /*2e250*/  IMAD.U32 R9, RZ, RZ, UR28 ;  /* 0x0000001cff097e24 */ /* 0x001fca000f8e00ff */
[----:B------:R-:W-:-:S04]  /*2e260*/  @!P1 IADD3 R9, P4, P5, R9, UR26, R24 ;  /* 0x0000001a09099c10 */ /* 0x000fc8000fd9e018 */
[----:B-1----:R-:W-:Y:S02]  /*2e270*/  @!P1 IADD3 R6, P3, R9, R6, RZ ;  /* 0x0000000609069210 */ /* 0x002fe40007f7e0ff */
[----:B------:R-:W-:-:S05]  /*2e280*/  @!P1 IADD3.X R9, R12, UR25, R30, P4, P5 ;  /* 0x000000190c099c10 */ /* 0x000fca000a7ea41e */
[----:B------:R-:W-:Y:S01]  /*2e290*/  @!P1 IMAD.X R7, R9, 0x1, R7, P3 ;  /* 0x0000000109079824 */ /* 0x000fe200018e0607 */
[----:B----4-:R-:W-:-:S04]  /*2e2a0*/  LOP3.LUT R4, R8, 0xff, RZ, 0xc0, !PT ;  /* 0x000000ff08047812 */ /* 0x010fc800078ec0ff */
[----:B------:R-:W-:Y:S02]  /*2e2b0*/  F2FP.F16.E4M3.UNPACK_B R4, R4 ;  /* 0x00000004ff04723e */ /* 0x000fe400020006ff */
[----:B------:R-:W-:-:S03]  /*2e2c0*/  IADD3 R8, P0, R36, 0x100, RZ ;  /* 0x0000010024087810 */ /* 0x000fc60007f1e0ff */
[----:B------:R-:W-:Y:S02]  /*2e2d0*/  HADD2.F32 R4, -RZ, R4.H0_H0 ;  /* 0x20000004ff047230 */ /* 0x000fe40000004100 */
[----:B------:R-:W-:-:S03]  /*2e2e0*/  IMAD.X R11, RZ, RZ, R39, P0 ;  /* 0x000000ffff0b7224 */ /* 0x000fc600000e0627 */
[----:B------:R-:W-:Y:S01]  /*2e2f0*/  FMUL R4, R4, UR24 ;  /* 0x0000001804047c20 */ /* 0x000fe20008400000 */
[----:B------:R-:W-:Y:S01]  /*2e300*/  ISETP.GE.AND P0, PT, R29, 0x101, PT ;  /* 0x000001011d00780c */ /* 0x000fe20003f06270 */
[----:B------:R-:W-:Y:S02]  /*2e310*/  IMAD R11, R11, UR6, RZ ;  /* 0x000000060b0b7c24 */ /* 0x000fe4000f8e02ff */
[----:B---3--:R-:W-:Y:S01]  /*2e320*/  FFMA R10, R40, UR23, R4 ;  /* 0x00000017280a7c23 */ /* 0x008fe20008000004 */
[----:B------:R-:W-:Y:S01]  /*2e330*/  IMAD.WIDE.U32 R4, R8, UR6, R34 ;  /* 0x0000000608047c25 */ /* 0x000fe2000f8e0022 */
[----:B------:R-:W-:Y:S01]  /*2e340*/  ISETP.LT.OR P2, PT, R28, 0x1, !P0 ;  /* 0x000000011c00780c */ /* 0x000fe20004741670 */
[----:B------:R-:W3:Y:S02]  /*2e350*/  LDL.LU R40, [R1+0x860] ;  /* 0x0008600001287983 */ /* 0x000ee40000300800 */
[----:B------:R-:W-:Y:S01]  /*2e360*/  IMAD R8, R8, UR7, R11 ;  /* 0x0000000708087c24 */ /* 0x000fe2000f8e020b */
[----:B------:R-:W-:-:S02]  /*2e370*/  IADD3 R4, P4, R4, UR8, RZ ;  /* 0x0000000804047c10 */ /* 0x000fc4000ff9e0ff */
[----:B------:R-:W-:Y:S02]  /*2e380*/  F2FP.SATFINITE.E4M3.F32.PACK_AB_MERGE_C R10, RZ, R10, RZ ;  /* 0x0000000aff0a723e */ /* 0x000fe400048070ff */
[--C-:B------:R-:W-:Y:S02]  /*2e390*/  IADD3.X R5, R5, UR9, R8.reuse, P4, !PT ;  /* 0x0000000905057c10 */ /* 0x100fe4000a7fe408 */
[----:B------:R-:W-:Y:S01]  /*2e3a0*/  PRMT R8, RZ, 0x7610, R8 ;  /* 0x00007610ff087816 */ /* 0x000fe20000000008 */
[----:B------:R0:W-:Y:S05]  /*2e3b0*/  @!P1 STG.E.U8 desc[UR20][R6.64+0xf9], R10 ;  /* 0x0000f90a06009986 */ /* 0x0001ea000c101114 */
[----:B------:R-:W4:Y:S01]  /*2e3c0*/  @!P2 LDG.E.U8 R8, desc[UR20][R4.64] ;  /* 0x000000140408a981 */ /* 0x000f22000c1e1100 */
[----:B0-----:R-:W0:Y:S01]  /*2e3d0*/  @!P2 LDC.64 R6, c[0x0][0x5c0] ;  /* 0x00017000ff06ab82 */ /* 0x001e220000000a00 */
[----:B------:R-:W-:-:S02]  /*2e3e0*/  ISETP.LT.OR P3, PT, R28, 0x2, !P0 ;  /* 0x000000021c00780c */ /* 0x000fc40004761670 */
        /* <DEDUP_REMOVED lines=15> */
[----:B0-----:R-:W0:Y:S01]  /*2e4e0*/  @!P3 LDC.64 R6, c[0x0][0x5c0] ;  /* 0x00017000ff06bb82 */ /* 0x001e220000000a00 */
[----:B------:R-:W-:Y:S01]  /*2e4f0*/  ISETP.GE.AND P1, PT, R29, 0x109, PT ;  /* 0x000001091d00780c */ /* 0x000fe20003f26270 */
[----:B------:R-:W-:-:S03]  /*2e500*/  IMAD R13, R13, UR6, RZ ;  /* 0x000000060d0d7c24 */ /* 0x000fc6000f8e02ff */
[----:B------:R-:W-:Y:S01]  /*2e510*/  ISETP.LT.OR P2, PT, R28, 0x1, !P1 ;  /* 0x000000011c00780c */ /* 0x000fe20004f41670 */
[----:B------:R-:W-:Y:S01]  /*2e520*/  IMAD R13, R11, UR7, R13 ;  /* 0x000000070b0d7c24 */ /* 0x000fe2000f8e020d */
        /* <DEDUP_REMOVED lines=515> */
[----:B------:R-:W-:Y:S01]  /*30560*/  F2FP.F16.E4M3.UNPACK_B R11, R11 ;  /* 0x0000000bff0b723e */ /* 0x000fe200020006ff */
[----:B------:R-:W-:-:S04]  /*30570*/  IMAD.U32 R10, RZ, RZ, UR28 ;  /* 0x0000001cff0a7e24 */ /* 0x000fc8000f8e00ff */
[----:B------:R-:W-:Y:S01]  /*30580*/  HADD2.F32 R11, -RZ, R11.H0_H0 ;  /* 0x2000000bff0b7230 */ /* 0x000fe20000004100 */
[----:B------:R-:W-:-:S04]  /*30590*/  @!P2 IADD3 R10, P4, P5, R10, UR15, R24 ;  /* 0x0000000f0a0aac10 */ /* 0x000fc8000fd9e018 */
[----:B------:R-:W-:Y:S01]  /*305a0*/  FMUL R11, R11, UR24 ;  /* 0x000000180b0b7c20 */ /* 0x000fe20008400000 */
[----:B------:R-:W-:Y:S02]  /*305b0*/  @!P2 IADD3.X R12, R12, UR14, R30, P4, P5 ;  /* 0x0000000e0c0cac10 */ /* 0x000fe4000a7ea41e */
[----:B0-----:R-:W-:Y:S01]  /*305c0*/  @!P2 IADD3 R8, P4, R10, R8, RZ ;  /* 0x000000080a08a210 */ /* 0x001fe20007f9e0ff */
[----:B--2---:R-:W-:Y:S01]  /*305d0*/  FFMA R11, R37, UR23, R11 ;  /* 0x00000017250b7c23 */ /* 0x004fe2000800000b */
[----:B------:R-:W-:Y:S01]  /*305e0*/  PRMT R10, RZ, 0x7610, R10 ;  /* 0x00007610ff0a7816 */ /* 0x000fe2000000000a */
[----:B------:R-:W2:Y:S02]  /*305f0*/  LDL.LU R37, [R1+0x8ec] ;  /* 0x0008ec0001257983 */ /* 0x000ea40000300800 */
[----:B------:R-:W-:Y:S01]  /*30600*/  @!P2 IMAD.X R9, R12, 0x1, R9, P4 ;  /* 0x000000010c09a824 */ /* 0x000fe200020e0609 */
[----:B------:R-:W-:Y:S01]  /*30610*/  F2FP.SATFINITE.E4M3.F32.PACK_AB_MERGE_C R11, RZ, R11, RZ ;  /* 0x0000000bff0b723e */ /* 0x000fe200048070ff */
[----:B------:R-:W3:Y:S04]  /*30620*/  LDL.LU R40, [R1+0x8f0] ;  /* 0x0008f00001287983 */ /* 0x000ee80000300800 */
[----:B------:R0:W-:Y:S04]  /*30630*/  @!P2 STG.E.U8 desc[UR20][R8.64+0x40], R11 ;  /* 0x0000400b0800a986 */ /* 0x0001e8000c101114 */
[----:B------:R-:W4:Y:S01]  /*30640*/  @!P3 LDG.E.U8 R10, desc[UR20][R6.64+0x41] ;  /* 0x00004114060ab981 */ /* 0x000f22000c1e1100 */
[----:B0-----:R-:W0:Y:S01]  /*30650*/  @!P3 LDC.64 R8, c[0x0][0x5c0] ;  /* 0x00017000ff08bb82 */ /* 0x001e220000000a00 */
[----:B------:R-:W-:Y:S01]  /*30660*/  IMAD.U32 R11, RZ, RZ, UR28 ;  /* 0x0000001cff0b7e24 */ /* 0x000fe2000f8e00ff */
[----:B------:R-:W-:-:S04]  /*30670*/  ISETP.LT.OR P2, PT, R28, 0x49, !P0 ;  /* 0x000000491c00780c */ /* 0x000fc80004741670 */
[----:B------:R-:W-:Y:S02]  /*30680*/  @!P3 IADD3 R11, P4, P5, R11, UR15, R24 ;  /* 0x0000000f0b0bbc10 */ /* 0x000fe4000fd9e018 */
[----:B----4-:R-:W-:-:S04]  /*30690*/  LOP3.LUT R12, R10, 0xff, RZ, 0xc0, !PT ;  /* 0x000000ff0a0c7812 */ /* 0x010fc800078ec0ff */
[----:B------:R-:W-:Y:S01]  /*306a0*/  F2FP.F16.E4M3.UNPACK_B R12, R12 ;  /* 0x0000000cff0c723e */ /* 0x000fe200020006ff */
[----:B------:R-:W-:-:S04]  /*306b0*/  IMAD.U32 R10, RZ, RZ, UR27 ;  /* 0x0000001bff0a7e24 */ /* 0x000fc8000f8e00ff */
[----:B------:R-:W-:Y:S01]  /*306c0*/  HADD2.F32 R12, -RZ, R12.H0_H0 ;  /* 0x2000000cff0c7230 */ /* 0x000fe20000004100 */
[----:B------:R-:W-:-:S04]  /*306d0*/  @!P3 IADD3.X R10, R10, UR14, R30, P4, P5 ;  /* 0x0000000e0a0abc10 */ /* 0x000fc8000a7ea41e */
[----:B------:R-:W-:Y:S01]  /*306e0*/  FMUL R12, R12, UR24 ;  /* 0x000000180c0c7c20 */ /* 0x000fe20008400000 */
[----:B0-----:R-:W-:-:S03]  /*306f0*/  @!P3 IADD3 R8, P4, R11, R8, RZ ;  /* 0x000000080b08b210 */ /* 0x001fc60007f9e0ff */
[----:B------:R-:W-:Y:S02]  /*30700*/  FFMA R12, R41, UR23, R12 ;  /* 0x00000017290c7c23 */ /* 0x000fe4000800000c */
[----:B------:R-:W-:Y:S01]  /*30710*/  @!P3 IMAD.X R9, R10, 0x1, R9, P4 ;  /* 0x000000010a09b824 */ /* 0x000fe200020e0609 */
[----:B------:R-:W-:Y:S02]  /*30720*/  PRMT R10, RZ, 0x7610, R10 ;  /* 0x00007610ff0a7816 */ /* 0x000fe4000000000a */
[----:B------:R-:W-:-:S05]  /*30730*/  F2FP.SATFINITE.E4M3.F32.PACK_AB_MERGE_C R12, RZ, R12, RZ ;  /* 0x0000000cff0c723e */ /* 0x000fca00048070ff */
        /* <DEDUP_REMOVED lines=32> */
[----:B------:R-:W-:Y:S01]  /*30940*/  IMAD.U32 R11, RZ, RZ, UR27 ;  /* 0x0000001bff0b7e24 */ /* 0x000fe2000f8e00ff */
[----:B------:R-:W-:Y:S02]  /*30950*/  @!P2 IADD3 R12, P4, P5, R12, UR15, R24 ;  /* 0x0000000f0c0cac10 */ /* 0x000fe4000fd9e018 */
[----:B------:R-:W-:Y:S02]  /*30960*/  ISETP.LT.OR P3, PT, R28, 0x4a, !P1 ;  /* 0x0000004a1c00780c */ /* 0x000fe40004f61670 */
[----:B------:R-:W-:-:S02]  /*30970*/  @!P2 IADD3.X R11, R11, UR14, R30, P4, P5 ;  /* 0x0000000e0b0bac10 */ /* 0x000fc4000a7ea41e */
[----:B0-----:R-:W-:-:S05]  /*30980*/  @!P2 IADD3 R8, P4, R12, R8, RZ ;  /* 0x000000080c08a210 */ /* 0x001fca0007f9e0ff */
[----:B------:R-:W-:Y:S01]  /*30990*/  @!P2 IMAD.X R9, R11, 0x1, R9, P4 ;  /* 0x000000010b09a824 */ /* 0x000fe200020e0609 */
[----:B---3--:R-:W-:-:S04]  /*309a0*/  LOP3.LUT R10, R10, 0xff, RZ, 0xc0, !PT ;  /* 0x000000ff0a0a7812 */ /* 0x008fc800078ec0ff */
[----:B------:R-:W-:-:S05]  /*309b0*/  F2FP.F16.E4M3.UNPACK_B R10, R10 ;  /* 0x0000000aff0a723e */ /* 0x000fca00020006ff */
[----:B------:R-:W-:-:S05]  /*309c0*/  HADD2.F32 R10, -RZ, R10.H0_H0 ;  /* 0x2000000aff0a7230 */ /* 0x000fca0000004100 */
[----:B------:R-:W-:-:S04]  /*309d0*/  FMUL R10, R10, UR24 ;  /* 0x000000180a0a7c20 */ /* 0x000fc80008400000 */
[----:B--2---:R-:W-:Y:S01]  /*309e0*/  FFMA R10, R37, UR23, R10 ;  /* 0x00000017250a7c23 */ /* 0x004fe2000800000a */
[----:B------:R-:W-:Y:S01]  /*309f0*/  IMAD.U32 R12, RZ, RZ, UR28 ;  /* 0x0000001cff0c7e24 */ /* 0x000fe2000f8e00ff */
[----:B------:R-:W2:Y:S03]  /*30a00*/  LDL.LU R37, [R1+0x8fc] ;  /* 0x0008fc0001257983 */ /* 0x000ea60000300800 */
[----:B------:R-:W-:Y:S01]  /*30a10*/  F2FP.SATFINITE.E4M3.F32.PACK_AB_MERGE_C R11, RZ, R10, RZ ;  /* 0x0000000aff0b723e */ /* 0x000fe200048070ff */
[----:B------:R-:W3:Y:S01]  /*30a20*/  LDL.LU R40, [R1+0x900] ;  /* 0x0009000001287983 */ /* 0x000ee20000300800 */
[----:B------:R-:W-:-:S03]  /*30a30*/  PRMT R10, RZ, 0x7610, R10 ;  /* 0x00007610ff0a7816 */ /* 0x000fc6000000000a */
[----:B------:R0:W-:Y:S04]  /*30a40*/  @!P2 STG.E.U8 desc[UR20][R8.64+0x48], R11 ;  /* 0x0000480b0800a986 */ /* 0x0001e8000c101114 */
[----:B------:R-:W4:Y:S01]  /*30a50*/  @!P3 LDG.E.U8 R10, desc[UR20][R6.64+0x49] ;  /* 0x00004914060ab981 */ /* 0x000f22000c1e1100 */
[----:B0-----:R-:W0:Y:S01]  /*30a60*/  @!P3 LDC.64 R8, c[0x0][0x5c0] ;  /* 0x00017000ff08bb82 */ /* 0x001e220000000a00 */
[----:B------:R-:W-:Y:S01]  /*30a70*/  IMAD.U32 R11, RZ, RZ, UR27 ;  /* 0x0000001bff0b7e24 */ /* 0x000fe2000f8e00ff */
[----:B------:R-:W-:Y:S02]  /*30a80*/  @!P3 IADD3 R12, P4, P5, R12, UR15, R24 ;  /* 0x0000000f0c0cbc10 */ /* 0x000fe4000fd9e018 */
[----:B------:R-:W-:Y:S02]  /*30a90*/  ISETP.LT.OR P2, PT, R28, 0x51, !P0 ;  /* 0x000000511c00780c */ /* 0x000fe40004741670 */
[----:B------:R-:W-:-:S02]  /*30aa0*/  @!P3 IADD3.X R11, R11, UR14, R30, P4, P5 ;  /* 0x0000000e0b0bbc10 */ /* 0x000fc4000a7ea41e */
[----:B0-----:R-:W-:-:S05]  /*30ab0*/  @!P3 IADD3 R8, P4, R12, R8, RZ ;  /* 0x000000080c08b210 */ /* 0x001fca0007f9e0ff */
[----:B------:R-:W-:Y:S01]  /*30ac0*/  @!P3 IMAD.X R9, R11, 0x1, R9, P4 ;  /* 0x000000010b09b824 */ /* 0x000fe200020e0609 */
        /* <DEDUP_REMOVED lines=82> */
[----:B------:R-:W2:Y:S01]  /*30ff0*/  LDL.LU R37, [R1+0x914] ;  /* 0x0009140001257983 */ /* 0x000ea20000300800 */
[----:B------:R-:W-:-:S03]  /*31000*/  IMAD.U32 R13, RZ, RZ, UR28 ;  /* 0x0000001cff0d7e24 */ /* 0x000fc6000f8e00ff */
[----:B------:R-:W4:Y:S01]  /*31010*/  LDL.LU R41, [R1+0x918] ;  /* 0x0009180001297983 */ /* 0x000f220000300800 */
[----:B------:R-:W-:Y:S02]  /*31020*/  F2FP.SATFINITE.E4M3.F32.PACK_AB_MERGE_C R11, RZ, R10, RZ ;  /* 0x0000000aff0b723e */ /* 0x000fe400048070ff */
[----:B------:R-:W-:-:S03]  /*31030*/  PRMT R10, RZ, 0x7610, R10 ;  /* 0x00007610ff0a7816 */ /* 0x000fc6000000000a */
[----:B------:R0:W-:Y:S04]  /*31040*/  @!P2 STG.E.U8 desc[UR20][R8.64+0x58], R11 ;  /* 0x0000580b0800a986 */ /* 0x0001e8000c101114 */
[----:B------:R-:W3:Y:S01]  /*31050*/  @!P3 LDG.E.U8 R10, desc[UR20][R4.64+0x59] ;  /* 0x00005914040ab981 */ /* 0x000ee2000c1e1100 */
[----:B0-----:R-:W0:Y:S01]  /*31060*/  @!P3 LDC.64 R8, c[0x0][0x5c0] ;  /* 0x00017000ff08bb82 */ /* 0x001e220000000a00 */
[----:B------:R-:W-:Y:S02]  /*31070*/  ISETP.LT.OR P2, PT, R28, 0x59, !P1 ;  /* 0x000000591c00780c */ /* 0x000fe40004f41670 */
        /* <DEDUP_REMOVED lines=23> */
[----:B------:R-:W-:Y:S02]  /*311f0*/  IMAD.U32 R11, RZ, RZ, UR28 ;  /* 0x0000001cff0b7e24 */ /* 0x000fe4000f8e00ff */
[----:B------:R-:W-:Y:S01]  /*31200*/  IMAD.U32 R13, RZ, RZ, UR27 ;  /* 0x0000001bff0d7e24 */ /* 0x000fe2000f8e00ff */
[----:B------:R-:W2:Y:S04]  /*31210*/  LDL.LU R37, [R1+0x91c] ;  /* 0x00091c0001257983 */ /* 0x000ea80000300800 */
[----:B------:R-:W3:Y:S01]  /*31220*/  LDL.LU R40, [R1+0x920] ;  /* 0x0009200001287983 */ /* 0x000ee20000300800 */
[----:B------:R-:W-:Y:S02]  /*31230*/  F2FP.SATFINITE.E4M3.F32.PACK_AB_MERGE_C R15, RZ, R10, RZ ;  /* 0x0000000aff0f723e */ /* 0x000fe400048070ff */
[----:B------:R-:W-:-:S03]  /*31240*/  PRMT R10, RZ, 0x7610, R10 ;  /* 0x00007610ff0a7816 */ /* 0x000fc6000000000a */
[----:B------:R0:W-:Y:S04]  /*31250*/  @!P2 STG.E.U8 desc[UR20][R8.64+0x58], R15 ;  /* 0x0000580f0800a986 */ /* 0x0001e8000c101114 */
[----:B------:R-:W4:Y:S01]  /*31260*/  @!P3 LDG.E.U8 R10, desc[UR20][R6.64+0x59] ;  /* 0x00005914060ab981 */ /* 0x000f22000c1e1100 */
[----:B0-----:R-:W0:Y:S01]  /*31270*/  @!P3 LDC.64 R8, c[0x0][0x5c0] ;  /* 0x00017000ff08bb82 */ /* 0x001e220000000a00 */
        /* <DEDUP_REMOVED lines=24> */
[----:B------:R-:W-:Y:S02]  /*31400*/  IMAD.U32 R13, RZ, RZ, UR28 ;  /* 0x0000001cff0d7e24 */ /* 0x000fe4000f8e00ff */
[----:B------:R-:W-:Y:S01]  /*31410*/  IMAD.U32 R15, RZ, RZ, UR27 ;  /* 0x0000001bff0f7e24 */ /* 0x000fe2000f8e00ff */
[----:B------:R-:W-:Y:S02]  /*31420*/  F2FP.SATFINITE.E4M3.F32.PACK_AB_MERGE_C R11, RZ, R10, RZ ;  /* 0x0000000aff0b723e */ /* 0x000fe400048070ff */
        /* <DEDUP_REMOVED lines=1066> */
[----:B------:R-:W-:Y:S01]  /*356d0*/  FFMA R10, R40, UR23, R10 ;  /* 0x00000017280a7c23 */ /* 0x000fe2000800000a */
[----:B------:R-:W-:Y:S01]  /*356e0*/  @!P2 IADD3 R13, P4, P5, R13, UR15, R24 ;  /* 0x0000000f0d0dac10 */ /* 0x000fe2000fd9e018 */
[----:B------:R-:W3:Y:S03]  /*356f0*/  LDL.LU R40, [R1+0xa3c] ;  /* 0x000a3c0001287983 */ /* 0x000ee60000300800 */
[----:B------:R-:W-:Y:S02]  /*35700*/  F2FP.SATFINITE.E4M3.F32.PACK_AB_MERGE_C R11, RZ, R10, RZ ;  /* 0x0000000aff0b723e */ /* 0x000fe400048070ff */
[----:B------:R-:W-:-:S03]  /*35710*/  PRMT R10, RZ, 0x7610, R10 ;  /* 0x00007610ff0a7816 */ /* 0x000fc6000000000a */
[----:B------:R0:W-:Y:S04]  /*35720*/  @!P3 STG.E.U8 desc[UR20][R8.64+0xe9], R11 ;  /* 0x0000e90b0800b986 */ /* 0x0001e8000c101114 */
[----:B------:R-:W2:Y:S01]  /*35730*/  @!P2 LDG.E.U8 R10, desc[UR20][R6.64+0xe8] ;  /* 0x0000e814060aa981 */ /* 0x000ea2000c1e1100 */
[----:B0-----:R-:W0:Y:S01]  /*35740*/  @!P2 LDC.64 R8, c[0x0][0x5c0] ;  /* 0x00017000ff08ab82 */ /* 0x001e220000000a00 */
[----:B------:R-:W-:Y:S02]  /*35750*/  ISETP.LT.OR P3, PT, R28, 0xea, !P1 ;  /* 0x000000ea1c00780c */ /* 0x000fe40004f61670 */
[----:B------:R-:W-:Y:S02]  /*35760*/  @!P2 IADD3.X R12, R15, UR14, R30, P4, P5 ;  /* 0x0000000e0f0cac10 */ /* 0x000fe4000a7ea41e */
[----:B0-----:R-:W-:-:S05]  /*35770*/  @!P2 IADD3 R8, P4, R13, R8, RZ ;  /* 0x000000080d08a210 */ /* 0x001fca0007f9e0ff */
[----:B------:R-:W-:Y:S01]  /*35780*/  @!P2 IMAD.X R9, R12, 0x1, R9, P4 ;  /* 0x000000010c09a824 */ /* 0x000fe200020e0609 */
[----:B--2---:R-:W-:-:S04]  /*35790*/  LOP3.LUT R10, R10, 0xff, RZ, 0xc0, !PT ;  /* 0x000000ff0a0a7812 */ /* 0x004fc800078ec0ff */
[----:B------:R-:W-:-:S05]  /*357a0*/  F2FP.F16.E4M3.UNPACK_B R10, R10 ;  /* 0x0000000aff0a723e */ /* 0x000fca00020006ff */
[----:B------:R-:W-:-:S05]  /*357b0*/  HADD2.F32 R10, -RZ, R10.H0_H0 ;  /* 0x2000000aff0a7230 */ /* 0x000fca0000004100 */
[----:B------:R-:W-:-:S04]  /*357c0*/  FMUL R10, R10, UR24 ;  /* 0x000000180a0a7c20 */ /* 0x000fc80008400000 */
[----:B------:R-:W-:Y:S01]  /*357d0*/  FFMA R10, R37, UR23, R10 ;  /* 0x00000017250a7c23 */ /* 0x000fe2000800000a */
[----:B------:R-:W-:Y:S01]  /*357e0*/  IMAD.U32 R13, RZ, RZ, UR28 ;  /* 0x0000001cff0d7e24 */ /* 0x000fe2000f8e00ff */
[----:B------:R-:W2:Y:S03]  /*357f0*/  LDL.LU R37, [R1+0xa40] ;  /* 0x000a400001257983 */ /* 0x000ea60000300800 */
        /* <DEDUP_REMOVED lines=58> */
[----:B---3--:R-:W-:Y:S01]  /*35ba0*/  FFMA R10, R40, UR23, R10 ;  /* 0x00000017280a7c23 */ /* 0x008fe2000800000a */
[----:B------:R-:W-:Y:S01]  /*35bb0*/  IMAD.U32 R13, RZ, RZ, UR28 ;  /* 0x0000001cff0d7e24 */ /* 0x000fe2000f8e00ff */
[----:B------:R-:W3:Y:S04]  /*35bc0*/  LDL.LU R40, [R1+0xa4c] ;  /* 0x000a4c0001287983 */ /* 0x000ee80000300800 */
[----:B------:R-:W4:Y:S01]  /*35bd0*/  LDL.LU R41, [R1+0xa50] ;  /* 0x000a500001297983 */ /* 0x000f220000300800 */
[----:B------:R-:W-:Y:S02]  /*35be0*/  F2FP.SATFINITE.E4M3.F32.PACK_AB_MERGE_C R11, RZ, R10, RZ ;  /* 0x0000000aff0b723e */ /* 0x000fe400048070ff */
[----:B------:R-:W-:-:S03]  /*35bf0*/  PRMT R10, RZ, 0x7610, R10 ;  /* 0x00007610ff0a7816 */ /* 0x000fc6000000000a */
[----:B------:R0:W-:Y:S04]  /*35c00*/  @!P2 STG.E.U8 desc[UR20][R8.64+0xf0], R11 ;  /* 0x0000f00b0800a986 */ /* 0x0001e8000c101114 */
[----:B------:R-:W2:Y:S01]  /*35c10*/  @!P3 LDG.E.U8 R10, desc[UR20][R6.64+0xf1] ;  /* 0x0000f114060ab981 */ /* 0x000ea2000c1e1100 */
[----:B0-----:R-:W0:Y:S01]  /*35c20*/  @!P3 LDC.64 R8, c[0x0][0x5c0] ;  /* 0x00017000ff08bb82 */ /* 0x001e220000000a00 */
[----:B------:R-:W-:Y:S02]  /*35c30*/  @!P3 IADD3 R13, P4, P5, R13, UR15, R24 ;  /* 0x0000000f0d0dbc10 */ /* 0x000fe4000fd9e018 */
[----:B------:R-:W-:Y:S02]  /*35c40*/  ISETP.LT.OR P2, PT, R28, 0xf9, !P0 ;  /* 0x000000f91c00780c */ /* 0x000fe40004741670 */
[----:B------:R-:W-:-:S02]  /*35c50*/  @!P3 IADD3.X R12, R15, UR14, R30, P4, P5 ;  /* 0x0000000e0f0cbc10 */ /* 0x000fc4000a7ea41e */
[----:B0-----:R-:W-:-:S05]  /*35c60*/  @!P3 IADD3 R8, P4, R13, R8, RZ ;  /* 0x000000080d08b210 */ /* 0x001fca0007f9e0ff */
[----:B------:R-:W-:Y:S01]  /*35c70*/  @!P3 IMAD.X R9, R12, 0x1, R9, P4 ;  /* 0x000000010c09b824 */ /* 0x000fe200020e0609 */
        /* <DEDUP_REMOVED lines=14> */
[----:B---3--:R-:W-:-:S04]  /*35d60*/  LOP3.LUT R10, R10, 0xff, RZ, 0xc0, !PT ;  /* 0x000000ff0a0a7812 */ /* 0x008fc800078ec0ff */
[----:B------:R-:W-:-:S05]  /*35d70*/  F2FP.F16.E4M3.UNPACK_B R10, R10 ;  /* 0x0000000aff0a723e */ /* 0x000fca00020006ff */
[----:B------:R-:W-:-:S05]  /*35d80*/  HADD2.F32 R10, -RZ, R10.H0_H0 ;  /* 0x2000000aff0a7230 */ /* 0x000fca0000004100 */
[----:B------:R-:W-:-:S04]  /*35d90*/  FMUL R10, R10, UR24 ;  /* 0x000000180a0a7c20 */ /* 0x000fc80008400000 */
[----:B------:R-:W-:Y:S01]  /*35da0*/  FFMA R10, R40, UR23, R10 ;  /* 0x00000017280a7c23 */ /* 0x000fe2000800000a */
[----:B------:R-:W-:Y:S01]  /*35db0*/  IMAD.U32 R13, RZ, RZ, UR27 ;  /* 0x0000001bff0d7e24 */ /* 0x000fe2000f8e00ff */
[----:B------:R-:W3:Y:S03]  /*35dc0*/  LDL.LU R40, [R1+0xa58] ;  /* 0x000a580001287983 */ /* 0x000ee60000300800 */
[----:B------:R-:W-:Y:S02]  /*35dd0*/  F2FP.SATFINITE.E4M3.F32.PACK_AB_MERGE_C R11, RZ, R10, RZ ;  /* 0x0000000aff0b723e */ /* 0x000fe400048070ff */
[----:B------:R-:W-:-:S03]  /*35de0*/  PRMT R10, RZ, 0x7610, R10 ;  /* 0x00007610ff0a7816 */ /* 0x000fc6000000000a */
[----:B------:R0:W-:Y:S04]  /*35df0*/  @!P2 STG.E.U8 desc[UR20][R8.64+0xf8], R11 ;  /* 0x0000f80b0800a986 */ /* 0x0001e8000c101114 */
[----:B------:R1:W4:Y:S02]  /*35e00*/  @!P0 LDG.E.U8 R10, desc[UR20][R4.64+0xf9] ;  /* 0x0000f914040a8981 */ /* 0x000324000c1e1100 */
[----:B-1----:R-:W1:Y:S01]  /*35e10*/  @!P0 LDC.64 R4, c[0x0][0x5c0] ;  /* 0x00017000ff048b82 */ /* 0x002e620000000a00 */
[----:B------:R-:W-:Y:S02]  /*35e20*/  ISETP.LT.OR P2, PT, R28, 0xf9, !P1 ;  /* 0x000000f91c00780c */ /* 0x000fe40004f41670 */
[----:B0-----:R-:W-:Y:S02]  /*35e30*/  PRMT R8, RZ, 0x7610, R8 ;  /* 0x00007610ff087816 */ /* 0x001fe40000000008 */
[----:B-1----:R-:W-:-:S04]  /*35e40*/  @!P0 IADD3 R4, P3, P4, R24, UR15, R4 ;  /* 0x0000000f18048c10 */ /* 0x002fc8000fc7e004 */
[----:B------:R-:W-:Y:S02]  /*35e50*/  @!P0 IADD3.X R5, R30, UR14, R5, P3, P4 ;  /* 0x0000000e1e058c10 */ /* 0x000fe40009fe8405 */
[----:B----4-:R-:W-:-:S04]  /*35e60*/  LOP3.LUT R10, R10, 0xff, RZ, 0xc0, !PT ;  /* 0x000000ff0a0a7812 */ /* 0x010fc800078ec0ff */
[----:B------:R-:W-:-:S05]  /*35e70*/  F2FP.F16.E4M3.UNPACK_B R10, R10 ;  /* 0x0000000aff0a723e */ /* 0x000fca00020006ff */
[----:B------:R-:W-:-:S05]  /*35e80*/  HADD2.F32 R10, -RZ, R10.H0_H0 ;  /* 0x2000000aff0a7230 */ /* 0x000fca0000004100 */
[----:B------:R-:W-:-:S04]  /*35e90*/  FMUL R10, R10, UR24 ;  /* 0x000000180a0a7c20 */ /* 0x000fc80008400000 */
[----:B------:R-:W-:-:S05]  /*35ea0*/  FFMA R10, R41, UR23, R10 ;  /* 0x00000017290a7c23 */ /* 0x000fca000800000a */
[----:B------:R-:W-:-:S05]  /*35eb0*/  F2FP.SATFINITE.E4M3.F32.PACK_AB_MERGE_C R9, RZ, R10, RZ ;  /* 0x0000000aff09723e */ /* 0x000fca00048070ff */
[----:B------:R0:W-:Y:S04]  /*35ec0*/  @!P0 STG.E.U8 desc[UR20][R4.64+0xf9], R9 ;  /* 0x0000f90904008986 */ /* 0x0001e8000c101114 */
[----:B------:R-:W4:Y:S01]  /*35ed0*/  @!P2 LDG.E.U8 R8, desc[UR20][R6.64+0xf8] ;  /* 0x0000f8140608a981 */ /* 0x000f22000c1e1100 */
[----:B0-----:R-:W0:Y:S01]  /*35ee0*/  @!P2 LDC.64 R4, c[0x0][0x5c0] ;  /* 0x00017000ff04ab82 */ /* 0x001e220000000a00 */
[----:B------:R-:W-:Y:S01]  /*35ef0*/  IMAD.U32 R11, RZ, RZ, UR28 ;  /* 0x0000001cff0b7e24 */ /* 0x000fe2000f8e00ff */
[----:B------:R-:W-:-:S04]  /*35f00*/  ISETP.LT.OR P1, PT, R28, 0xfa, !P1 ;  /* 0x000000fa1c00780c */ /* 0x000fc80004f21670 */
[----:B------:R-:W-:-:S04]  /*35f10*/  @!P2 IADD3 R11, P0, P3, R11, UR15, R24 ;  /* 0x0000000f0b0bac10 */ /* 0x000fc8000fb1e018 */
[----:B------:R-:W-:Y:S02]  /*35f20*/  @!P2 IADD3.X R10, R13, UR14, R30, P0, P3 ;  /* 0x0000000e0d0aac10 */ /* 0x000fe400087e641e */
[----:B0-----:R-:W-:-:S05]  /*35f30*/  @!P2 IADD3 R4, P4, R11, R4, RZ ;  /* 0x000000040b04a210 */ /* 0x001fca0007f9e0ff */
[----:B------:R-:W-:Y:S01]  /*35f40*/  @!P2 IMAD.X R5, R10, 0x1, R5, P4 ;  /* 0x000000010a05a824 */ /* 0x000fe200020e0605 */
[----:B----4-:R-:W-:-:S04]  /*35f50*/  LOP3.LUT R8, R8, 0xff, RZ, 0xc0, !PT ;  /* 0x000000ff08087812 */ /* 0x010fc800078ec0ff */
[----:B------:R-:W-:-:S05]  /*35f60*/  F2FP.F16.E4M3.UNPACK_B R8, R8 ;  /* 0x00000008ff08723e */ /* 0x000fca00020006ff */
[----:B------:R-:W-:-:S05]  /*35f70*/  HADD2.F32 R8, -RZ, R8.H0_H0 ;  /* 0x20000008ff087230 */ /* 0x000fca0000004100 */
[----:B------:R-:W-:-:S04]  /*35f80*/  FMUL R8, R8, UR24 ;  /* 0x0000001808087c20 */ /* 0x000fc80008400000 */
[----:B--2---:R-:W-:Y:S01]  /*35f90*/  FFMA R8, R37, UR23, R8 ;  /* 0x0000001725087c23 */ /* 0x004fe20008000008 */
[----:B------:R-:W-:Y:S01]  /*35fa0*/  IADD3 R9, P0, R36, 0x180, RZ ;  /* 0x0000018024097810 */ /* 0x000fe20007f1e0ff */
[----:B------:R-:W-:Y:S01]  /*35fb0*/  IMAD.U32 R13, RZ, RZ, UR28 ;  /* 0x0000001cff0d7e24 */ /* 0x000fe2000f8e00ff */
[----:B------:R-:W2:Y:S02]  /*35fc0*/  LDL.LU R37, [R1+0xa5c] ;  /* 0x000a5c0001257983 */ /* 0x000ea40000300800 */
[----:B------:R-:W-:Y:S02]  /*35fd0*/  F2FP.SATFINITE.E4M3.F32.PACK_AB_MERGE_C R11, RZ, R8, RZ ;  /* 0x00000008ff0b723e */ /* 0x000fe400048070ff */
[----:B------:R-:W-:-:S03]  /*35fe0*/  PRMT R8, RZ, 0x7610, R8 ;  /* 0x00007610ff087816 */ /* 0x000fc60000000008 */
[----:B------:R0:W-:Y:S04]  /*35ff0*/  @!P2 STG.E.U8 desc[UR20][R4.64+0xf8], R11 ;  /* 0x0000f80b0400a986 */ /* 0x0001e8000c101114 */
[----:B------:R1:W4:Y:S02]  /*36000*/  @!P1 LDG.E.U8 R8, desc[UR20][R6.64+0xf9] ;  /* 0x0000f91406089981 */ /* 0x000324000c1e1100 */
[----:B-1----:R-:W1:Y:S01]  /*36010*/  @!P1 LDC.64 R6, c[0x0][0x5c0] ;  /* 0x00017000ff069b82 */ /* 0x002e620000000a00 */
[----:B------:R-:W-:Y:S01]  /*36020*/  IMAD.X R10, RZ, RZ, R39, P0 ;  /* 0x000000ffff0a7224 */ /* 0x000fe200000e0627 */
[----:B------:R-:W-:Y:S02]  /*36030*/  ISETP.GE.AND P0, PT, R29, 0x181, PT ;  /* 0x000001811d00780c */ /* 0x000fe40003f06270 */
[----:B0-----:R-:W-:Y:S01]  /*36040*/  @!P1 IADD3 R11, P4, P5, R13, UR15, R24 ;  /* 0x0000000f0d0b9c10 */ /* 0x001fe2000fd9e018 */
[----:B------:R-:W-:-:S04]  /*36050*/  IMAD.WIDE.U32 R4, R9, UR6, R34 ;  /* 0x0000000609047c25 */ /* 0x000fc8000f8e0022 */
[----:B------:R-:W-:Y:S01]  /*36060*/  IMAD R10, R10, UR6, RZ ;  /* 0x000000060a0a7c24 */ /* 0x000fe2000f8e02ff */
[----:B------:R-:W-:Y:S02]  /*36070*/  ISETP.LT.OR P2, PT, R28, 0x1, !P0 ;  /* 0x000000011c00780c */ /* 0x000fe40004741670 */
[----:B------:R-:W-:Y:S01]  /*36080*/  @!P1 IADD3.X R12, R15, UR14, R30, P4, P5 ;  /* 0x0000000e0f0c9c10 */ /* 0x000fe2000a7ea41e */
[--C-:B------:R-:W-:Y:S01]  /*36090*/  IMAD R9, R9, UR7, R10.reuse ;  /* 0x0000000709097c24 */ /* 0x100fe2000f8e020a */
[----:B------:R-:W-:Y:S02]  /*360a0*/  IADD3 R4, P4, R4, UR8, RZ ;  /* 0x0000000804047c10 */ /* 0x000fe4000ff9e0ff */
[----:B------:R-:W-:Y:S02]  /*360b0*/  PRMT R10, RZ, 0x7610, R10 ;  /* 0x00007610ff0a7816 */ /* 0x000fe4000000000a */
[----:B------:R-:W-:Y:S02]  /*360c0*/  IADD3.X R5, R5, UR9, R9, P4, !PT ;  /* 0x0000000905057c10 */ /* 0x000fe4000a7fe409 */
[----:B-1----:R-:W-:-:S05]  /*360d0*/  @!P1 IADD3 R6, P3, R11, R6, RZ ;  /* 0x000000060b069210 */ /* 0x002fca0007f7e0ff */
[----:B------:R-:W-:Y:S01]  /*360e0*/  @!P1 IMAD.X R7, R12, 0x1, R7, P3 ;  /* 0x000000010c079824 */ /* 0x000fe200018e0607 */
[----:B----4-:R-:W-:-:S04]  /*360f0*/  LOP3.LUT R8, R8, 0xff, RZ, 0xc0, !PT ;  /* 0x000000ff08087812 */ /* 0x010fc800078ec0ff */
[----:B------:R-:W-:-:S05]  /*36100*/  F2FP.F16.E4M3.UNPACK_B R8, R8 ;  /* 0x00000008ff08723e */ /* 0x000fca00020006ff */
[----:B------:R-:W-:-:S05]  /*36110*/  HADD2.F32 R8, -RZ, R8.H0_H0 ;  /* 0x20000008ff087230 */ /* 0x000fca0000004100 */
[----:B------:R-:W-:-:S04]  /*36120*/  FMUL R8, R8, UR24 ;  /* 0x0000001808087c20 */ /* 0x000fc80008400000 */
[----:B---3--:R-:W-:Y:S01]  /*36130*/  FFMA R8, R40, UR23, R8 ;  /* 0x0000001728087c23 */ /* 0x008fe20008000008 */
[----:B------:R-:W-:Y:S01]  /*36140*/  ISETP.LT.OR P3, PT, R28, 0x2, !P0 ;  /* 0x000000021c00780c */ /* 0x000fe20004761670 */
[----:B------:R-:W3:Y:S03]  /*36150*/  LDL.LU R40, [R1+0xa60] ;  /* 0x000a600001287983 */ /* 0x000ee60000300800 */
[----:B------:R-:W-:Y:S02]  /*36160*/  F2FP.SATFINITE.E4M3.F32.PACK_AB_MERGE_C R11, RZ, R8, RZ ;  /* 0x00000008ff0b723e */ /* 0x000fe400048070ff */
[----:B------:R-:W0:Y:S03]  /*36170*/  @!P2 LDC.64 R8, c[0x0][0x5c0] ;  /* 0x00017000ff08ab82 */ /* 0x000e260000000a00 */
[----:B------:R1:W-:Y:S04]  /*36180*/  @!P1 STG.E.U8 desc[UR20][R6.64+0xf9], R11 ;  /* 0x0000f90b06009986 */ /* 0x0003e8000c101114 */
[----:B------:R-:W4:Y:S01]  /*36190*/  @!P2 LDG.E.U8 R10, desc[UR20][R4.64] ;  /* 0x00000014040aa981 */ /* 0x000f22000c1e1100 */
[----:B-1----:R-:W-:-:S02]  /*361a0*/  @!P2 IMAD.MOV.U32 R6, RZ, RZ, R24 ;  /* 0x000000ffff06a224 */ /* 0x002fc400078e0018 */
[----:B------:R-:W-:Y:S02]  /*361b0*/  @!P2 IMAD.MOV.U32 R7, RZ, RZ, R30 ;  /* 0x000000ffff07a224 */ /* 0x000fe400078e001e */
[----:B------:R-:W-:-:S04]  /*361c0*/  @!P2 IMAD.WIDE.U32 R6, R2, 0x180, R6 ;  /* 0x000001800206a825 */ /* 0x000fc800078e0006 */
[----:B------:R-:W-:Y:S01]  /*361d0*/  @!P2 IMAD R11, R3, 0x180, RZ ;  /* 0x00000180030ba824 */ /* 0x000fe200078e02ff */
[----:B0-----:R-:W-:Y:S02]  /*361e0*/  @!P2 IADD3 R6, P1, R6, R8, RZ ;  /* 0x000000080606a210 */ /* 0x001fe40007f3e0ff */
[----:B------:R-:W-:Y:S02]  /*361f0*/  PRMT R8, RZ, 0x7610, R8 ;  /* 0x00007610ff087816 */ /* 0x000fe40000000008 */
[----:B------:R-:W-:Y:S02]  /*36200*/  @!P2 IADD3.X R7, R9, R7, R11, P1, !PT ;  /* 0x000000070907a210 */ /* 0x000fe40000ffe40b */
[----:B----4-:R-:W-:-:S04]  /*36210*/  LOP3.LUT R10, R10, 0xff, RZ, 0xc0, !PT ;  /* 0x000000ff0a0a7812 */ /* 0x010fc800078ec0ff */
[----:B------:R-:W-:-:S05]  /*36220*/  F2FP.F16.E4M3.UNPACK_B R10, R10 ;  /* 0x0000000aff0a723e */ /* 0x000fca00020006ff */
[----:B------:R-:W-:-:S05]  /*36230*/  HADD2.F32 R10, -RZ, R10.H0_H0 ;  /* 0x2000000aff0a7230 */ /* 0x000fca0000004100 */
[----:B------:R-:W-:-:S04]  /*36240*/  FMUL R10, R10, UR24 ;  /* 0x000000180a0a7c20 */ /* 0x000fc80008400000 */
[----:B--2---:R-:W-:Y:S01]  /*36250*/  FFMA R10, R37, UR23, R10 ;  /* 0x00000017250a7c23 */ /* 0x004fe2000800000a */
[----:B------:R-:W-:Y:S01]  /*36260*/  ISETP.GE.AND P1, PT, R29, 0x189, PT ;  /* 0x000001891d00780c */ /* 0x000fe20003f26270 */
[----:B------:R-:W-:Y:S01]  /*36270*/  @!P3 IMAD R14, R3, 0x180, RZ ;  /* 0x00000180030eb824 */ /* 0x000fe200078e02ff */
[----:B------:R-:W2:Y:S04]  /*36280*/  LDL.LU R37, [R1+0xa64] ;  /* 0x000a640001257983 */ /* 0x000ea80000300800 */
[----:B------:R-:W4:Y:S01]  /*36290*/  LDL.LU R41, [R1+0xa68] ;  /* 0x000a680001297983 */ /* 0x000f220000300800 */
[----:B------:R-:W-:-:S05]  /*362a0*/  F2FP.SATFINITE.E4M3.F32.PACK_AB_MERGE_C R11, RZ, R10, RZ ;  /* 0x0000000aff0b723e */ /* 0x000fca00048070ff */
[----:B------:R0:W-:Y:S04]  /*362b0*/  @!P2 STG.E.U8 desc[UR20][R6.64], R11 ;  /* 0x0000000b0600a986 */ /* 0x0001e8000c101114 */
[----:B------:R-:W3:Y:S01]  /*362c0*/  @!P3 LDG.E.U8 R8, desc[UR20][R4.64+0x1] ;  /* 0x000001140408b981 */ /* 0x000ee2000c1e1100 */
[----:B------:R-:W-:-:S05]  /*362d0*/  IADD3 R13, P2, R36, 0x188, RZ ;  /* 0x00000188240d7810 */ /* 0x000fca0007f5e0ff */
[----:B------:R-:W-:Y:S02]  /*362e0*/  IMAD.X R38, RZ, RZ, R39, P2 ;  /* 0x000000ffff267224 */ /* 0x000fe400010e0627 */
[----:B0-----:R-:W-:Y:S02]  /*362f0*/  @!P3 IMAD.MOV.U32 R6, RZ, RZ, R24 ;  /* 0x000000ffff06b224 */ /* 0x001fe400078e0018 */
[----:B------:R-:W-:Y:S02]  /*36300*/  @!P3 IMAD.MOV.U32 R7, RZ, RZ, R30 ;  /* 0x000000ffff07b224 */ /* 0x000fe400078e001e */
[----:B------:R-:W-:Y:S01]  /*36310*/  IMAD R38, R38, UR6, RZ ;  /* 0x0000000626267c24 */ /* 0x000fe2000f8e02ff */
[----:B------:R-:W-:Y:S01]  /*36320*/  ISETP.LT.OR P2, PT, R28, 0x1, !P1 ;  /* 0x000000011c00780c */ /* 0x000fe20004f41670 */
[----:B------:R-:W-:Y:S01]  /*36330*/  @!P3 IMAD.WIDE.U32 R6, R2, 0x180, R6 ;  /* 0x000001800206b825 */ /* 0x000fe200078e0006 */
[----:B---3--:R-:W-:Y:S02]  /*36340*/  LOP3.LUT R10, R8, 0xff, RZ, 0xc0, !PT ;  /* 0x000000ff080a7812 */ /* 0x008fe400078ec0ff */
[----:B------:R-:W0:Y:S02]  /*36350*/  @!P3 LDC.64 R8, c[0x0][0x5c0] ;  /* 0x00017000ff08bb82 */ /* 0x000e240000000a00 */
[----:B------:R-:W-:-:S05]  /*36360*/  F2FP.F16.E4M3.UNPACK_B R10, R10 ;  /* 0x0000000aff0a723e */ /* 0x000fca00020006ff */
[----:B------:R-:W-:-:S05]  /*36370*/  HADD2.F32 R10, -RZ, R10.H0_H0 ;  /* 0x2000000aff0a7230 */ /* 0x000fca0000004100 */
[----:B------:R-:W-:-:S04]  /*36380*/  FMUL R10, R10, UR24 ;  /* 0x000000180a0a7c20 */ /* 0x000fc80008400000 */
[----:B------:R-:W-:Y:S01]  /*36390*/  FFMA R12, R40, UR23, R10 ;  /* 0x00000017280c7c23 */ /* 0x000fe2000800000a */
[----:B------:R-:W-:-:S04]  /*363a0*/  IMAD.WIDE.U32 R10, R13, UR6, R34 ;  /* 0x000000060d0a7c25 */ /* 0x000fc8000f8e0022 */
[----:B------:R-:W-:Y:S01]  /*363b0*/  IMAD R13, R13, UR7, R38 ;  /* 0x000000070d0d7c24 */ /* 0x000fe2000f8e0226 */
[----:B------:R-:W-:Y:S02]  /*363c0*/  F2FP.SATFINITE.E4M3.F32.PACK_AB_MERGE_C R15, RZ, R12, RZ ;  /* 0x0000000cff0f723e */ /* 0x000fe400048070ff */
[----:B0-----:R-:W-:Y:S02]  /*363d0*/  @!P3 IADD3 R8, P5, R6, R8, RZ ;  /* 0x000000080608b210 */ /* 0x001fe40007fbe0ff */
[----:B------:R-:W-:Y:S02]  /*363e0*/  IADD3 R6, P4, R10, UR8, RZ ;  /* 0x000000080a067c10 */ /* 0x000fe4000ff9e0ff */
[----:B------:R-:W-:Y:S02]  /*363f0*/  PRMT R12, RZ, 0x7610, R12 ;  /* 0x00007610ff0c7816 */ /* 0x000fe4000000000c */
[----:B------:R-:W-:Y:S02]  /*36400*/  @!P3 IADD3.X R9, R9, R7, R14, P5, !PT ;  /* 0x000000070909b210 */ /* 0x000fe40002ffe40e */
[----:B------:R-:W-:-:S02]  /*36410*/  IADD3.X R7, R11, UR9, R13, P4, !PT ;  /* 0x000000090b077c10 */ /* 0x000fc4000a7fe40d */
[----:B------:R-:W0:Y:S01]  /*36420*/  @!P2 LDC.64 R10, c[0x0][0x5c0] ;  /* 0x00017000ff0aab82 */ /* 0x000e220000000a00 */
[----:B------:R1:W-:Y:S04]  /*36430*/  @!P3 STG.E.U8 desc[UR20][R8.64+0x1], R15 ;  /* 0x0000010f0800b986 */ /* 0x0003e8000c101114 */
[----:B------:R-:W3:Y:S01]  /*36440*/  @!P2 LDG.E.U8 R12, desc[UR20][R6.64] ;  /* 0x00000014060ca981 */ /* 0x000ee2000c1e1100 */
[----:B------:R-:W-:Y:S01]  /*36450*/  @!P2 IMAD R13, R3, 0x180, RZ ;  /* 0x00000180030da824 */ /* 0x000fe200078e02ff */
[----:B------:R-:W-:Y:S01]  /*36460*/  ISETP.LT.OR P3, PT, R28, 0x2, !P1 ;  /* 0x000000021c00780c */ /* 0x000fe20004f61670 */
[----:B-1----:R-:W-:Y:S02]  /*36470*/  @!P2 IMAD.MOV.U32 R8, RZ, RZ, R24 ;  /* 0x000000ffff08a224 */ /* 0x002fe400078e0018 */
[----:B------:R-:W-:-:S02]  /*36480*/  @!P2 IMAD.MOV.U32 R9, RZ, RZ, R30 ;  /* 0x000000ffff09a224 */ /* 0x000fc400078e001e */
[----:B------:R-:W-:-:S04]  /*36490*/  @!P2 IMAD.WIDE.U32 R8, R2, 0x180, R8 ;  /* 0x000001800208a825 */ /* 0x000fc800078e0008 */
[----:B------:R-:W-:Y:S01]  /*364a0*/  @!P2 IMAD.IADD R14, R9, 0x1, R13 ;  /* 0x00000001090ea824 */ /* 0x000fe200078e020d */
[----:B0-----:R-:W-:-:S04]  /*364b0*/  @!P2 IADD3 R8, P4, P5, R8, UR28, R10 ;  /* 0x0000001c0808ac10 */ /* 0x001fc8000fd9e00a */
[----:B------:R-:W-:Y:S02]  /*364c0*/  @!P2 IADD3.X R9, R14, UR27, R11, P4, P5 ;  /* 0x0000001b0e09ac10 */ /* 0x000fe4000a7ea40b */
[----:B------:R-:W0:Y:S01]  /*364d0*/  @!P3 LDC.64 R10, c[0x0][0x5c0] ;  /* 0x00017000ff0abb82 */ /* 0x000e220000000a00 */
[----:B---3--:R-:W-:-:S04]  /*364e0*/  LOP3.LUT R12, R12, 0xff, RZ, 0xc0, !PT ;  /* 0x000000ff0c0c7812 */ /* 0x008fc800078ec0ff */
[----:B------:R-:W-:-:S05]  /*364f0*/  F2FP.F16.E4M3.UNPACK_B R12, R12 ;  /* 0x0000000cff0c723e */ /* 0x000fca00020006ff */
[----:B------:R-:W-:-:S05]  /*36500*/  HADD2.F32 R12, -RZ, R12.H0_H0 ;  /* 0x2000000cff0c7230 */ /* 0x000fca0000004100 */
[----:B------:R-:W-:-:S04]  /*36510*/  FMUL R12, R12, UR24 ;  /* 0x000000180c0c7c20 */ /* 0x000fc80008400000 */
[----:B--2---:R-:W-:Y:S01]  /*36520*/  FFMA R12, R37, UR23, R12 ;  /* 0x00000017250c7c23 */ /* 0x004fe2000800000c */
[----:B------:R-:W-:Y:S01]  /*36530*/  @!P3 IMAD R15, R3, 0x180, RZ ;  /* 0x00000180030fb824 */ /* 0x000fe200078e02ff */
[----:B------:R-:W2:Y:S04]  /*36540*/  LDL.LU R37, [R1+0xa6c] ;  /* 0x000a6c0001257983 */ /* 0x000ea80000300800 */
[----:B------:R-:W3:Y:S01]  /*36550*/  LDL.LU R40, [R1+0xa70] ;  /* 0x000a700001287983 */ /* 0x000ee20000300800 */
[----:B------:R-:W-:Y:S02]  /*36560*/  F2FP.SATFINITE.E4M3.F32.PACK_AB_MERGE_C R13, RZ, R12, RZ ;  /* 0x0000000cff0d723e */ /* 0x000fe400048070ff */
[----:B------:R-:W-:-:S03]  /*36570*/  PRMT R12, RZ, 0x7610, R12 ;  /* 0x00007610ff0c7816 */ /* 0x000fc6000000000c */
[----:B------:R1:W-:Y:S04]  /*36580*/  @!P2 STG.E.U8 desc[UR20][R8.64], R13 ;  /* 0x0000000d0800a986 */ /* 0x0003e8000c101114 */
[----:B------:R-:W4:Y:S01]  /*36590*/  @!P3 LDG.E.U8 R12, desc[UR20][R6.64+0x1] ;  /* 0x00000114060cb981 */ /* 0x000f22000c1e1100 */
[----:B------:R-:W-:Y:S01]  /*365a0*/  ISETP.LT.OR P2, PT, R28, 0x9, !P0 ;  /* 0x000000091c00780c */ /* 0x000fe20004741670 */
[----:B-1----:R-:W-:Y:S02]  /*365b0*/  @!P3 IMAD.MOV.U32 R8, RZ, RZ, R24 ;  /* 0x000000ffff08b224 */ /* 0x002fe400078e0018 */
[----:B------:R-:W-:Y:S02]  /*365c0*/  @!P3 IMAD.MOV.U32 R9, RZ, RZ, R30 ;  /* 0x000000ffff09b224 */ /* 0x000fe400078e001e */
[----:B------:R-:W-:-:S04]  /*365d0*/  @!P3 IMAD.WIDE.U32 R8, R2, 0x180, R8 ;  /* 0x000001800208b825 */ /* 0x000fc800078e0008 */
[----:B------:R-:W-:Y:S01]  /*365e0*/  @!P3 IMAD.IADD R14, R9, 0x1, R15 ;  /* 0x00000001090eb824 */ /* 0x000fe200078e020f */
[----:B0-----:R-:W-:-:S04]  /*365f0*/  @!P3 IADD3 R8, P4, P5, R8, UR28, R10 ;  /* 0x0000001c0808bc10 */ /* 0x001fc8000fd9e00a */
[----:B------:R-:W-:Y:S02]  /*36600*/  @!P3 IADD3.X R9, R14, UR27, R11, P4, P5 ;  /* 0x0000001b0e09bc10 */ /* 0x000fe4000a7ea40b */
[----:B------:R-:W0:Y:S01]  /*36610*/  @!P2 LDC.64 R10, c[0x0][0x5c0] ;  /* 0x00017000ff0aab82 */ /* 0x000e220000000a00 */
        /* <DEDUP_REMOVED lines=13> */
[----:B------:R-:W-:Y:S01]  /*366f0*/  @!P2 IMAD R13, R3, 0x180, RZ ;  /* 0x00000180030da824 */ /* 0x000fe200078e02ff */
[----:B0-----:R-:W-:-:S04]  /*36700*/  @!P2 IADD3 R8, P4, R8, R10, RZ ;  /* 0x0000000a0808a210 */ /* 0x001fc80007f9e0ff */
[----:B------:R-:W-:Y:S02]  /*36710*/  @!P2 IADD3.X R9, R11, R9, R13, P4, !PT ;  /* 0x000000090b09a210 */ /* 0x000fe400027fe40d */
[----:B------:R-:W0:Y:S01]  /*36720*/  @!P3 LDC.64 R10, c[0x0][0x5c0] ;  /* 0x00017000ff0abb82 */ /* 0x000e220000000a00 */
[----:B----4-:R-:W-:-:S04]  /*36730*/  LOP3.LUT R12, R12, 0xff, RZ, 0xc0, !PT ;  /* 0x000000ff0c0c7812 */ /* 0x010fc800078ec0ff */
[----:B------:R-:W-:-:S05]  /*36740*/  F2FP.F16.E4M3.UNPACK_B R12, R12 ;  /* 0x0000000cff0c723e */ /* 0x000fca00020006ff */
[----:B------:R-:W-:-:S05]  /*36750*/  HADD2.F32 R12, -RZ, R12.H0_H0 ;  /* 0x2000000cff0c7230 */ /* 0x000fca0000004100 */
[----:B------:R-:W-:-:S04]  /*36760*/  FMUL R12, R12, UR24 ;  /* 0x000000180c0c7c20 */ /* 0x000fc80008400000 */
[----:B--2---:R-:W-:Y:S02]  /*36770*/  FFMA R12, R37, UR23, R12 ;  /* 0x00000017250c7c23 */ /* 0x004fe4000800000c */
[----:B------:R-:W2:Y:S04]  /*36780*/  LDL.LU R37, [R1+0xa74] ;  /* 0x000a740001257983 */ /* 0x000ea80000300800 */
[----:B------:R-:W4:Y:S01]  /*36790*/  LDL.LU R41, [R1+0xa78] ;  /* 0x000a780001297983 */ /* 0x000f220000300800 */
[----:B------:R-:W-:Y:S02]  /*367a0*/  F2FP.SATFINITE.E4M3.F32.PACK_AB_MERGE_C R13, RZ, R12, RZ ;  /* 0x0000000cff0d723e */ /* 0x000fe400048070ff */
[----:B------:R-:W-:-:S03]  /*367b0*/  PRMT R12, RZ, 0x7610, R12 ;  /* 0x00007610ff0c7816 */ /* 0x000fc6000000000c */
[----:B------:R1:W-:Y:S04]  /*367c0*/  @!P2 STG.E.U8 desc[UR20][R8.64+0x8], R13 ;  /* 0x0000080d0800a986 */ /* 0x0003e8000c101114 */
[----:B------:R-:W3:Y:S01]  /*367d0*/  @!P3 LDG.E.U8 R12, desc[UR20][R4.64+0x9] ;  /* 0x00000914040cb981 */ /* 0x000ee2000c1e1100 */
        /* <DEDUP_REMOVED lines=17> */
[----:B------:R-:W-:Y:S01]  /*368f0*/  @!P2 IMAD R15, R3, 0x180, RZ ;  /* 0x00000180030fa824 */ /* 0x000fe200078e02ff */
        /* <DEDUP_REMOVED lines=227> */
[--C-:B0-----:R-:W-:Y:S02]  /*37730*/  @!P2 IADD3 R8, P4, P5, R8, UR28, R10.reuse ;  /* 0x0000001c0808ac10 */ /* 0x101fe4000fd9e00a */
[----:B------:R-:W-:Y:S02]  /*37740*/  PRMT R10, RZ, 0x7610, R10 ;  /* 0x00007610ff0a7816 */ /* 0x000fe4000000000a */
[----:B------:R-:W-:Y:S02]  /*37750*/  @!P2 IADD3.X R9, R14, UR27, R11, P4, P5 ;  /* 0x0000001b0e09ac10 */ /* 0x000fe4000a7ea40b */
[----:B---3--:R-:W-:-:S04]  /*37760*/  LOP3.LUT R12, R12, 0xff, RZ, 0xc0, !PT ;  /* 0x000000ff0c0c7812 */ /* 0x008fc800078ec0ff */
[----:B------:R-:W-:-:S05]  /*37770*/  F2FP.F16.E4M3.UNPACK_B R12, R12 ;  /* 0x0000000cff0c723e */ /* 0x000fca00020006ff */
[----:B------:R-:W-:-:S05]  /*37780*/  HADD2.F32 R12, -RZ, R12.H0_H0 ;  /* 0x2000000cff0c7230 */ /* 0x000fca0000004100 */
[----:B------:R-:W-:-:S04]  /*37790*/  FMUL R12, R12, UR24 ;  /* 0x000000180c0c7c20 */ /* 0x000fc80008400000 */
[----:B--2---:R-:W-:Y:S01]  /*377a0*/  FFMA R12, R37, UR23, R12 ;  /* 0x00000017250c7c23 */ /* 0x004fe2000800000c */
[----:B------:R-:W-:Y:S02]  /*377b0*/  @!P3 IMAD.MOV.U32 R11, RZ, RZ, R30 ;  /* 0x000000ffff0bb224 */ /* 0x000fe400078e001e */
[----:B------:R-:W-:Y:S01]  /*377c0*/  @!P3 IMAD R15, R3, 0x180, RZ ;  /* 0x00000180030fb824 */ /* 0x000fe200078e02ff */
[----:B------:R-:W2:Y:S04]  /*377d0*/  LDL.LU R37, [R1+0xaac] ;  /* 0x000aac0001257983 */ /* 0x000ea80000300800 */
[----:B------:R-:W3:Y:S01]  /*377e0*/  LDL.LU R40, [R1+0xab0] ;  /* 0x000ab00001287983 */ /* 0x000ee20000300800 */
[----:B------:R-:W-:-:S05]  /*377f0*/  F2FP.SATFINITE.E4M3.F32.PACK_AB_MERGE_C R13, RZ, R12, RZ ;  /* 0x0000000cff0d723e */ /* 0x000fca00048070ff */
[----:B------:R0:W-:Y:S04]  /*37800*/  @!P2 STG.E.U8 desc[UR20][R8.64+0x20], R13 ;  /* 0x0000200d0800a986 */ /* 0x0001e8000c101114 */
[----:B------:R-:W4:Y:S01]  /*37810*/  @!P3 LDG.E.U8 R10, desc[UR20][R6.64+0x21] ;  /* 0x00002114060ab981 */ /* 0x000f22000c1e1100 */
[----:B0-----:R-:W0:Y:S01]  /*37820*/  @!P3 LDC.64 R8, c[0x0][0x5c0] ;  /* 0x00017000ff08bb82 */ /* 0x001e220000000a00 */
[----:B------:R-:W-:Y:S02]  /*37830*/  ISETP.LT.OR P2, PT, R28, 0x29, !P0 ;  /* 0x000000291c00780c */ /* 0x000fe40004741670 */
[----:B----4-:R-:W-:-:S04]  /*37840*/  LOP3.LUT R10, R10, 0xff, RZ, 0xc0, !PT ;  /* 0x000000ff0a0a7812 */ /* 0x010fc800078ec0ff */
[----:B------:R-:W-:-:S05]  /*37850*/  F2FP.F16.E4M3.UNPACK_B R10, R10 ;  /* 0x0000000aff0a723e */ /* 0x000fca00020006ff */
[----:B------:R-:W-:Y:S02]  /*37860*/  HADD2.F32 R12, -RZ, R10.H0_H0 ;  /* 0x2000000aff0c7230 */ /* 0x000fe40000004100 */
[----:B------:R-:W-:-:S04]  /*37870*/  @!P3 IMAD.MOV.U32 R10, RZ, RZ, R24 ;  /* 0x000000ffff0ab224 */ /* 0x000fc800078e0018 */
[----:B------:R-:W-:-:S04]  /*37880*/  @!P3 IMAD.WIDE.U32 R10, R2, 0x180, R10 ;  /* 0x00000180020ab825 */ /* 0x000fc800078e000a */
[----:B------:R-:W-:Y:S01]  /*37890*/  FMUL R12, R12, UR24 ;  /* 0x000000180c0c7c20 */ /* 0x000fe20008400000 */
[----:B------:R-:W-:-:S03]  /*378a0*/  @!P3 IMAD.IADD R14, R11, 0x1, R15 ;  /* 0x000000010b0eb824 */ /* 0x000fc600078e020f */
[----:B------:R-:W-:Y:S01]  /*378b0*/  FFMA R12, R41, UR23, R12 ;  /* 0x00000017290c7c23 */ /* 0x000fe2000800000c */
[----:B0-----:R-:W-:Y:S02]  /*378c0*/  @!P3 IADD3 R8, P4, P5, R10, UR28, R8 ;  /* 0x0000001c0a08bc10 */ /* 0x001fe4000fd9e008 */
[----:B------:R-:W-:Y:S02]  /*378d0*/  PRMT R10, RZ, 0x7610, R10 ;  /* 0x00007610ff0a7816 */ /* 0x000fe4000000000a */
[----:B------:R-:W-:Y:S02]  /*378e0*/  @!P3 IADD3.X R9, R14, UR27, R9, P4, P5 ;  /* 0x0000001b0e09bc10 */ /* 0x000fe4000a7ea409 */
[----:B------:R-:W-:-:S05]  /*378f0*/  F2FP.SATFINITE.E4M3.F32.PACK_AB_MERGE_C R13, RZ, R12, RZ ;  /* 0x0000000cff0d723e */ /* 0x000fca00048070ff */
[----:B------:R0:W-:Y:S04]  /*37900*/  @!P3 STG.E.U8 desc[UR20][R8.64+0x21], R13 ;  /* 0x0000210d0800b986 */ /* 0x0001e8000c101114 */
[----:B------:R-:W4:Y:S01]  /*37910*/  @!P2 LDG.E.U8 R10, desc[UR20][R4.64+0x28] ;  /* 0x00002814040aa981 */ /* 0x000f22000c1e1100 */
[----:B0-----:R-:W0:Y:S01]  /*37920*/  @!P2 LDC.64 R8, c[0x0][0x5c0] ;  /* 0x00017000ff08ab82 */ /* 0x001e220000000a00 */
[----:B------:R-:W-:Y:S01]  /*37930*/  @!P2 IMAD.MOV.U32 R11, RZ, RZ, R30 ;  /* 0x000000ffff0ba224 */ /* 0x000fe200078e001e */
[----:B------:R-:W-:Y:S01]  /*37940*/  ISETP.LT.OR P3, PT, R28, 0x2a, !P0 ;  /* 0x0000002a1c00780c */ /* 0x000fe20004761670 */
[----:B------:R-:W-:Y:S01]  /*37950*/  @!P2 IMAD R13, R3, 0x180, RZ ;  /* 0x00000180030da824 */ /* 0x000fe200078e02ff */
[----:B----4-:R-:W-:-:S04]  /*37960*/  LOP3.LUT R10, R10, 0xff, RZ, 0xc0, !PT ;  /* 0x000000ff0a0a7812 */ /* 0x010fc800078ec0ff */
[----:B------:R-:W-:-:S05]  /*37970*/  F2FP.F16.E4M3.UNPACK_B R10, R10 ;  /* 0x0000000aff0a723e */ /* 0x000fca00020006ff */
[----:B------:R-:W-:-:S05]  /*37980*/  HADD2.F32 R10, -RZ, R10.H0_H0 ;  /* 0x2000000aff0a7230 */ /* 0x000fca0000004100 */
[----:B------:R-:W-:Y:S01]  /*37990*/  FMUL R12, R10, UR24 ;  /* 0x000000180a0c7c20 */ /* 0x000fe20008400000 */
[----:B------:R-:W-:-:S04]  /*379a0*/  @!P2 IMAD.MOV.U32 R10, RZ, RZ, R24 ;  /* 0x000000ffff0aa224 */ /* 0x000fc800078e0018 */
[----:B------:R-:W-:-:S04]  /*379b0*/  @!P2 IMAD.WIDE.U32 R10, R2, 0x180, R10 ;  /* 0x00000180020aa825 */ /* 0x000fc800078e000a */
[----:B--2---:R-:W-:Y:S02]  /*379c0*/  FFMA R12, R37, UR23, R12 ;  /* 0x00000017250c7c23 */ /* 0x004fe4000800000c */
[----:B------:R-:W2:Y:S04]  /*379d0*/  LDL.LU R37, [R1+0xab4] ;  /* 0x000ab40001257983 */ /* 0x000ea80000300800 */
[----:B------:R-:W4:Y:S01]  /*379e0*/  LDL.LU R41, [R1+0xab8] ;  /* 0x000ab80001297983 */ /* 0x000f220000300800 */
[----:B0-----:R-:W-:Y:S02]  /*379f0*/  @!P2 IADD3 R8, P4, R10, R8, RZ ;  /* 0x000000080a08a210 */ /* 0x001fe40007f9e0ff */
[----:B------:R-:W-:Y:S02]  /*37a00*/  PRMT R10, RZ, 0x7610, R10 ;  /* 0x00007610ff0a7816 */ /* 0x000fe4000000000a */
[----:B------:R-:W-:-:S02]  /*37a10*/  @!P2 IADD3.X R9, R9, R11, R13, P4, !PT ;  /* 0x0000000b0909a210 */ /* 0x000fc400027fe40d */
[----:B------:R-:W-:-:S05]  /*37a20*/  F2FP.SATFINITE.E4M3.F32.PACK_AB_MERGE_C R13, RZ, R12, RZ ;  /* 0x0000000cff0d723e */ /* 0x000fca00048070ff */
[----:B------:R0:W-:Y:S04]  /*37a30*/  @!P2 STG.E.U8 desc[UR20][R8.64+0x28], R13 ;  /* 0x0000280d0800a986 */ /* 0x0001e8000c101114 */
[----:B------:R-:W3:Y:S01]  /*37a40*/  @!P3 LDG.E.U8 R10, desc[UR20][R4.64+0x29] ;  /* 0x00002914040ab981 */ /* 0x000ee2000c1e1100 */
[----:B0-----:R-:W0:Y:S01]  /*37a50*/  @!P3 LDC.64 R8, c[0x0][0x5c0] ;  /* 0x00017000ff08bb82 */ /* 0x001e220000000a00 */
[----:B------:R-:W-:Y:S01]  /*37a60*/  @!P3 IMAD.MOV.U32 R11, RZ, RZ, R30 ;  /* 0x000000ffff0bb224 */ /* 0x000fe200078e001e */
[----:B------:R-:W-:Y:S01]  /*37a70*/  ISETP.LT.OR P2, PT, R28, 0x29, !P1 ;  /* 0x000000291c00780c */ /* 0x000fe20004f41670 */
[----:B------:R-:W-:Y:S01]  /*37a80*/  @!P3 IMAD R13, R3, 0x180, RZ ;  /* 0x00000180030db824 */ /* 0x000fe200078e02ff */
[----:B---3--:R-:W-:-:S04]  /*37a90*/  LOP3.LUT R10, R10, 0xff, RZ, 0xc0, !PT ;  /* 0x000000ff0a0a7812 */ /* 0x008fc800078ec0ff */
[----:B------:R-:W-:-:S05]  /*37aa0*/  F2FP.F16.E4M3.UNPACK_B R10, R10 ;  /* 0x0000000aff0a723e */ /* 0x000fca00020006ff */
[----:B------:R-:W-:-:S05]  /*37ab0*/  HADD2.F32 R10, -RZ, R10.H0_H0 ;  /* 0x2000000aff0a7230 */ /* 0x000fca0000004100 */
[----:B------:R-:W-:Y:S01]  /*37ac0*/  FMUL R12, R10, UR24 ;  /* 0x000000180a0c7c20 */ /* 0x000fe20008400000 */
[----:B------:R-:W-:-:S04]  /*37ad0*/  @!P3 IMAD.MOV.U32 R10, RZ, RZ, R24 ;  /* 0x000000ffff0ab224 */ /* 0x000fc800078e0018 */
[----:B------:R-:W-:-:S04]  /*37ae0*/  @!P3 IMAD.WIDE.U32 R10, R2, 0x180, R10 ;  /* 0x00000180020ab825 */ /* 0x000fc800078e000a */
[----:B------:R-:W-:Y:S01]  /*37af0*/  FFMA R12, R40, UR23, R12 ;  /* 0x00000017280c7c23 */ /* 0x000fe2000800000c */
[----:B0-----:R-:W-:Y:S02]  /*37b00*/  @!P3 IADD3 R8, P4, R10, R8, RZ ;  /* 0x000000080a08b210 */ /* 0x001fe40007f9e0ff */
[----:B------:R-:W-:Y:S02]  /*37b10*/  PRMT R10, RZ, 0x7610, R10 ;  /* 0x00007610ff0a7816 */ /* 0x000fe4000000000a */
[----:B------:R-:W-:Y:S02]  /*37b20*/  @!P3 IADD3.X R9, R9, R11, R13, P4, !PT ;  /* 0x0000000b0909b210 */ /* 0x000fe400027fe40d */
[----:B------:R-:W-:-:S05]  /*37b30*/  F2FP.SATFINITE.E4M3.F32.PACK_AB_MERGE_C R13, RZ, R12, RZ ;  /* 0x0000000cff0d723e */ /* 0x000fca00048070ff */
[----:B------:R0:W-:Y:S04]  /*37b40*/  @!P3 STG.E.U8 desc[UR20][R8.64+0x29], R13 ;  /* 0x0000290d0800b986 */ /* 0x0001e8000c101114 */
[----:B------:R-:W3:Y:S01]  /*37b50*/  @!P2 LDG.E.U8 R10, desc[UR20][R6.64+0x28] ;  /* 0x00002814060aa981 */ /* 0x000ee2000c1e1100 */
[----:B0-----:R-:W0:Y:S01]  /*37b60*/  @!P2 LDC.64 R8, c[0x0][0x5c0] ;  /* 0x00017000ff08ab82 */ /* 0x001e220000000a00 */
[----:B------:R-:W-:Y:S02]  /*37b70*/  @!P2 IMAD.MOV.U32 R11, RZ, RZ, R30 ;  /* 0x000000ffff0ba224 */ /* 0x000fe400078e001e */
[----:B------:R-:W-:Y:S01]  /*37b80*/  @!P2 IMAD R15, R3, 0x180, RZ ;  /* 0x00000180030fa824 */ /* 0x000fe200078e02ff */
[----:B------:R-:W-:Y:S02]  /*37b90*/  ISETP.LT.OR P3, PT, R28, 0x2a, !P1 ;  /* 0x0000002a1c00780c */ /* 0x000fe40004f61670 */
[----:B---3--:R-:W-:-:S04]  /*37ba0*/  LOP3.LUT R10, R10, 0xff, RZ, 0xc0, !PT ;  /* 0x000000ff0a0a7812 */ /* 0x008fc800078ec0ff */
[----:B------:R-:W-:-:S05]  /*37bb0*/  F2FP.F16.E4M3.UNPACK_B R10, R10 ;  /* 0x0000000aff0a723e */ /* 0x000fca00020006ff */
[----:B------:R-:W-:Y:S02]  /*37bc0*/  HADD2.F32 R12, -RZ, R10.H0_H0 ;  /* 0x2000000aff0c7230 */ /* 0x000fe40000004100 */
[----:B------:R-:W-:-:S03]  /*37bd0*/  @!P2 IMAD.MOV.U32 R10, RZ, RZ, R24 ;  /* 0x000000ffff0aa224 */ /* 0x000fc600078e0018 */
[----:B------:R-:W-:Y:S01]  /*37be0*/  FMUL R12, R12, UR24 ;  /* 0x000000180c0c7c20 */ /* 0x000fe20008400000 */
[----:B------:R-:W-:-:S04]  /*37bf0*/  @!P2 IMAD.WIDE.U32 R10, R2, 0x180, R10 ;  /* 0x00000180020aa825 */ /* 0x000fc800078e000a */
[----:B--2---:R-:W-:Y:S01]  /*37c00*/  FFMA R12, R37, UR23, R12 ;  /* 0x00000017250c7c23 */ /* 0x004fe2000800000c */
[----:B------:R-:W-:Y:S01]  /*37c10*/  @!P2 IMAD.IADD R14, R11, 0x1, R15 ;  /* 0x000000010b0ea824 */ /* 0x000fe200078e020f */
[----:B0-----:R-:W-:Y:S01]  /*37c20*/  @!P2 IADD3 R8, P4, P5, R10, UR28, R8 ;  /* 0x0000001c0a08ac10 */ /* 0x001fe2000fd9e008 */
[----:B------:R-:W2:Y:S01]  /*37c30*/  LDL.LU R37, [R1+0xabc] ;  /* 0x000abc0001257983 */ /* 0x000ea20000300800 */
[----:B------:R-:W0:Y:S01]  /*37c40*/  @!P3 LDC.64 R10, c[0x0][0x5c0] ;  /* 0x00017000ff0abb82 */ /* 0x000e220000000a00 */
[----:B------:R-:W-:Y:S02]  /*37c50*/  F2FP.SATFINITE.E4M3.F32.PACK_AB_MERGE_C R13, RZ, R12, RZ ;  /* 0x0000000cff0d723e */ /* 0x000fe400048070ff */
[----:B------:R-:W-:Y:S02]  /*37c60*/  @!P2 IADD3.X R9, R14, UR27, R9, P4, P5 ;  /* 0x0000001b0e09ac10 */ /* 0x000fe4000a7ea409 */
[----:B------:R-:W-:Y:S01]  /*37c70*/  PRMT R12, RZ, 0x7610, R12 ;  /* 0x00007610ff0c7816 */ /* 0x000fe2000000000c */
[----:B------:R-:W-:Y:S01]  /*37c80*/  @!P3 IMAD R15, R3, 0x180, RZ ;  /* 0x00000180030fb824 */ /* 0x000fe200078e02ff */
[----:B------:R-:W3:Y:S04]  /*37c90*/  LDL.LU R40, [R1+0xac0] ;  /* 0x000ac00001287983 */ /* 0x000ee80000300800 */
[----:B------:R1:W-:Y:S04]  /*37ca0*/  @!P2 STG.E.U8 desc[UR20][R8.64+0x28], R13 ;  /* 0x0000280d0800a986 */ /* 0x0003e8000c101114 */
[----:B------:R-:W4:Y:S01]  /*37cb0*/  @!P3 LDG.E.U8 R12, desc[UR20][R6.64+0x29] ;  /* 0x00002914060cb981 */ /* 0x000f22000c1e1100 */
[----:B------:R-:W-:Y:S01]  /*37cc0*/  ISETP.LT.OR P2, PT, R28, 0x31, !P0 ;  /* 0x000000311c00780c */ /* 0x000fe20004741670 */
[----:B-1----:R-:W-:-:S02]  /*37cd0*/  @!P3 IMAD.MOV.U32 R8, RZ, RZ, R24 ;  /* 0x000000ffff08b224 */ /* 0x002fc400078e0018 */
        /* <DEDUP_REMOVED lines=17> */
[----:B------:R-:W-:Y:S01]  /*37df0*/  @!P2 IMAD.MOV.U32 R9, RZ, RZ, R30 ;  /* 0x000000ffff09a224 */ /* 0x000fe200078e001e */
[----:B----4-:R-:W-:-:S04]  /*37e00*/  LOP3.LUT R12, R12, 0xff, RZ, 0xc0, !PT ;  /* 0x000000ff0c0c7812 */ /* 0x010fc800078ec0ff */
[----:B------:R-:W-:-:S05]  /*37e10*/  F2FP.F16.E4M3.UNPACK_B R12, R12 ;  /* 0x0000000cff0c723e */ /* 0x000fca00020006ff */
[----:B------:R-:W-:-:S05]  /*37e20*/  HADD2.F32 R12, -RZ, R12.H0_H0 ;  /* 0x2000000cff0c7230 */ /* 0x000fca0000004100 */
[----:B------:R-:W-:Y:S01]  /*37e30*/  FMUL R14, R12, UR24 ;  /* 0x000000180c0e7c20 */ /* 0x000fe20008400000 */
[----:B------:R-:W-:-:S04]  /*37e40*/  @!P2 IMAD.WIDE.U32 R12, R2, 0x180, R8 ;  /* 0x00000180020ca825 */ /* 0x000fc800078e0008 */
[----:B------:R-:W-:Y:S02]  /*37e50*/  @!P2 IMAD R8, R3, 0x180, RZ ;  /* 0x000001800308a824 */ /* 0x000fe400078e02ff */
[----:B--2---:R-:W-:Y:S01]  /*37e60*/  FFMA R14, R37, UR23, R14 ;  /* 0x00000017250e7c23 */ /* 0x004fe2000800000e */
[----:B0-----:R-:W-:Y:S02]  /*37e70*/  @!P2 IADD3 R10, P4, R12, R10, RZ ;  /* 0x0000000a0c0aa210 */ /* 0x001fe40007f9e0ff */
[----:B------:R-:W-:Y:S01]  /*37e80*/  PRMT R12, RZ, 0x7610, R12 ;  /* 0x00007610ff0c7816 */ /* 0x000fe2000000000c */
[----:B------:R-:W2:Y:S01]  /*37e90*/  LDL.LU R37, [R1+0xac4] ;  /* 0x000ac40001257983 */ /* 0x000ea20000300800 */
[----:B------:R-:W-:Y:S02]  /*37ea0*/  F2FP.SATFINITE.E4M3.F32.PACK_AB_MERGE_C R15, RZ, R14, RZ ;  /* 0x0000000eff0f723e */ /* 0x000fe400048070ff */
[----:B------:R-:W-:Y:S01]  /*37eb0*/  @!P2 IADD3.X R11, R11, R13, R8, P4, !PT ;  /* 0x0000000d0b0ba210 */ /* 0x000fe200027fe408 */
[----:B------:R-:W4:Y:S01]  /*37ec0*/  LDL.LU R41, [R1+0xac8] ;  /* 0x000ac80001297983 */ /* 0x000f220000300800 */
[----:B------:R-:W0:Y:S03]  /*37ed0*/  @!P3 LDC.64 R8, c[0x0][0x5c0] ;  /* 0x00017000ff08bb82 */ /* 0x000e260000000a00 */
[----:B------:R1:W-:Y:S04]  /*37ee0*/  @!P2 STG.E.U8 desc[UR20][R10.64+0x30], R15 ;  /* 0x0000300f0a00a986 */ /* 0x0003e8000c101114 */
[----:B------:R-:W3:Y:S01]  /*37ef0*/  @!P3 LDG.E.U8 R12, desc[UR20][R4.64+0x31] ;  /* 0x00003114040cb981 */ /* 0x000ee2000c1e1100 */
[----:B------:R-:W-:Y:S01]  /*37f00*/  ISETP.LT.OR P2, PT, R28, 0x31, !P1 ;  /* 0x000000311c00780c */ /* 0x000fe20004f41670 */
[----:B-1----:R-:W-:-:S02]  /*37f10*/  @!P3 IMAD.MOV.U32 R10, RZ, RZ, R24 ;  /* 0x000000ffff0ab224 */ /* 0x002fc400078e0018 */
[----:B------:R-:W-:Y:S01]  /*37f20*/  @!P3 IMAD.MOV.U32 R11, RZ, RZ, R30 ;  /* 0x000000ffff0bb224 */ /* 0x000fe200078e001e */
[----:B---3--:R-:W-:-:S04]  /*37f30*/  LOP3.LUT R12, R12, 0xff, RZ, 0xc0, !PT ;  /* 0x000000ff0c0c7812 */ /* 0x008fc800078ec0ff */
[----:B------:R-:W-:-:S05]  /*37f40*/  F2FP.F16.E4M3.UNPACK_B R12, R12 ;  /* 0x0000000cff0c723e */ /* 0x000fca00020006ff */
[----:B------:R-:W-:-:S05]  /*37f50*/  HADD2.F32 R12, -RZ, R12.H0_H0 ;  /* 0x2000000cff0c7230 */ /* 0x000fca0000004100 */
[----:B------:R-:W-:Y:S01]  /*37f60*/  FMUL R14, R12, UR24 ;  /* 0x000000180c0e7c20 */ /* 0x000fe20008400000 */
[----:B------:R-:W-:-:S04]  /*37f70*/  @!P3 IMAD.WIDE.U32 R12, R2, 0x180, R10 ;  /* 0x00000180020cb825 */ /* 0x000fc800078e000a */
[----:B------:R-:W-:Y:S02]  /*37f80*/  @!P3 IMAD R11, R3, 0x180, RZ ;  /* 0x00000180030bb824 */ /* 0x000fe400078e02ff */
[----:B------:R-:W-:Y:S01]  /*37f90*/  FFMA R14, R40, UR23, R14 ;  /* 0x00000017280e7c23 */ /* 0x000fe2000800000e */
[----:B0-----:R-:W-:Y:S02]  /*37fa0*/  @!P3 IADD3 R10, P4, R12, R8, RZ ;  /* 0x000000080c0ab210 */ /* 0x001fe40007f9e0ff */
[----:B------:R-:W-:Y:S02]  /*37fb0*/  PRMT R12, RZ, 0x7610, R12 ;  /* 0x00007610ff0c7816 */ /* 0x000fe4000000000c */
[----:B------:R-:W-:Y:S02]  /*37fc0*/  F2FP.SATFINITE.E4M3.F32.PACK_AB_MERGE_C R15, RZ, R14, RZ ;  /* 0x0000000eff0f723e */ /* 0x000fe400048070ff */
[----:B------:R-:W-:Y:S02]  /*37fd0*/  @!P3 IADD3.X R11, R9, R13, R11, P4, !PT ;  /* 0x0000000d090bb210 */ /* 0x000fe400027fe40b */
[----:B------:R-:W0:Y:S03]  /*37fe0*/  @!P2 LDC.64 R8, c[0x0][0x5c0] ;  /* 0x00017000ff08ab82 */ /* 0x000e260000000a00 */
[----:B------:R1:W-:Y:S04]  /*37ff0*/  @!P3 STG.E.U8 desc[UR20][R10.64+0x31], R15 ;  /* 0x0000310f0a00b986 */ /* 0x0003e8000c101114 */
[----:B------:R-:W3:Y:S01]  /*38000*/  @!P2 LDG.E.U8 R12, desc[UR20][R6.64+0x30] ;  /* 0x00003014060ca981 */ /* 0x000ee2000c1e1100 */
[----:B------:R-:W-:Y:S01]  /*38010*/  @!P2 IMAD R17, R3, 0x180, RZ ;  /* 0x000001800311a824 */ /* 0x000fe200078e02ff */
[----:B------:R-:W-:Y:S01]  /*38020*/  ISETP.LT.OR P3, PT, R28, 0x32, !P1 ;  /* 0x000000321c00780c */ /* 0x000fe20004f61670 */
[----:B-1----:R-:W-:-:S02]  /*38030*/  @!P2 IMAD.MOV.U32 R10, RZ, RZ, R24 ;  /* 0x000000ffff0aa224 */ /* 0x002fc400078e0018 */
[----:B------:R-:W-:Y:S01]  /*38040*/  @!P2 IMAD.MOV.U32 R11, RZ, RZ, R30 ;  /* 0x000000ffff0ba224 */ /* 0x000fe200078e001e */
[----:B---3--:R-:W-:-:S04]  /*38050*/  LOP3.LUT R12, R12, 0xff, RZ, 0xc0, !PT ;  /* 0x000000ff0c0c7812 */ /* 0x008fc800078ec0ff */
[----:B------:R-:W-:-:S05]  /*38060*/  F2FP.F16.E4M3.UNPACK_B R12, R12 ;  /* 0x0000000cff0c723e */ /* 0x000fca00020006ff */
[----:B------:R-:W-:Y:S02]  /*38070*/  HADD2.F32 R14, -RZ, R12.H0_H0 ;  /* 0x2000000cff0e7230 */ /* 0x000fe40000004100 */
[----:B------:R-:W-:-:S04]  /*38080*/  @!P2 IMAD.WIDE.U32 R12, R2, 0x180, R10 ;  /* 0x00000180020ca825 */ /* 0x000fc800078e000a */
[----:B------:R-:W-:Y:S01]  /*38090*/  FMUL R14, R14, UR24 ;  /* 0x000000180e0e7c20 */ /* 0x000fe20008400000 */
[----:B------:R-:W-:Y:S01]  /*380a0*/  @!P2 IMAD.IADD R10, R13, 0x1, R17 ;  /* 0x000000010d0aa824 */ /* 0x000fe200078e0211 */
[----:B0-----:R-:W-:Y:S02]  /*380b0*/  @!P2 IADD3 R8, P4, P5, R12, UR28, R8 ;  /* 0x0000001c0c08ac10 */ /* 0x001fe4000fd9e008 */
[----:B--2---:R-:W-:Y:S01]  /*380c0*/  FFMA R14, R37, UR23, R14 ;  /* 0x00000017250e7c23 */ /* 0x004fe2000800000e */
[----:B------:R-:W-:Y:S02]  /*380d0*/  PRMT R12, RZ, 0x7610, R12 ;  /* 0x00007610ff0c7816 */ /* 0x000fe4000000000c */
[----:B------:R-:W-:Y:S01]  /*380e0*/  @!P2 IADD3.X R9, R10, UR27, R9, P4, P5 ;  /* 0x0000001b0a09ac10 */ /* 0x000fe2000a7ea409 */
[----:B------:R-:W-:Y:S01]  /*380f0*/  @!P3 IMAD R17, R3, 0x180, RZ ;  /* 0x000001800311b824 */ /* 0x000fe200078e02ff */
[----:B------:R-:W0:Y:S01]  /*38100*/  @!P3 LDC.64 R10, c[0x0][0x5c0] ;  /* 0x00017000ff0abb82 */ /* 0x000e220000000a00 */
[----:B------:R-:W-:Y:S01]  /*38110*/  F2FP.SATFINITE.E4M3.F32.PACK_AB_MERGE_C R15, RZ, R14, RZ ;  /* 0x0000000eff0f723e */ /* 0x000fe200048070ff */
[----:B------:R-:W2:Y:S04]  /*38120*/  LDL.LU R37, [R1+0xacc] ;  /* 0x000acc0001257983 */ /* 0x000ea80000300800 */
[----:B------:R-:W3:Y:S04]  /*38130*/  LDL.LU R40, [R1+0xad0] ;  /* 0x000ad00001287983 */ /* 0x000ee80000300800 */
[----:B------:R1:W-:Y:S04]  /*38140*/  @!P2 STG.E.U8 desc[UR20][R8.64+0x30], R15 ;  /* 0x0000300f0800a986 */ /* 0x0003e8000c101114 */
[----:B------:R-:W4:Y:S01]  /*38150*/  @!P3 LDG.E.U8 R12, desc[UR20][R6.64+0x31] ;  /* 0x00003114060cb981 */ /* 0x000f22000c1e1100 */
[----:B------:R-:W-:Y:S01]  /*38160*/  ISETP.LT.OR P2, PT, R28, 0x39, !P0 ;  /* 0x000000391c00780c */ /* 0x000fe20004741670 */
[----:B-1----:R-:W-:-:S02]  /*38170*/  @!P3 IMAD.MOV.U32 R8, RZ, RZ, R24 ;  /* 0x000000ffff08b224 */ /* 0x002fc400078e0018 */
[----:B------:R-:W-:Y:S01]  /*38180*/  @!P3 IMAD.MOV.U32 R9, RZ, RZ, R30 ;  /* 0x000000ffff09b224 */ /* 0x000fe200078e001e */
[----:B----4-:R-:W-:-:S04]  /*38190*/  LOP3.LUT R12, R12, 0xff, RZ, 0xc0, !PT ;  /* 0x000000ff0c0c7812 */ /* 0x010fc800078ec0ff */
[----:B------:R-:W-:-:S05]  /*381a0*/  F2FP.F16.E4M3.UNPACK_B R12, R12 ;  /* 0x0000000cff0c723e */ /* 0x000fca00020006ff */
[----:B------:R-:W-:Y:S02]  /*381b0*/  HADD2.F32 R14, -RZ, R12.H0_H0 ;  /* 0x2000000cff0e7230 */ /* 0x000fe40000004100 */
[----:B------:R-:W-:-:S04]  /*381c0*/  @!P3 IMAD.WIDE.U32 R12, R2, 0x180, R8 ;  /* 0x00000180020cb825 */ /* 0x000fc800078e0008 */
[----:B------:R-:W-:Y:S01]  /*381d0*/  FMUL R14, R14, UR24 ;  /* 0x000000180e0e7c20 */ /* 0x000fe20008400000 */
[----:B------:R-:W-:Y:S01]  /*381e0*/  @!P3 IMAD.IADD R8, R13, 0x1, R17 ;  /* 0x000000010d08b824 */ /* 0x000fe200078e0211 */
[----:B0-----:R-:W-:Y:S02]  /*381f0*/  @!P3 IADD3 R10, P4, P5, R12, UR28, R10 ;  /* 0x0000001c0c0abc10 */ /* 0x001fe4000fd9e00a */
[----:B------:R-:W-:Y:S01]  /*38200*/  FFMA R14, R41, UR23, R14 ;  /* 0x00000017290e7c23 */ /* 0x000fe2000800000e */
[----:B------:R-:W-:Y:S02]  /*38210*/  PRMT R12, RZ, 0x7610, R12 ;  /* 0x00007610ff0c7816 */ /* 0x000fe4000000000c */
[----:B------:R-:W-:Y:S02]  /*38220*/  @!P3 IADD3.X R11, R8, UR27, R11, P4, P5 ;  /* 0x0000001b080bbc10 */ /* 0x000fe4000a7ea40b */
[----:B------:R-:W0:Y:S01]  /*38230*/  @!P2 LDC.64 R8, c[0x0][0x5c0] ;  /* 0x00017000ff08ab82 */ /* 0x000e220000000a00 */
[----:B------:R-:W-:-:S05]  /*38240*/  F2FP.SATFINITE.E4M3.F32.PACK_AB_MERGE_C R15, RZ, R14, RZ ;  /* 0x0000000eff0f723e */ /* 0x000fca00048070ff */
        /* <DEDUP_REMOVED lines=49> */
[----:B--2---:R-:W-:Y:S02]  /*38560*/  FFMA R14, R37, UR23, R14 ;  /* 0x00000017250e7c23 */ /* 0x004fe4000800000e */
[----:B------:R-:W-:Y:S02]  /*38570*/  @!P2 IADD3.X R13, R10, UR27, R9, P4, P5 ;  /* 0x0000001b0a0dac10 */ /* 0x000fe4000a7ea409 */
[----:B------:R-:W-:Y:S01]  /*38580*/  PRMT R10, RZ, 0x7610, R10 ;  /* 0x00007610ff0a7816 */ /* 0x000fe2000000000a */
[----:B------:R-:W0:Y:S01]  /*38590*/  @!P3 LDC.64 R8, c[0x0][0x5c0] ;  /* 0x00017000ff08bb82 */ /* 0x000e220000000a00 */
[----:B------:R-:W-:Y:S01]  /*385a0*/  F2FP.SATFINITE.E4M3.F32.PACK_AB_MERGE_C R15, RZ, R14, RZ ;  /* 0x0000000eff0f723e */ /* 0x000fe200048070ff */
[----:B------:R-:W-:-:S02]  /*385b0*/  @!P3 IMAD.MOV.U32 R11, RZ, RZ, R30 ;  /* 0x000000ffff0bb224 */ /* 0x000fc400078e001e */
[----:B------:R-:W-:Y:S01]  /*385c0*/  @!P3 IMAD R17, R3, 0x180, RZ ;  /* 0x000001800311b824 */ /* 0x000fe200078e02ff */
[----:B------:R-:W2:Y:S04]  /*385d0*/  LDL.LU R37, [R1+0xadc] ;  /* 0x000adc0001257983 */ /* 0x000ea80000300800 */
[----:B------:R1:W-:Y:S04]  /*385e0*/  @!P2 STG.E.U8 desc[UR20][R12.64+0x38], R15 ;  /* 0x0000380f0c00a986 */ /* 0x0003e8000c101114 */
[----:B------:R-:W3:Y:S01]  /*385f0*/  @!P3 LDG.E.U8 R10, desc[UR20][R6.64+0x39] ;  /* 0x00003914060ab981 */ /* 0x000ee2000c1e1100 */
[----:B------:R-:W-:-:S03]  /*38600*/  ISETP.LT.OR P2, PT, R28, 0x41, !P0 ;  /* 0x000000411c00780c */ /* 0x000fc60004741670 */
[----:B------:R-:W2:Y:S01]  /*38610*/  LDL.LU R40, [R1+0xae0] ;  /* 0x000ae00001287983 */ /* 0x000ea20000300800 */
[----:B---3--:R-:W-:-:S04]  /*38620*/  LOP3.LUT R10, R10, 0xff, RZ, 0xc0, !PT ;  /* 0x000000ff0a0a7812 */ /* 0x008fc800078ec0ff */
[----:B------:R-:W-:-:S05]  /*38630*/  F2FP.F16.E4M3.UNPACK_B R10, R10 ;  /* 0x0000000aff0a723e */ /* 0x000fca00020006ff */
[----:B------:R-:W-:Y:S02]  /*38640*/  HADD2.F32 R14, -RZ, R10.H0_H0 ;  /* 0x2000000aff0e7230 */ /* 0x000fe40000004100 */
[----:B------:R-:W-:-:S04]  /*38650*/  @!P3 IMAD.MOV.U32 R10, RZ, RZ, R24 ;  /* 0x000000ffff0ab224 */ /* 0x000fc800078e0018 */
[----:B------:R-:W-:-:S04]  /*38660*/  @!P3 IMAD.WIDE.U32 R10, R2, 0x180, R10 ;  /* 0x00000180020ab825 */ /* 0x000fc800078e000a */
[----:B------:R-:W-:Y:S01]  /*38670*/  FMUL R14, R14, UR24 ;  /* 0x000000180e0e7c20 */ /* 0x000fe20008400000 */
[----:B-1----:R-:W-:Y:S01]  /*38680*/  @!P3 IMAD.IADD R12, R11, 0x1, R17 ;  /* 0x000000010b0cb824 */ /* 0x002fe200078e0211 */
[----:B0-----:R-:W-:Y:S02]  /*38690*/  @!P3 IADD3 R10, P4, P5, R10, UR28, R8 ;  /* 0x0000001c0a0abc10 */ /* 0x001fe4000fd9e008 */
[----:B----4-:R-:W-:Y:S02]  /*386a0*/  FFMA R14, R41, UR23, R14 ;  /* 0x00000017290e7c23 */ /* 0x010fe4000800000e */
[----:B------:R-:W-:Y:S02]  /*386b0*/  @!P3 IADD3.X R11, R12, UR27, R9, P4, P5 ;  /* 0x0000001b0c0bbc10 */ /* 0x000fe4000a7ea409 */
[----:B------:R-:W-:Y:S02]  /*386c0*/  PRMT R12, RZ, 0x7610, R12 ;  /* 0x00007610ff0c7816 */ /* 0x000fe4000000000c */
[----:B------:R-:W-:Y:S01]  /*386d0*/  F2FP.SATFINITE.E4M3.F32.PACK_AB_MERGE_C R15, RZ, R14, RZ ;  /* 0x0000000eff0f723e */ /* 0x000fe200048070ff */
[----:B------:R-:W0:Y:S04]  /*386e0*/  @!P2 LDC.64 R8, c[0x0][0x5c0] ;  /* 0x00017000ff08ab82 */ /* 0x000e280000000a00 */
        /* <DEDUP_REMOVED lines=11> */
[----:B--2---:R-:W-:Y:S01]  /*387a0*/  FFMA R14, R37, UR23, R14 ;  /* 0x00000017250e7c23 */ /* 0x004fe2000800000e */
[----:B0-----:R-:W-:Y:S01]  /*387b0*/  @!P2 IADD3 R8, P4, R12, R8, RZ ;  /* 0x000000080c08a210 */ /* 0x001fe20007f9e0ff */
[----:B------:R-:W2:Y:S04]  /*387c0*/  LDL.LU R37, [R1+0xae4] ;  /* 0x000ae40001257983 */ /* 0x000ea80000300800 */
[----:B------:R-:W3:Y:S01]  /*387d0*/  LDL.LU R41, [R1+0xae8] ;  /* 0x000ae80001297983 */ /* 0x000ee20000300800 */
[----:B------:R-:W-:Y:S02]  /*387e0*/  @!P2 IADD3.X R9, R9, R13, R10, P4, !PT ;  /* 0x0000000d0909a210 */ /* 0x000fe400027fe40a */
[----:B------:R-:W-:-:S02]  /*387f0*/  F2FP.SATFINITE.E4M3.F32.PACK_AB_MERGE_C R13, RZ, R14, RZ ;  /* 0x0000000eff0d723e */ /* 0x000fc400048070ff */
[----:B------:R-:W-:Y:S01]  /*38800*/  PRMT R10, RZ, 0x7610, R10 ;  /* 0x00007610ff0a7816 */ /* 0x000fe2000000000a */
[----:B------:R-:W0:Y:S02]  /*38810*/  @!P3 LDC.64 R14, c[0x0][0x5c0] ;  /* 0x00017000ff0ebb82 */ /* 0x000e240000000a00 */
[----:B------:R1:W-:Y:S04]  /*38820*/  @!P2 STG.E.U8 desc[UR20][R8.64+0x40], R13 ;  /* 0x0000400d0800a986 */ /* 0x0003e8000c101114 */
[----:B------:R-:W4:Y:S01]  /*38830*/  @!P3 LDG.E.U8 R10, desc[UR20][R4.64+0x41] ;  /* 0x00004114040ab981 */ /* 0x000f22000c1e1100 */
[----:B------:R-:W-:Y:S01]  /*38840*/  ISETP.LT.OR P2, PT, R28, 0x41, !P1 ;  /* 0x000000411c00780c */ /* 0x000fe20004f41670 */
[----:B-1----:R-:W-:Y:S02]  /*38850*/  @!P3 IMAD.MOV.U32 R8, RZ, RZ, R24 ;  /* 0x000000ffff08b224 */ /* 0x002fe400078e0018 */
[----:B------:R-:W-:-:S10]  /*38860*/  @!P3 IMAD.MOV.U32 R9, RZ, RZ, R30 ;  /* 0x000000ffff09b224 */ /* 0x000fd400078e001e */
[----:B------:R-:W1:Y:S01]  /*38870*/  @!P2 LDC.64 R16, c[0x0][0x5c0] ;  /* 0x00017000ff10ab82 */ /* 0x000e620000000a00 */
[----:B----4-:R-:W-:-:S04]  /*38880*/  LOP3.LUT R10, R10, 0xff, RZ, 0xc0, !PT ;  /* 0x000000ff0a0a7812 */ /* 0x010fc800078ec0ff */
        /* <DEDUP_REMOVED lines=9> */
[----:B------:R-:W-:-:S05]  /*38920*/  @!P3 IADD3.X R9, R15, R11, R9, P4, !PT ;  /* 0x0000000b0f09b210 */ /* 0x000fca00027fe409 */
[----:B------:R0:W-:Y:S04]  /*38930*/  @!P3 STG.E.U8 desc[UR20][R8.64+0x41], R13 ;  /* 0x0000410d0800b986 */ /* 0x0001e8000c101114 */
[----:B------:R-:W4:Y:S01]  /*38940*/  @!P2 LDG.E.U8 R10, desc[UR20][R6.64+0x40] ;  /* 0x00004014060aa981 */ /* 0x000f22000c1e1100 */
[----:B------:R-:W-:Y:S01]  /*38950*/  @!P2 IMAD R15, R3, 0x180, RZ ;  /* 0x00000180030fa824 */ /* 0x000fe200078e02ff */
[----:B------:R-:W-:Y:S01]  /*38960*/  ISETP.LT.OR P3, PT, R28, 0x42, !P1 ;  /* 0x000000421c00780c */ /* 0x000fe20004f61670 */
[----:B0-----:R-:W-:Y:S02]  /*38970*/  @!P2 IMAD.MOV.U32 R8, RZ, RZ, R24 ;  /* 0x000000ffff08a224 */ /* 0x001fe400078e0018 */
[----:B------:R-:W-:Y:S01]  /*38980*/  @!P2 IMAD.MOV.U32 R9, RZ, RZ, R30 ;  /* 0x000000ffff09a224 */ /* 0x000fe200078e001e */
[----:B----4-:R-:W-:-:S04]  /*38990*/  LOP3.LUT R10, R10, 0xff, RZ, 0xc0, !PT ;  /* 0x000000ff0a0a7812 */ /* 0x010fc800078ec0ff */
[----:B------:R-:W-:-:S05]  /*389a0*/  F2FP.F16.E4M3.UNPACK_B R10, R10 ;  /* 0x0000000aff0a723e */ /* 0x000fca00020006ff */
[----:B------:R-:W-:Y:S02]  /*389b0*/  HADD2.F32 R12, -RZ, R10.H0_H0 ;  /* 0x2000000aff0c7230 */ /* 0x000fe40000004100 */
[----:B------:R-:W-:-:S04]  /*389c0*/  @!P2 IMAD.WIDE.U32 R10, R2, 0x180, R8 ;  /* 0x00000180020aa825 */ /* 0x000fc800078e0008 */
[----:B------:R-:W-:Y:S01]  /*389d0*/  FMUL R12, R12, UR24 ;  /* 0x000000180c0c7c20 */ /* 0x000fe20008400000 */
[----:B------:R-:W-:Y:S01]  /*389e0*/  @!P2 IMAD.IADD R8, R11, 0x1, R15 ;  /* 0x000000010b08a824 */ /* 0x000fe200078e020f */
[----:B-1----:R-:W-:Y:S02]  /*389f0*/  @!P2 IADD3 R10, P4, P5, R10, UR28, R16 ;  /* 0x0000001c0a0aac10 */ /* 0x002fe4000fd9e010 */
        /* <DEDUP_REMOVED lines=9> */
[----:B------:R-:W4:Y:S01]  /*38a90*/  @!P3 LDG.E.U8 R8, desc[UR20][R6.64+0x41] ;  /* 0x000041140608b981 */ /* 0x000f22000c1e1100 */
[----:B------:R-:W-:-:S03]  /*38aa0*/  ISETP.LT.OR P2, PT, R28, 0x49, !P0 ;  /* 0x000000491c00780c */ /* 0x000fc60004741670 */
[----:B------:R-:W2:Y:S01]  /*38ab0*/  LDL.LU R40, [R1+0xaf0] ;  /* 0x000af00001287983 */ /* 0x000ea20000300800 */
[----:B----4-:R-:W-:-:S04]  /*38ac0*/  LOP3.LUT R8, R8, 0xff, RZ, 0xc0, !PT ;  /* 0x000000ff08087812 */ /* 0x010fc800078ec0ff */
[----:B------:R-:W-:-:S05]  /*38ad0*/  F2FP.F16.E4M3.UNPACK_B R8, R8 ;  /* 0x00000008ff08723e */ /* 0x000fca00020006ff */
[----:B------:R-:W-:Y:S02]  /*38ae0*/  HADD2.F32 R12, -RZ, R8.H0_H0 ;  /* 0x20000008ff0c7230 */ /* 0x000fe40000004100 */
[----:B------:R-:W-:-:S04]  /*38af0*/  @!P3 IMAD.MOV.U32 R8, RZ, RZ, R24 ;  /* 0x000000ffff08b224 */ /* 0x000fc800078e0018 */
[----:B------:R-:W-:-:S04]  /*38b00*/  @!P3 IMAD.WIDE.U32 R8, R2, 0x180, R8 ;  /* 0x000001800208b825 */ /* 0x000fc800078e0008 */
[----:B------:R-:W-:Y:S01]  /*38b10*/  FMUL R12, R12, UR24 ;  /* 0x000000180c0c7c20 */ /* 0x000fe20008400000 */
[----:B-1----:R-:W-:Y:S01]  /*38b20*/  @!P3 IMAD.IADD R10, R9, 0x1, R15 ;  /* 0x00000001090ab824 */ /* 0x002fe200078e020f */
[----:B0-----:R-:W-:Y:S02]  /*38b30*/  @!P3 IADD3 R8, P4, P5, R8, UR28, R16 ;  /* 0x0000001c0808bc10 */ /* 0x001fe4000fd9e010 */
[----:B---3--:R-:W-:Y:S01]  /*38b40*/  FFMA R12, R41, UR23, R12 ;  /* 0x00000017290c7c23 */ /* 0x008fe2000800000c */
[----:B------:R-:W0:Y:S01]  /*38b50*/  @!P2 LDC.64 R14, c[0x0][0x5c0] ;  /* 0x00017000ff0eab82 */ /* 0x000e220000000a00 */
[----:B------:R-:W-:Y:S02]  /*38b60*/  @!P3 IADD3.X R9, R10, UR27, R17, P4, P5 ;  /* 0x0000001b0a09bc10 */ /* 0x000fe4000a7ea411 */
[----:B------:R-:W-:Y:S02]  /*38b70*/  PRMT R10, RZ, 0x7610, R10 ;  /* 0x00007610ff0a7816 */ /* 0x000fe4000000000a */
[----:B------:R-:W-:-:S05]  /*38b80*/  F2FP.SATFINITE.E4M3.F32.PACK_AB_MERGE_C R13, RZ, R12, RZ ;  /* 0x0000000cff0d723e */ /* 0x000fca00048070ff */
[----:B------:R1:W-:Y:S04]  /*38b90*/  @!P3 STG.E.U8 desc[UR20][R8.64+0x41], R13 ;  /* 0x0000410d0800b986 */ /* 0x0003e8000c101114 */
[----:B------:R-:W3:Y:S01]  /*38ba0*/  @!P2 LDG.E.U8 R10, desc[UR20][R4.64+0x48] ;  /* 0x00004814040aa981 */ /* 0x000ee2000c1e1100 */
[----:B------:R-:W-:Y:S01]  /*38bb0*/  ISETP.LT.OR P3, PT, R28, 0x4a, !P0 ;  /* 0x0000004a1c00780c */ /* 0x000fe20004761670 */
[----:B-1----:R-:W-:Y:S02]  /*38bc0*/  @!P2 IMAD.MOV.U32 R8, RZ, RZ, R24 ;  /* 0x000000ffff08a224 */ /* 0x002fe400078e0018 */
        /* <DEDUP_REMOVED lines=13> */
[----:B------:R-:W3:Y:S01]  /*38ca0*/  LDL.LU R41, [R1+0xaf8] ;  /* 0x000af80001297983 */ /* 0x000ee20000300800 */
[----:B------:R-:W0:Y:S03]  /*38cb0*/  @!P3 LDC.64 R14, c[0x0][0x5c0] ;  /* 0x00017000ff0ebb82 */ /* 0x000e260000000a00 */
[----:B------:R1:W-:Y:S04]  /*38cc0*/  @!P2 STG.E.U8 desc[UR20][R8.64+0x48], R13 ;  /* 0x0000480d0800a986 */ /* 0x0003e8000c101114 */
[----:B------:R-:W4:Y:S01]  /*38cd0*/  @!P3 LDG.E.U8 R10, desc[UR20][R4.64+0x49] ;  /* 0x00004914040ab981 */ /* 0x000f22000c1e1100 */
[----:B------:R-:W-:Y:S01]  /*38ce0*/  ISETP.LT.OR P2, PT, R28, 0x49, !P1 ;  /* 0x000000491c00780c */ /* 0x000fe20004f41670 */
[----:B-1----:R-:W-:-:S02]  /*38cf0*/  @!P3 IMAD.MOV.U32 R8, RZ, RZ, R24 ;  /* 0x000000ffff08b224 */ /* 0x002fc400078e0018 */
        /* <DEDUP_REMOVED lines=1621> */
[----:B------:R-:W-:Y:S02]  /*3f250*/  @!P2 IADD3.X R9, R15, R11, R9, P3, !PT ;  /* 0x0000000b0f09a210 */ /* 0x000fe40001ffe409 */
[----:B------:R-:W0:Y:S03]  /*3f260*/  @!P0 LDC.64 R14, c[0x0][0x5c0] ;  /* 0x00017000ff0e8b82 */ /* 0x000e260000000a00 */
[----:B------:R1:W-:Y:S04]  /*3f270*/  @!P2 STG.E.U8 desc[UR20][R8.64+0xf8], R13 ;  /* 0x0000f80d0800a986 */ /* 0x0003e8000c101114 */
[----:B------:R3:W4:Y:S01]  /*3f280*/  @!P0 LDG.E.U8 R10, desc[UR20][R4.64+0xf9] ;  /* 0x0000f914040a8981 */ /* 0x000722000c1e1100 */
[----:B------:R-:W-:Y:S01]  /*3f290*/  ISETP.LT.OR P2, PT, R28, 0xf9, !P1 ;  /* 0x000000f91c00780c */ /* 0x000fe20004f41670 */
[----:B---3--:R-:W-:-:S02]  /*3f2a0*/  @!P0 IMAD.MOV.U32 R4, RZ, RZ, R24 ;  /* 0x000000ffff048224 */ /* 0x008fc400078e0018 */
[----:B------:R-:W-:Y:S02]  /*3f2b0*/  @!P0 IMAD.MOV.U32 R5, RZ, RZ, R30 ;  /* 0x000000ffff058224 */ /* 0x000fe400078e001e */
[----:B-1----:R-:W-:Y:S01]  /*3f2c0*/  @!P0 IMAD R8, R3, 0x180, RZ ;  /* 0x0000018003088824 */ /* 0x002fe200078e02ff */
[----:B----4-:R-:W-:-:S04]  /*3f2d0*/  LOP3.LUT R10, R10, 0xff, RZ, 0xc0, !PT ;  /* 0x000000ff0a0a7812 */ /* 0x010fc800078ec0ff */
[----:B------:R-:W-:-:S05]  /*3f2e0*/  F2FP.F16.E4M3.UNPACK_B R10, R10 ;  /* 0x0000000aff0a723e */ /* 0x000fca00020006ff */
[----:B------:R-:W-:-:S05]  /*3f2f0*/  HADD2.F32 R10, -RZ, R10.H0_H0 ;  /* 0x2000000aff0a7230 */ /* 0x000fca0000004100 */
[----:B------:R-:W-:Y:S01]  /*3f300*/  FMUL R12, R10, UR24 ;  /* 0x000000180a0c7c20 */ /* 0x000fe20008400000 */
[----:B------:R-:W-:-:S04]  /*3f310*/  @!P0 IMAD.WIDE.U32 R10, R2, 0x180, R4 ;  /* 0x00000180020a8825 */ /* 0x000fc800078e0004 */
[----:B------:R-:W-:Y:S01]  /*3f320*/  FFMA R12, R40, UR23, R12 ;  /* 0x00000017280c7c23 */ /* 0x000fe2000800000c */
[----:B0-----:R-:W-:-:S04]  /*3f330*/  @!P0 IADD3 R4, P3, R10, R14, RZ ;  /* 0x0000000e0a048210 */ /* 0x001fc80007f7e0ff */
[--C-:B------:R-:W-:Y:S02]  /*3f340*/  @!P0 IADD3.X R5, R15, R11, R8.reuse, P3, !PT ;  /* 0x0000000b0f058210 */ /* 0x100fe40001ffe408 */
[----:B------:R-:W-:Y:S02]  /*3f350*/  F2FP.SATFINITE.E4M3.F32.PACK_AB_MERGE_C R11, RZ, R12, RZ ;  /* 0x0000000cff0b723e */ /* 0x000fe400048070ff */
[----:B------:R-:W-:Y:S01]  /*3f360*/  PRMT R8, RZ, 0x7610, R8 ;  /* 0x00007610ff087816 */ /* 0x000fe20000000008 */
[----:B------:R-:W0:Y:S02]  /*3f370*/  @!P2 LDC.64 R14, c[0x0][0x5c0] ;  /* 0x00017000ff0eab82 */ /* 0x000e240000000a00 */
[----:B------:R1:W-:Y:S04]  /*3f380*/  @!P0 STG.E.U8 desc[UR20][R4.64+0xf9], R11 ;  /* 0x0000f90b04008986 */ /* 0x0003e8000c101114 */
[----:B------:R-:W3:Y:S01]  /*3f390*/  @!P2 LDG.E.U8 R8, desc[UR20][R6.64+0xf8] ;  /* 0x0000f8140608a981 */ /* 0x000ee2000c1e1100 */
[----:B------:R-:W-:-:S02]  /*3f3a0*/  @!P2 IMAD R13, R3, 0x180, RZ ;  /* 0x00000180030da824 */ /* 0x000fc400078e02ff */
[----:B-1----:R-:W-:Y:S02]  /*3f3b0*/  @!P2 IMAD.MOV.U32 R4, RZ, RZ, R24 ;  /* 0x000000ffff04a224 */ /* 0x002fe400078e0018 */
[----:B------:R-:W-:Y:S01]  /*3f3c0*/  @!P2 IMAD.MOV.U32 R5, RZ, RZ, R30 ;  /* 0x000000ffff05a224 */ /* 0x000fe200078e001e */
[----:B------:R-:W-:Y:S01]  /*3f3d0*/  ISETP.LT.OR P1, PT, R28, 0xfa, !P1 ;  /* 0x000000fa1c00780c */ /* 0x000fe20004f21670 */
[----:B------:R-:W-:Y:S01]  /*3f3e0*/  BSSY B1, `(.L_x_34) ;  /* 0x000000f000017945 */ /* 0x000fe20003800000 */
        /* <DEDUP_REMOVED lines=8> */
[----:B------:R-:W-:-:S03]  /*3f470*/  @!P2 IADD3.X R9, R12, UR27, R15, P0, P3 ;  /* 0x0000001b0c09ac10 */ /* 0x000fc600087e640f */
[----:B------:R-:W-:-:S05]  /*3f480*/  F2FP.SATFINITE.E4M3.F32.PACK_AB_MERGE_C R5, RZ, R10, RZ ;  /* 0x0000000aff05723e */ /* 0x000fca00048070ff */
[----:B------:R0:W-:Y:S01]  /*3f490*/  @!P2 STG.E.U8 desc[UR20][R8.64+0xf8], R5 ;  /* 0x0000f8050800a986 */ /* 0x0001e2000c101114 */
[----:B------:R-:W-:Y:S01]  /*3f4a0*/  PRMT R4, RZ, 0x7610, R4 ;  /* 0x00007610ff047816 */ /* 0x000fe20000000004 */
[----:B------:R-:W-:Y:S06]  /*3f4b0*/  @P1 BRA `(.L_x_35) ;  /* 0x0000000000041947 */ /* 0x000fec0003800000 */
[----:B------:R1:W5:Y:S02]  /*3f4c0*/  LDG.E.U8 R4, desc[UR20][R6.64+0xf9] ;  /* 0x0000f91406047981 */ /* 0x000364000c1e1100 */
.L_x_35:
[----:B------:R-:W-:Y:S05]  /*3f4d0*/  BSYNC B1 ;  /* 0x0000000000017941 */ /* 0x000fea0003800000 */
.L_x_34:
[----:B------:R-:W-:Y:S05]  /*3f4e0*/  @P1 BRA `(.L_x_36) ;  /* 0x0000019000881947 */ /* 0x000fea0003800000 */
[----:B-1----:R-:W2:Y:S01]  /*3f4f0*/  LDL.LU R6, [R1+0xc58] ;  /* 0x000c580001067983 */ /* 0x002ea20000300800 */
[----:B-----5:R-:W-:Y:S01]  /*3f500*/  LOP3.LUT R4, R4, 0xff, RZ, 0xc0, !PT ;  /* 0x000000ff04047812 */ /* 0x020fe200078ec0ff */
[----:B------:R-:W-:Y:S01]  /*3f510*/  IMAD.MOV.U32 R25, RZ, RZ, R30 ;  /* 0x000000ffff197224 */ /* 0x000fe200078e001e */
[----:B------:R-:W-:Y:S01]  /*3f520*/  ULDC.64 UR6, c[0x0][0x5c0] ;  /* 0x0001700000067ab9 */ /* 0x000fe20000000a00 */
[----:B------:R-:W-:Y:S01]  /*3f530*/  IMAD R3, R3, 0x180, RZ ;  /* 0x0000018003037824 */ /* 0x000fe200078e02ff */
[----:B------:R-:W-:Y:S01]  /*3f540*/  F2FP.F16.E4M3.UNPACK_B R4, R4 ;  /* 0x00000004ff04723e */ /* 0x000fe200020006ff */
[----:B------:R-:W-:-:S04]  /*3f550*/  IMAD.WIDE.U32 R24, R2, 0x180, R24 ;  /* 0x0000018002187825 */ /* 0x000fc800078e0018 */
[----:B------:R-:W-:Y:S02]  /*3f560*/  HADD2.F32 R4, -RZ, R4.H0_H0 ;  /* 0x20000004ff047230 */ /* 0x000fe40000004100 */
[----:B0-----:R-:W-:Y:S02]  /*3f570*/  IMAD.U32 R5, RZ, RZ, UR6 ;  /* 0x00000006ff057e24 */ /* 0x001fe4000f8e00ff */
[----:B------:R-:W-:Y:S02]  /*3f580*/  IMAD.IADD R3, R25, 0x1, R3 ;  /* 0x0000000119037824 */ /* 0x000fe400078e0203 */
[----:B------:R-:W-:Y:S01]  /*3f590*/  FMUL R4, R4, UR24 ;  /* 0x0000001804047c20 */ /* 0x000fe20008400000 */
[----:B------:R-:W-:Y:S01]  /*3f5a0*/  IMAD.U32 R2, RZ, RZ, UR7 ;  /* 0x00000007ff027e24 */ /* 0x000fe2000f8e00ff */
[----:B------:R-:W-:-:S04]  /*3f5b0*/  IADD3 R24, P0, P1, R24, UR28, R5 ;  /* 0x0000001c18187c10 */ /* 0x000fc8000f91e005 */
[----:B------:R-:W-:Y:S01]  /*3f5c0*/  IADD3.X R25, R3, UR27, R2, P0, P1 ;  /* 0x0000001b03197c10 */ /* 0x000fe200087e2402 */
[----:B--2---:R-:W-:-:S05]  /*3f5d0*/  FFMA R4, R6, UR23, R4 ;  /* 0x0000001706047c23 */ /* 0x004fca0008000004 */
[----:B------:R-:W-:-:S05]  /*3f5e0*/  F2FP.SATFINITE.E4M3.F32.PACK_AB_MERGE_C R3, RZ, R4, RZ ;  /* 0x00000004ff03723e */ /* 0x000fca00048070ff */
[----:B------:R2:W-:Y:S01]  /*3f5f0*/  STG.E.U8 desc[UR20][R24.64+0xf9], R3 ;  /* 0x0000f90318007986 */ /* 0x0005e2000c101114 */
[----:B------:R-:W-:Y:S05]  /*3f600*/  BRA `(.L_x_36) ;  /* 0x0000019000407947 */ /* 0x000fea0003800000 */
.L_x_33:
[----:B------:R-:W-:Y:S01]  /*3f610*/  ISETP.GE.AND P2, PT, R29, 0x1, PT ;  /* 0x000000011d00780c */ /* 0x000fe20003f46270 */
[----:B------:R-:W2:Y:S03]  /*3f620*/  LDL.LU R127, [R1+0x600] ;  /* 0x00060000017f7983 */ /* 0x000ea60000300800 */
[C---:B------:R-:W-:Y:S01]  /*3f630*/  ISETP.LT.OR P1, PT, R28.reuse, 0x1, !P2 ;  /* 0x000000011c00780c */ /* 0x040fe20005721670 */
[----:B------:R-:W-:Y:S01]  /*3f640*/  FMUL R31, R5, UR23 ;  /* 0x00000017051f7c20 */ /* 0x000fe20008400000 */
[----:B------:R-:W-:Y:S01]  /*3f650*/  ISETP.LT.OR P0, PT, R28, 0x2, !P2 ;  /* 0x000000021c00780c */ /* 0x000fe20005701670 */
[----:B------:R-:W-:Y:S01]  /*3f660*/  FMUL R10, R10, UR23 ;  /* 0x000000170a0a7c20 */ /* 0x000fe20008400000 */
[----:B------:R-:W-:Y:S01]  /*3f670*/  FMUL R11, R11, UR23 ;  /* 0x000000170b0b7c20 */ /* 0x000fe20008400000 */
[----:B------:R-:W-:Y:S01]  /*3f680*/  LOP3.LUT R4, R4, 0xffff7fff, RZ, 0xc0, !PT ;  /* 0xffff7fff04047812 */ /* 0x000fe200078ec0ff */
[----:B------:R-:W-:Y:S01]  /*3f690*/  FMUL R12, R12, UR23 ;  /* 0x000000170c0c7c20 */ /* 0x000fe20008400000 */
[----:B------:R-:W-:Y:S01]  /*3f6a0*/  FMUL R13, R13, UR23 ;  /* 0x000000170d0d7c20 */ /* 0x000fe20008400000 */
[----:B------:R-:W-:Y:S01]  /*3f6b0*/  FMUL R14, R14, UR23 ;  /* 0x000000170e0e7c20 */ /* 0x000fe20008400000 */
[----:B------:R-:W-:Y:S01]  /*3f6c0*/  FMUL R15, R15, UR23 ;  /* 0x000000170f0f7c20 */ /* 0x000fe20008400000 */
[----:B------:R-:W-:Y:S01]  /*3f6d0*/  FMUL R16, R16, UR23 ;  /* 0x0000001710107c20 */ /* 0x000fe20008400000 */
[----:B------:R-:W-:Y:S01]  /*3f6e0*/  FMUL R17, R17, UR23 ;  /* 0x0000001711117c20 */ /* 0x000fe20008400000 */
[----:B------:R-:W-:Y:S01]  /*3f6f0*/  FMUL R18, R18, UR23 ;  /* 0x0000001712127c20 */ /* 0x000fe20008400000 */
[----:B------:R-:W0:Y:S01]  /*3f700*/  @!P1 LDC.64 R26, c[0x0][0x5c0] ;  /* 0x00017000ff1a9b82 */ /* 0x000e220000000a00 */
[----:B------:R-:W-:Y:S01]  /*3f710*/  F2FP.SATFINITE.E4M3.F32.PACK_AB_MERGE_C R31, RZ, R31, RZ ;  /* 0x0000001fff1f723e */ /* 0x000fe200048070ff */
[----:B------:R-:W-:Y:S01]  /*3f720*/  FMUL R19, R19, UR23 ;  /* 0x0000001713137c20 */ /* 0x000fe20008400000 */
        /* <DEDUP_REMOVED lines=21> */
[----:B0-----:R-:W-:Y:S01]  /*3f880*/  @!P1 IADD3 R26, P3, R24, R26, RZ ;  /* 0x0000001a181a9210 */ /* 0x001fe20007f7e0ff */
[----:B------:R-:W-:Y:S01]  /*3f890*/  FMUL R169, R169, UR23 ;  /* 0x00000017a9a97c20 */ /* 0x000fe20008400000 */
[----:B------:R-:W-:Y:S01]  /*3f8a0*/  FMUL R170, R170, UR23 ;  /* 0x00000017aaaa7c20 */ /* 0x000fe20008400000 */
[----:B------:R-:W-:Y:S01]  /*3f8b0*/  FMUL R171, R171, UR23 ;  /* 0x00000017abab7c20 */ /* 0x000fe20008400000 */
[----:B------:R-:W-:Y:S01]  /*3f8c0*/  FMUL R172, R172, UR23 ;  /* 0x00000017acac7c20 */ /* 0x000fe20008400000 */
[----:B------:R-:W-:Y:S01]  /*3f8d0*/  @!P1 IMAD.X R27, R30, 0x1, R27, P3 ;  /* 0x000000011e1b9824 */ /* 0x000fe200018e061b */
[----:B------:R-:W-:Y:S01]  /*3f8e0*/  ISETP.GE.AND P3, PT, R29, 0x9, PT ;  /* 0x000000091d00780c */ /* 0x000fe20003f66270 */
[----:B------:R-:W-:Y:S01]  /*3f8f0*/  FMUL R173, R173, UR23 ;  /* 0x00000017adad7c20 */ /* 0x000fe20008400000 */
[----:B------:R-:W-:Y:S01]  /*3f900*/  FMUL R174, R174, UR23 ;  /* 0x00000017aeae7c20 */ /* 0x000fe20008400000 */
[----:B------:R-:W-:Y:S01]  /*3f910*/  FMUL R175, R175, UR23 ;  /* 0x00000017afaf7c20 */ /* 0x000fe20008400000 */
[----:B------:R-:W-:Y:S01]  /*3f920*/  ISETP.LT.OR P4, PT, R28, 0x1, !P3 ;  /* 0x000000011c00780c */ /* 0x000fe20005f81670 */
[----:B------:R0:W-:Y:S01]  /*3f930*/  @!P1 STG.E.U8 desc[UR20][R26.64], R31 ;  /* 0x0000001f1a009986 */ /* 0x0001e2000c101114 */
        /* <DEDUP_REMOVED lines=11> */
[----:B0-----:R-:W0:Y:S01]  /*3f9f0*/  @!P0 LDC.64 R26, c[0x0][0x5c0] ;  /* 0x00017000ff1a8b82 */ /* 0x001e220000000a00 */
[----:B------:R-:W-:Y:S01]  /*3fa00*/  FMUL R187, R187, UR23 ;  /* 0x00000017bbbb7c20 */ /* 0x000fe20008400000 */
[----:B------:R-:W-:Y:S01]  /*3fa10*/  FMUL R188, R188, UR23 ;  /* 0x00000017bcbc7c20 */ /* 0x000fe20008400000 */
[----:B------:R-:W-:Y:S01]  /*3fa20*/  FMUL R189, R189, UR23 ;  /* 0x00000017bdbd7c20 */ /* 0x000fe20008400000 */
[----:B------:R-:W-:Y:S01]  /*3fa30*/  FMUL R190, R190, UR23 ;  /* 0x00000017bebe7c20 */ /* 0x000fe20008400000 */
[----:B------:R-:W-:Y:S01]  /*3fa40*/  FMUL R191, R191, UR23 ;  /* 0x00000017bfbf7c20 */ /* 0x000fe20008400000 */
[----:B------:R-:W-:Y:S01]  /*3fa50*/  FMUL R192, R192, UR23 ;  /* 0x00000017c0c07c20 */ /* 0x000fe20008400000 */
[----:B------:R-:W-:Y:S01]  /*3fa60*/  FMUL R193, R193, UR23 ;  /* 0x00000017c1c17c20 */ /* 0x000fe20008400000 */
[----:B------:R-:W1:Y:S01]  /*3fa70*/  @!P4 LDC.64 R32, c[0x0][0x5c0] ;  /* 0x00017000ff20cb82 */ /* 0x000e620000000a00 */
[----:B------:R-:W-:Y:S01]  /*3fa80*/  FMUL R31, R6, UR23 ;  /* 0x00000017061f7c20 */ /* 0x000fe20008400000 */
[----:B------:R-:W-:Y:S01]  /*3fa90*/  FMUL R194, R194, UR23 ;  /* 0x00000017c2c27c20 */ /* 0x000fe20008400000 */
[----:B------:R-:W-:Y:S01]  /*3faa0*/  FMUL R195, R195, UR23 ;  /* 0x00000017c3c37c20 */ /* 0x000fe20008400000 */
[----:B------:R-:W-:Y:S01]  /*3fab0*/  FMUL R196, R196, UR23 ;  /* 0x00000017c4c47c20 */ /* 0x000fe20008400000 */
[----:B------:R-:W-:Y:S01]  /*3fac0*/  FMUL R197, R197, UR23 ;  /* 0x00000017c5c57c20 */ /* 0x000fe20008400000 */
        /* <DEDUP_REMOVED lines=15> */
[----:B------:R-:W-:-:S02]  /*3fbc0*/  @!P0 IMAD.X R27, R30, 0x1, R27, P1 ;  /* 0x000000011e1b8824 */ /* 0x000fc400008e061b */
[----:B------:R-:W-:Y:S01]  /*3fbd0*/  FMUL R211, R211, UR23 ;  /* 0x00000017d3d37c20 */ /* 0x000fe20008400000 */
[----:B------:R-:W-:Y:S01]  /*3fbe0*/  FMUL R212, R212, UR23 ;  /* 0x00000017d4d47c20 */ /* 0x000fe20008400000 */
[----:B------:R-:W-:Y:S01]  /*3fbf0*/  FMUL R213, R213, UR23 ;  /* 0x00000017d5d57c20 */ /* 0x000fe20008400000 */
[----:B------:R-:W-:Y:S01]  /*3fc00*/  FMUL R214, R214, UR23 ;  /* 0x00000017d6d67c20 */ /* 0x000fe20008400000 */
[----:B------:R1:W-:Y:S01]  /*3fc10*/  @!P0 STG.E.U8 desc[UR20][R26.64+0x1], R31 ;  /* 0x0000011f1a008986 */ /* 0x0003e2000c101114 */
[----:B------:R-:W-:Y:S01]  /*3fc20*/  ISETP.LT.OR P0, PT, R28, 0x2, !P3 ;  /* 0x000000021c00780c */ /* 0x000fe20005f01670 */
        /* <DEDUP_REMOVED lines=10> */
[----:B-1----:R-:W-:Y:S01]  /*3fcd0*/  @!P4 IADD3 R26, P1, P5, R24, UR28, R32 ;  /* 0x0000001c181acc10 */ /* 0x002fe2000fd3e020 */
[----:B------:R-:W-:Y:S01]  /*3fce0*/  FMUL R31, R7, UR23 ;  /* 0x00000017071f7c20 */ /* 0x000fe20008400000 */
[----:B------:R-:W-:Y:S01]  /*3fcf0*/  FMUL R225, R225, UR23 ;  /* 0x00000017e1e17c20 */ /* 0x000fe20008400000 */
[----:B------:R-:W-:Y:S01]  /*3fd00*/  FMUL R226, R226, UR23 ;  /* 0x00000017e2e27c20 */ /* 0x000fe20008400000 */
[----:B------:R-:W-:Y:S01]  /*3fd10*/  @!P4 IADD3.X R27, R30, UR27, R33, P1, P5 ;  /* 0x0000001b1e1bcc10 */ /* 0x000fe20008fea421 */
[----:B------:R-:W-:Y:S01]  /*3fd20*/  FMUL R227, R227, UR23 ;  /* 0x00000017e3e37c20 */ /* 0x000fe20008400000 */
[----:B------:R-:W-:Y:S01]  /*3fd30*/  ISETP.LT.OR P1, PT, R28, 0x9, !P3 ;  /* 0x000000091c00780c */ /* 0x000fe20005f21670 */
[----:B------:R-:W0:Y:S01]  /*3fd40*/  @!P0 LDC.64 R32, c[0x0][0x5c0] ;  /* 0x00017000ff208b82 */ /* 0x000e220000000a00 */
[----:B------:R-:W-:Y:S01]  /*3fd50*/  F2FP.SATFINITE.E4M3.F32.PACK_AB_MERGE_C R31, RZ, R31, RZ ;  /* 0x0000001fff1f723e */ /* 0x000fe200048070ff */
[----:B------:R-:W-:Y:S01]  /*3fd60*/  FMUL R228, R228, UR23 ;  /* 0x00000017e4e47c20 */ /* 0x000fe20008400000 */
[----:B------:R-:W-:Y:S01]  /*3fd70*/  FMUL R229, R229, UR23 ;  /* 0x00000017e5e57c20 */ /* 0x000fe20008400000 */
[----:B------:R-:W-:Y:S01]  /*3fd80*/  FMUL R230, R230, UR23 ;  /* 0x00000017e6e67c20 */ /* 0x000fe20008400000 */
[----:B------:R-:W-:Y:S01]  /*3fd90*/  FMUL R231, R231, UR23 ;  /* 0x00000017e7e77c20 */ /* 0x000fe20008400000 */
[----:B------:R1:W-:Y:S01]  /*3fda0*/  @!P4 STG.E.U8 desc[UR20][R26.64], R31 ;  /* 0x0000001f1a00c986 */ /* 0x0003e2000c101114 */
[----:B------:R-:W-:Y:S01]  /*3fdb0*/  FMUL R232, R232, UR23 ;  /* 0x00000017e8e87c20 */ /* 0x000fe20008400000 */
[----:B------:R-:W-:-:S02]  /*3fdc0*/  FMUL R233, R233, UR23 ;  /* 0x00000017e9e97c20 */ /* 0x000fc40008400000 */
[----:B------:R-:W4:Y:S02]  /*3fdd0*/  LDL.LU R128, [R1+0x604] ;  /* 0x0006040001807983 */ /* 0x000f240000300800 */
[----:B-1----:R-:W1:Y:S01]  /*3fde0*/  @!P1 LDC.64 R26, c[0x0][0x5c0] ;  /* 0x00017000ff1a9b82 */ /* 0x002e620000000a00 */
[----:B0-----:R-:W-:Y:S01]  /*3fdf0*/  @!P0 IADD3 R32, P4, P5, R24, UR28, R32 ;  /* 0x0000001c18208c10 */ /* 0x001fe2000fd9e020 */
[----:B------:R-:W-:Y:S01]  /*3fe00*/  FMUL R31, R9, UR23 ;  /* 0x00000017091f7c20 */ /* 0x000fe20008400000 */
[----:B------:R-:W-:Y:S01]  /*3fe10*/  F2FP.SATFINITE.E4M3.F32.PACK_AB_MERGE_C R10, RZ, R10, RZ ;  /* 0x0000000aff0a723e */ /* 0x000fe200048070ff */
[----:B------:R-:W-:Y:S01]  /*3fe20*/  FMUL R234, R234, UR23 ;  /* 0x00000017eaea7c20 */ /* 0x000fe20008400000 */
[----:B------:R-:W-:Y:S01]  /*3fe30*/  @!P0 IADD3.X R33, R30, UR27, R33, P4, P5 ;  /* 0x0000001b1e218c10 */ /* 0x000fe2000a7ea421 */
[----:B------:R-:W3:Y:S01]  /*3fe40*/  LDL.LU R126, [R1+0x608] ;  /* 0x00060800017e7983 */ /* 0x000ee20000300800 */
[----:B------:R-:W-:Y:S01]  /*3fe50*/  F2FP.SATFINITE.E4M3.F32.PACK_AB_MERGE_C R31, RZ, R31, RZ ;  /* 0x0000001fff1f723e */ /* 0x000fe200048070ff */
[----:B------:R-:W-:Y:S01]  /*3fe60*/  FMUL R235, R235, UR23 ;  /* 0x00000017ebeb7c20 */ /* 0x000fe20008400000 */
[----:B------:R-:W-:Y:S01]  /*3fe70*/  F2FP.SATFINITE.E4M3.F32.PACK_AB_MERGE_C R11, RZ, R11, RZ ;  /* 0x0000000bff0b723e */ /* 0x000fe200048070ff */
[----:B------:R-:W-:Y:S01]  /*3fe80*/  FMUL R236, R236, UR23 ;  /* 0x00000017ecec7c20 */ /* 0x000fe20008400000 */
[----:B------:R-:W-:Y:S01]  /*3fe90*/  F2FP.SATFINITE.E4M3.F32.PACK_AB_MERGE_C R12, RZ, R12, RZ ;  /* 0x0000000cff0c723e */ /* 0x000fe200048070ff */
[----:B------:R-:W-:Y:S01]  /*3fea0*/  FMUL R237, R237, UR23 ;  /* 0x00000017eded7c20 */ /* 0x000fe20008400000 */
[----:B------:R-:W-:Y:S01]  /*3feb0*/  F2FP.SATFINITE.E4M3.F32.PACK_AB_MERGE_C R13, RZ, R13, RZ ;  /* 0x0000000dff0d723e */ /* 0x000fe200048070ff */
[----:B------:R-:W-:Y:S01]  /*3fec0*/  STL [R1+0xc74], R2 ;  /* 0x000c740201007387 */ /* 0x000fe20000100800 */
[----:B------:R-:W-:-:S02]  /*3fed0*/  F2FP.SATFINITE.E4M3.F32.PACK_AB_MERGE_C R14, RZ, R14, RZ ;  /* 0x0000000eff0e723e */ /* 0x000fc400048070ff */
[----:B------:R-:W-:Y:S01]  /*3fee0*/  F2FP.SATFINITE.E4M3.F32.PACK_AB_MERGE_C R15, RZ, R15, RZ ;  /* 0x0000000fff0f723e */ /* 0x000fe200048070ff */
[----:B------:R-:W-:Y:S01]  /*3fef0*/  STL [R1+0xc70], R3 ;  /* 0x000c700301007387 */ /* 0x000fe20000100800 */
[----:B-1----:R-:W-:Y:S02]  /*3ff00*/  @!P1 IADD3 R34, P4, P5, R24, UR28, R26 ;  /* 0x0000001c18229c10 */ /* 0x002fe4000fd9e01a */
[----:B------:R-:W-:Y:S02]  /*3ff10*/  F2FP.SATFINITE.E4M3.F32.PACK_AB_MERGE_C R16, RZ, R16, RZ ;  /* 0x00000010ff10723e */ /* 0x000fe400048070ff */
[----:B------:R-:W-:Y:S02]  /*3ff20*/  @!P1 IADD3.X R35, R30, UR27, R27, P4, P5 ;  /* 0x0000001b1e239c10 */ /* 0x000fe4000a7ea41b */
[----:B------:R-:W-:Y:S02]  /*3ff30*/  ISETP.LT.OR P5, PT, R28, 0xa, !P3 ;  /* 0x0000000a1c00780c */ /* 0x000fe40005fa1670 */
[----:B------:R-:W-:-:S02]  /*3ff40*/  F2FP.SATFINITE.E4M3.F32.PACK_AB_MERGE_C R17, RZ, R17, RZ ;  /* 0x00000011ff11723e */ /* 0x000fc400048070ff */
[----:B------:R-:W-:Y:S02]  /*3ff50*/  F2FP.SATFINITE.E4M3.F32.PACK_AB_MERGE_C R18, RZ, R18, RZ ;  /* 0x00000012ff12723e */ /* 0x000fe400048070ff */
[----:B------:R-:W-:Y:S02]  /*3ff60*/  F2FP.SATFINITE.E4M3.F32.PACK_AB_MERGE_C R19, RZ, R19, RZ ;  /* 0x00000013ff13723e */ /* 0x000fe400048070ff */
[----:B------:R-:W-:Y:S02]  /*3ff70*/  F2FP.SATFINITE.E4M3.F32.PACK_AB_MERGE_C R20, RZ, R20, RZ ;  /* 0x00000014ff14723e */ /* 0x000fe400048070ff */
[----:B------:R-:W-:Y:S02]  /*3ff80*/  F2FP.SATFINITE.E4M3.F32.PACK_AB_MERGE_C R21, RZ, R21, RZ ;  /* 0x00000015ff15723e */ /* 0x000fe400048070ff */
[----:B------:R-:W-:Y:S01]  /*3ff90*/  F2FP.SATFINITE.E4M3.F32.PACK_AB_MERGE_C R22, RZ, R22, RZ ;  /* 0x00000016ff16723e */ /* 0x000fe200048070ff */
[----:B------:R-:W0:Y:S01]  /*3ffa0*/  @!P5 LDC.64 R26, c[0x0][0x5c0] ;  /* 0x00017000ff1adb82 */ /* 0x000e220000000a00 */
[----:B------:R-:W-:-:S02]  /*3ffb0*/  @P5 LOP3.LUT R4, R4, 0x8000, RZ, 0xfc, !PT ;  /* 0x0000800004045812 */ /* 0x000fc400078efcff */
[----:B------:R-:W-:Y:S02]  /*3ffc0*/  F2FP.SATFINITE.E4M3.F32.PACK_AB_MERGE_C R23, RZ, R23, RZ ;  /* 0x00000017ff17723e */ /* 0x000fe400048070ff */
[----:B------:R-:W-:Y:S02]  /*3ffd0*/  LOP3.LUT R4, R4, 0xffffbfff, RZ, 0xc0, !PT ;  /* 0xffffbfff04047812 */ /* 0x000fe400078ec0ff */
[----:B------:R-:W-:Y:S02]  /*3ffe0*/  F2FP.SATFINITE.E4M3.F32.PACK_AB_MERGE_C R152, RZ, R152, RZ ;  /* 0x00000098ff98723e */ /* 0x000fe400048070ff */
[----:B------:R-:W-:Y:S02]  /*3fff0*/  F2FP.SATFINITE.E4M3.F32.PACK_AB_MERGE_C R153, RZ, R153, RZ ;  /* 0x00000099ff99723e */ /* 0x000fe400048070ff */
[----:B------:R-:W-:Y:S02]  /*40000*/  F2FP.SATFINITE.E4M3.F32.PACK_AB_MERGE_C R154, RZ, R154, RZ ;  /* 0x0000009aff9a723e */ /* 0x000fe400048070ff */
[----:B------:R-:W-:-:S02]  /*40010*/  F2FP.SATFINITE.E4M3.F32.PACK_AB_MERGE_C R155, RZ, R155, RZ ;  /* 0x0000009bff9b723e */ /* 0x000fc400048070ff */
[----:B------:R-:W-:Y:S02]  /*40020*/  F2FP.SATFINITE.E4M3.F32.PACK_AB_MERGE_C R156, RZ, R156, RZ ;  /* 0x0000009cff9c723e */ /* 0x000fe400048070ff */
[----:B------:R-:W-:Y:S02]  /*40030*/  F2FP.SATFINITE.E4M3.F32.PACK_AB_MERGE_C R157, RZ, R157, RZ ;  /* 0x0000009dff9d723e */ /* 0x000fe400048070ff */
[----:B------:R-:W-:Y:S02]  /*40040*/  F2FP.SATFINITE.E4M3.F32.PACK_AB_MERGE_C R158, RZ, R158, RZ ;  /* 0x0000009eff9e723e */ /* 0x000fe400048070ff */
[----:B------:R-:W-:Y:S02]  /*40050*/  F2FP.SATFINITE.E4M3.F32.PACK_AB_MERGE_C R159, RZ, R159, RZ ;  /* 0x0000009fff9f723e */ /* 0x000fe400048070ff */
[----:B------:R-:W-:Y:S02]  /*40060*/  F2FP.SATFINITE.E4M3.F32.PACK_AB_MERGE_C R160, RZ, R160, RZ ;  /* 0x000000a0ffa0723e */ /* 0x000fe400048070ff */
[----:B0-----:R-:W-:Y:S01]  /*40070*/  @!P5 IADD3 R36, P4, P6, R24, UR28, R26 ;  /* 0x0000001c1824dc10 */ /* 0x001fe2000fe9e01a */
[----:B------:R-:W-:Y:S01]  /*40080*/  FMUL R26, R8, UR23 ;  /* 0x00000017081a7c20 */ /* 0x000fe20008400000 */
[----:B------:R-:W-:-:S02]  /*40090*/  F2FP.SATFINITE.E4M3.F32.PACK_AB_MERGE_C R161, RZ, R161, RZ ;  /* 0x000000a1ffa1723e */ /* 0x000fc400048070ff */
[----:B------:R-:W-:Y:S02]  /*400a0*/  @!P5 IADD3.X R37, R30, UR27, R27, P4, P6 ;  /* 0x0000001b1e25dc10 */ /* 0x000fe4000a7ec41b */
[----:B------:R-:W-:Y:S02]  /*400b0*/  ISETP.LT.OR P4, PT, R28, 0x9, !P2 ;  /* 0x000000091c00780c */ /* 0x000fe40005781670 */
[----:B------:R-:W-:Y:S02]  /*400c0*/  F2FP.SATFINITE.E4M3.F32.PACK_AB_MERGE_C R26, RZ, R26, RZ ;  /* 0x0000001aff1a723e */ /* 0x000fe400048070ff */
[----:B------:R-:W-:Y:S02]  /*400d0*/  F2FP.SATFINITE.E4M3.F32.PACK_AB_MERGE_C R162, RZ, R162, RZ ;  /* 0x000000a2ffa2723e */ /* 0x000fe400048070ff */
[----:B------:R-:W-:Y:S01]  /*400e0*/  F2FP.SATFINITE.E4M3.F32.PACK_AB_MERGE_C R163, RZ, R163, RZ ;  /* 0x000000a3ffa3723e */ /* 0x000fe200048070ff */
[----:B------:R0:W-:Y:S01]  /*400f0*/  @!P0 STG.E.U8 desc[UR20][R32.64+0x1], R26 ;  /* 0x0000011a20008986 */ /* 0x0001e2000c101114 */
[----:B------:R-:W-:-:S02]  /*40100*/  LOP3.LUT R5, R5, 0xffffffbf, RZ, 0xc0, !PT ;  /* 0xffffffbf05057812 */ /* 0x000fc400078ec0ff */
[----:B------:R-:W-:Y:S02]  /*40110*/  F2FP.SATFINITE.E4M3.F32.PACK_AB_MERGE_C R164, RZ, R164, RZ ;  /* 0x000000a4ffa4723e */ /* 0x000fe400048070ff */
[----:B------:R-:W-:Y:S02]  /*40120*/  F2FP.SATFINITE.E4M3.F32.PACK_AB_MERGE_C R165, RZ, R165, RZ ;  /* 0x000000a5ffa5723e */ /* 0x000fe400048070ff */
[----:B------:R-:W-:Y:S02]  /*40130*/  F2FP.SATFINITE.E4M3.F32.PACK_AB_MERGE_C R166, RZ, R166, RZ ;  /* 0x000000a6ffa6723e */ /* 0x000fe400048070ff */
[----:B------:R-:W-:Y:S02]  /*40140*/  F2FP.SATFINITE.E4M3.F32.PACK_AB_MERGE_C R167, RZ, R167, RZ ;  /* 0x000000a7ffa7723e */ /* 0x000fe400048070ff */
[----:B------:R-:W-:Y:S01]  /*40150*/  F2FP.SATFINITE.E4M3.F32.PACK_AB_MERGE_C R168, RZ, R168, RZ ;  /* 0x000000a8ffa8723e */ /* 0x000fe200048070ff */
[----:B0-----:R-:W0:Y:S01]  /*40160*/  @!P4 LDC.64 R26, c[0x0][0x5c0] ;  /* 0x00017000ff1acb82 */ /* 0x001e220000000a00 */
[----:B------:R-:W-:-:S02]  /*40170*/  F2FP.SATFINITE.E4M3.F32.PACK_AB_MERGE_C R169, RZ, R169, RZ ;  /* 0x000000a9ffa9723e */ /* 0x000fc400048070ff */
[----:B------:R-:W-:Y:S02]  /*40180*/  F2FP.SATFINITE.E4M3.F32.PACK_AB_MERGE_C R170, RZ, R170, RZ ;  /* 0x000000aaffaa723e */ /* 0x000fe400048070ff */
[----:B------:R-:W-:Y:S02]  /*40190*/  F2FP.SATFINITE.E4M3.F32.PACK_AB_MERGE_C R171, RZ, R171, RZ ;  /* 0x000000abffab723e */ /* 0x000fe400048070ff */
        /* <DEDUP_REMOVED lines=9> */
[----:B0-----:R-:W-:-:S02]  /*40230*/  @!P4 IADD3 R26, P0, R24, R26, RZ ;  /* 0x0000001a181ac210 */ /* 0x001fc40007f1e0ff */
[----:B------:R-:W-:Y:S02]  /*40240*/  F2FP.SATFINITE.E4M3.F32.PACK_AB_MERGE_C R181, RZ, R181, RZ ;  /* 0x000000b5ffb5723e */ /* 0x000fe400048070ff */
[----:B------:R-:W-:Y:S01]  /*40250*/  F2FP.SATFINITE.E4M3.F32.PACK_AB_MERGE_C R182, RZ, R182, RZ ;  /* 0x000000b6ffb6723e */ /* 0x000fe200048070ff */
[----:B------:R-:W-:Y:S01]  /*40260*/  @!P4 IMAD.X R27, R30, 0x1, R27, P0 ;  /* 0x000000011e1bc824 */ /* 0x000fe200000e061b */
[----:B------:R-:W-:Y:S02]  /*40270*/  ISETP.LT.OR P0, PT, R28, 0x11, !P3 ;  /* 0x000000111c00780c */ /* 0x000fe40005f01670 */
[----:B------:R-:W-:Y:S02]  /*40280*/  F2FP.SATFINITE.E4M3.F32.PACK_AB_MERGE_C R183, RZ, R183, RZ ;  /* 0x000000b7ffb7723e */ /* 0x000fe400048070ff */
[----:B------:R0:W-:Y:S01]  /*40290*/  @!P4 STG.E.U8 desc[UR20][R26.64+0x8], R31 ;  /* 0x0000081f1a00c986 */ /* 0x0001e2000c101114 */
[----:B------:R-:W-:Y:S02]  /*402a0*/  F2FP.SATFINITE.E4M3.F32.PACK_AB_MERGE_C R184, RZ, R184, RZ ;  /* 0x000000b8ffb8723e */ /* 0x000fe400048070ff */
[----:B------:R-:W-:-:S02]  /*402b0*/  F2FP.SATFINITE.E4M3.F32.PACK_AB_MERGE_C R185, RZ, R185, RZ ;  /* 0x000000b9ffb9723e */ /* 0x000fc400048070ff */
[----:B------:R-:W-:Y:S02]  /*402c0*/  F2FP.SATFINITE.E4M3.F32.PACK_AB_MERGE_C R186, RZ, R186, RZ ;  /* 0x000000baffba723e */ /* 0x000fe400048070ff */
[----:B------:R-:W-:Y:S02]  /*402d0*/  F2FP.SATFINITE.E4M3.F32.PACK_AB_MERGE_C R187, RZ, R187, RZ ;  /* 0x000000bbffbb723e */ /* 0x000fe400048070ff */
[----:B------:R-:W-:Y:S02]  /*402e0*/  @P0 LOP3.LUT R4, R4, 0x4000, RZ, 0xfc, !PT ;  /* 0x0000400004040812 */ /* 0x000fe400078efcff */
[----:B------:R-:W-:Y:S01]  /*402f0*/  F2FP.SATFINITE.E4M3.F32.PACK_AB_MERGE_C R188, RZ, R188, RZ ;  /* 0x000000bcffbc723e */ /* 0x000fe200048070ff */
[----:B0-----:R-:W0:Y:S01]  /*40300*/  @!P0 LDC.64 R26, c[0x0][0x5c0] ;  /* 0x00017000ff1a8b82 */ /* 0x001e220000000a00 */
[----:B------:R-:W-:Y:S02]  /*40310*/  F2FP.SATFINITE.E4M3.F32.PACK_AB_MERGE_C R189, RZ, R189, RZ ;  /* 0x000000bdffbd723e */ /* 0x000fe400048070ff */
        /* <DEDUP_REMOVED lines=11> */
[----:B0-----:R-:W-:Y:S02]  /*403d0*/  @!P0 IADD3 R32, P4, P6, R24, UR28, R26 ;  /* 0x0000001c18208c10 */ /* 0x001fe4000fe9e01a */
[----:B------:R-:W-:-:S02]  /*403e0*/  F2FP.SATFINITE.E4M3.F32.PACK_AB_MERGE_C R201, RZ, R201, RZ ;  /* 0x000000c9ffc9723e */ /* 0x000fc400048070ff */
[----:B------:R-:W-:Y:S02]  /*403f0*/  @!P0 IADD3.X R33, R30, UR27, R27, P4, P6 ;  /* 0x0000001b1e218c10 */ /* 0x000fe4000a7ec41b */
[----:B------:R-:W-:Y:S02]  /*40400*/  ISETP.LT.OR P4, PT, R28, 0xa, !P2 ;  /* 0x0000000a1c00780c */ /* 0x000fe40005781670 */
[----:B------:R-:W-:Y:S02]  /*40410*/  LOP3.LUT R6, R6, 0xfffffffd, RZ, 0xc0, !PT ;  /* 0xfffffffd06067812 */ /* 0x000fe400078ec0ff */
[----:B------:R-:W-:Y:S02]  /*40420*/  F2FP.SATFINITE.E4M3.F32.PACK_AB_MERGE_C R202, RZ, R202, RZ ;  /* 0x000000caffca723e */ /* 0x000fe400048070ff */
[----:B------:R-:W-:Y:S02]  /*40430*/  F2FP.SATFINITE.E4M3.F32.PACK_AB_MERGE_C R203, RZ, R203, RZ ;  /* 0x000000cbffcb723e */ /* 0x000fe400048070ff */
[----:B------:R-:W-:-:S02]  /*40440*/  F2FP.SATFINITE.E4M3.F32.PACK_AB_MERGE_C R204, RZ, R204, RZ ;  /* 0x000000ccffcc723e */ /* 0x000fc400048070ff */
[----:B------:R-:W-:Y:S02]  /*40450*/  F2FP.SATFINITE.E4M3.F32.PACK_AB_MERGE_C R205, RZ, R205, RZ ;  /* 0x000000cdffcd723e */ /* 0x000fe400048070ff */
[----:B------:R-:W-:Y:S01]  /*40460*/  F2FP.SATFINITE.E4M3.F32.PACK_AB_MERGE_C R206, RZ, R206, RZ ;  /* 0x000000ceffce723e */ /* 0x000fe200048070ff */
[----:B------:R-:W0:Y:S01]  /*40470*/  @!P4 LDC.64 R26, c[0x0][0x5c0] ;  /* 0x00017000ff1acb82 */ /* 0x000e220000000a00 */
        /* <DEDUP_REMOVED lines=12> */
[----:B0-----:R-:W-:Y:S02]  /*40540*/  @!P4 IADD3 R26, P6, R24, R26, RZ ;  /* 0x0000001a181ac210 */ /* 0x001fe40007fde0ff */
[----:B------:R-:W-:Y:S02]  /*40550*/  F2FP.SATFINITE.E4M3.F32.PACK_AB_MERGE_C R219, RZ, R219, RZ ;  /* 0x000000dbffdb723e */ /* 0x000fe400048070ff */
[----:B------:R-:W-:Y:S01]  /*40560*/  F2FP.SATFINITE.E4M3.F32.PACK_AB_MERGE_C R220, RZ, R220, RZ ;  /* 0x000000dcffdc723e */ /* 0x000fe200048070ff */
[----:B------:R-:W-:Y:S01]  /*40570*/  @!P4 IMAD.X R27, R30, 0x1, R27, P6 ;  /* 0x000000011e1bc824 */ /* 0x000fe200030e061b */
[----:B------:R-:W-:-:S02]  /*40580*/  F2FP.SATFINITE.E4M3.F32.PACK_AB_MERGE_C R221, RZ, R221, RZ ;  /* 0x000000ddffdd723e */ /* 0x000fc400048070ff */
[----:B------:R-:W-:Y:S02]  /*40590*/  F2FP.SATFINITE.E4M3.F32.PACK_AB_MERGE_C R222, RZ, R222, RZ ;  /* 0x000000deffde723e */ /* 0x000fe400048070ff */
[----:B------:R0:W-:Y:S01]  /*405a0*/  @!P4 STG.E.U8 desc[UR20][R26.64+0x9], R10 ;  /* 0x0000090a1a00c986 */ /* 0x0001e2000c101114 */
[C---:B------:R-:W-:Y:S02]  /*405b0*/  ISETP.LT.OR P4, PT, R28.reuse, 0x12, !P3 ;  /* 0x000000121c00780c */ /* 0x040fe40005f81670 */
[----:B------:R-:W-:Y:S01]  /*405c0*/  F2FP.SATFINITE.E4M3.F32.PACK_AB_MERGE_C R223, RZ, R223, RZ ;  /* 0x000000dfffdf723e */ /* 0x000fe200048070ff */
[----:B------:R1:W-:Y:S01]  /*405d0*/  @!P1 STG.E.U8 desc[UR20][R34.64+0x8], R11 ;  /* 0x0000080b22009986 */ /* 0x0003e2000c101114 */
[----:B------:R-:W-:Y:S02]  /*405e0*/  ISETP.LT.OR P1, PT, R28, 0x19, !P3 ;  /* 0x000000191c00780c */ /* 0x000fe40005f21670 */
[----:B------:R-:W-:Y:S02]  /*405f0*/  F2FP.SATFINITE.E4M3.F32.PACK_AB_MERGE_C R224, RZ, R224, RZ ;  /* 0x000000e0ffe0723e */ /* 0x000fe400048070ff */
[----:B------:R-:W-:-:S02]  /*40600*/  F2FP.SATFINITE.E4M3.F32.PACK_AB_MERGE_C R225, RZ, R225, RZ ;  /* 0x000000e1ffe1723e */ /* 0x000fc400048070ff */
[----:B------:R-:W-:Y:S02]  /*40610*/  F2FP.SATFINITE.E4M3.F32.PACK_AB_MERGE_C R226, RZ, R226, RZ ;  /* 0x000000e2ffe2723e */ /* 0x000fe400048070ff */
[----:B------:R-:W-:Y:S01]  /*40620*/  F2FP.SATFINITE.E4M3.F32.PACK_AB_MERGE_C R227, RZ, R227, RZ ;  /* 0x000000e3ffe3723e */ /* 0x000fe200048070ff */
[----:B0-----:R-:W0:Y:S01]  /*40630*/  @!P4 LDC.64 R26, c[0x0][0x5c0] ;  /* 0x00017000ff1acb82 */ /* 0x001e220000000a00 */
[----:B------:R-:W-:Y:S02]  /*40640*/  F2FP.SATFINITE.E4M3.F32.PACK_AB_MERGE_C R228, RZ, R228, RZ ;  /* 0x000000e4ffe4723e */ /* 0x000fe400048070ff */
[----:B------:R-:W-:Y:S02]  /*40650*/  LOP3.LUT R7, R7, 0xfdffffff, RZ, 0xc0, !PT ;  /* 0xfdffffff07077812 */ /* 0x000fe400078ec0ff */
[----:B------:R-:W-:Y:S02]  /*40660*/  F2FP.SATFINITE.E4M3.F32.PACK_AB_MERGE_C R229, RZ, R229, RZ ;  /* 0x000000e5ffe5723e */ /* 0x000fe400048070ff */
[----:B------:R-:W-:Y:S01]  /*40670*/  F2FP.SATFINITE.E4M3.F32.PACK_AB_MERGE_C R230, RZ, R230, RZ ;  /* 0x000000e6ffe6723e */ /* 0x000fe200048070ff */
[----:B-1----:R-:W1:Y:S01]  /*40680*/  @!P1 LDC.64 R10, c[0x0][0x5c0] ;  /* 0x00017000ff0a9b82 */ /* 0x002e620000000a00 */
[----:B------:R-:W-:-:S02]  /*40690*/  F2FP.SATFINITE.E4M3.F32.PACK_AB_MERGE_C R231, RZ, R231, RZ ;  /* 0x000000e7ffe7723e */ /* 0x000fc400048070ff */
[----:B------:R-:W-:Y:S02]  /*406a0*/  F2FP.SATFINITE.E4M3.F32.PACK_AB_MERGE_C R232, RZ, R232, RZ ;  /* 0x000000e8ffe8723e */ /* 0x000fe400048070ff */
[----:B------:R-:W-:Y:S02]  /*406b0*/  F2FP.SATFINITE.E4M3.F32.PACK_AB_MERGE_C R233, RZ, R233, RZ ;  /* 0x000000e9ffe9723e */ /* 0x000fe400048070ff */
[----:B------:R-:W-:Y:S02]  /*406c0*/  F2FP.SATFINITE.E4M3.F32.PACK_AB_MERGE_C R234, RZ, R234, RZ ;  /* 0x000000eaffea723e */ /* 0x000fe400048070ff */
[----:B------:R-:W-:Y:S02]  /*406d0*/  F2FP.SATFINITE.E4M3.F32.PACK_AB_MERGE_C R235, RZ, R235, RZ ;  /* 0x000000ebffeb723e */ /* 0x000fe400048070ff */
[----:B------:R-:W-:Y:S02]  /*406e0*/  F2FP.SATFINITE.E4M3.F32.PACK_AB_MERGE_C R236, RZ, R236, RZ ;  /* 0x000000ecffec723e */ /* 0x000fe400048070ff */
[----:B------:R-:W-:-:S02]  /*406f0*/  F2FP.SATFINITE.E4M3.F32.PACK_AB_MERGE_C R237, RZ, R237, RZ ;  /* 0x000000edffed723e */ /* 0x000fc400048070ff */
[----:B0-----:R-:W-:-:S04]  /*40700*/  @!P4 IADD3 R26, P5, P6, R24, UR28, R26 ;  /* 0x0000001c181acc10 */ /* 0x001fc8000febe01a */
[----:B------:R-:W-:Y:S02]  /*40710*/  @!P4 IADD3.X R27, R30, UR27, R27, P5, P6 ;  /* 0x0000001b1e1bcc10 */ /* 0x000fe4000afec41b */
[----:B------:R-:W-:Y:S02]  /*40720*/  ISETP.LT.OR P5, PT, R28, 0x1a, !P3 ;  /* 0x0000001a1c00780c */ /* 0x000fe40005fa1670 */
[----:B-1----:R-:W-:-:S04]  /*40730*/  @!P1 IADD3 R34, P0, P6, R24, UR28, R10 ;  /* 0x0000001c18229c10 */ /* 0x002fc8000fe1e00a */
[----:B------:R-:W-:-:S07]  /*40740*/  @!P1 IADD3.X R35, R30, UR27, R11, P0, P6 ;  /* 0x0000001b1e239c10 */ /* 0x000fce00087ec40b */
[----:B------:R-:W0:Y:S02]  /*40750*/  @!P5 LDC.64 R10, c[0x0][0x5c0] ;  /* 0x00017000ff0adb82 */ /* 0x000e240000000a00 */
[----:B0-----:R-:W-:-:S04]  /*40760*/  @!P5 IADD3 R38, P0, P6, R24, UR28, R10 ;  /* 0x0000001c1826dc10 */ /* 0x001fc8000fe1e00a */
[----:B------:R-:W-:Y:S02]  /*40770*/  @!P5 IADD3.X R39, R30, UR27, R11, P0, P6 ;  /* 0x0000001b1e27dc10 */ /* 0x000fe400087ec40b */
[----:B------:R-:W-:Y:S02]  /*40780*/  LOP3.LUT P5, RZ, R4, 0x8000, RZ, 0xc0, !PT ;  /* 0x0000800004ff7812 */ /* 0x000fe400078ac0ff */
[----:B------:R-:W-:-:S11]  /*40790*/  ISETP.LT.OR P0, PT, R28, 0x21, !P3 ;  /* 0x000000211c00780c */ /* 0x000fd60005f01670 */
[----:B------:R-:W-:Y:S01]  /*407a0*/  @!P5 STG.E.U8 desc[UR20][R36.64+0x9], R12 ;  /* 0x0000090c2400d986 */ /* 0x000fe2000c101114 */
[----:B------:R-:W-:-:S13]  /*407b0*/  ISETP.LT.OR P5, PT, R28, 0x11, !P2 ;  /* 0x000000111c00780c */ /* 0x000fda00057a1670 */
[----:B------:R-:W0:Y:S02]  /*407c0*/  @!P5 LDC.64 R10, c[0x0][0x5c0] ;  /* 0x00017000ff0adb82 */ /* 0x000e240000000a00 */
[----:B0-----:R-:W-:-:S05]  /*407d0*/  @!P5 IADD3 R10, P6, R24, R10, RZ ;  /* 0x0000000a180ad210 */ /* 0x001fca0007fde0ff */
[----:B------:R-:W-:-:S05]  /*407e0*/  @!P5 IMAD.X R11, R30, 0x1, R11, P6 ;  /* 0x000000011e0bd824 */ /* 0x000fca00030e060b */
[----:B------:R0:W-:Y:S02]  /*407f0*/  @!P5 STG.E.U8 desc[UR20][R10.64+0x10], R13 ;  /* 0x0000100d0a00d986 */ /* 0x0001e4000c101114 */
[----:B0-----:R-:W0:Y:S02]  /*40800*/  @!P0 LDC.64 R10, c[0x0][0x5c0] ;  /* 0x00017000ff0a8b82 */ /* 0x001e240000000a00 */
[----:B0-----:R-:W-:-:S04]  /*40810*/  @!P0 IADD3 R36, P5, P6, R24, UR28, R10 ;  /* 0x0000001c18248c10 */ /* 0x001fc8000febe00a */
[----:B------:R-:W-:Y:S02]  /*40820*/  @!P0 IADD3.X R37, R30, UR27, R11, P5, P6 ;  /* 0x0000001b1e258c10 */ /* 0x000fe4000afec40b */
[C---:B------:R-:W-:Y:S02]  /*40830*/  ISETP.LT.OR P5, PT, R28.reuse, 0x12, !P2 ;  /* 0x000000121c00780c */ /* 0x040fe400057a1670 */
[----:B------:R-:W-:-:S11]  /*40840*/  ISETP.LT.OR P0, PT, R28, 0x22, !P3 ;  /* 0x000000221c00780c */ /* 0x000fd60005f01670 */
[----:B------:R-:W0:Y:S02]  /*40850*/  @!P5 LDC.64 R10, c[0x0][0x5c0] ;  /* 0x00017000ff0adb82 */ /* 0x000e240000000a00 */
[----:B0-----:R-:W-:-:S05]  /*40860*/  @!P5 IADD3 R10, P6, R24, R10, RZ ;  /* 0x0000000a180ad210 */ /* 0x001fca0007fde0ff */
[----:B------:R-:W-:-:S05]  /*40870*/  @!P5 IMAD.X R11, R30, 0x1, R11, P6 ;  /* 0x000000011e0bd824 */ /* 0x000fca00030e060b */
[----:B------:R0:W-:Y:S02]  /*40880*/  @!P5 STG.E.U8 desc[UR20][R10.64+0x11], R14 ;  /* 0x0000110e0a00d986 */ /* 0x0001e4000c101114 */
[----:B0-----:R-:W0:Y:S02]  /*40890*/  @!P0 LDC.64 R10, c[0x0][0x5c0] ;  /* 0x00017000ff0a8b82 */ /* 0x001e240000000a00 */
[----:B0-----:R-:W-:-:S04]  /*408a0*/  @!P0 IADD3 R12, P5, P6, R24, UR28, R10 ;  /* 0x0000001c180c8c10 */ /* 0x001fc8000febe00a */
[----:B------:R-:W-:Y:S02]  /*408b0*/  @!P0 IADD3.X R13, R30, UR27, R11, P5, P6 ;  /* 0x0000001b1e0d8c10 */ /* 0x000fe4000afec40b */
[C---:B------:R-:W-:Y:S02]  /*408c0*/  LOP3.LUT P0, RZ, R4.reuse, 0x4000, RZ, 0xc0, !PT ;  /* 0x0000400004ff7812 */ /* 0x040fe4000780c0ff */
[----:B------:R-:W-:-:S11]  /*408d0*/  LOP3.LUT R4, R4, 0xffffdfff, RZ, 0xc0, !PT ;  /* 0xffffdfff04047812 */ /* 0x000fd600078ec0ff */
[----:B------:R0:W-:Y:S01]  /*408e0*/  @!P0 STG.E.U8 desc[UR20][R32.64+0x10], R15 ;  /* 0x0000100f20008986 */ /* 0x0001e2000c101114 */
[----:B------:R-:W-:-:S03]  /*408f0*/  ISETP.LT.OR P0, PT, R28, 0x29, !P3 ;  /* 0x000000291c00780c */ /* 0x000fc60005f01670 */
[----:B------:R-:W-:Y:S01]  /*40900*/  @!P4 STG.E.U8 desc[UR20][R26.64+0x11], R16 ;  /* 0x000011101a00c986 */ /* 0x000fe2000c101114 */
[----:B------:R-:W-:-:S09]  /*40910*/  ISETP.LT.OR P4, PT, R28, 0x19, !P2 ;  /* 0x000000191c00780c */ /* 0x000fd20005781670 */
[----:B------:R-:W0:Y:S01]  /*40920*/  @!P0 LDC.64 R10, c[0x0][0x5c0] ;  /* 0x00017000ff0a8b82 */ /* 0x000e220000000a00 */
[----:B------:R-:W-:-:S04]  /*40930*/  @P0 LOP3.LUT R4, R4, 0x2000, RZ, 0xfc, !PT ;  /* 0x0000200004040812 */ /* 0x000fc800078efcff */
[----:B------:R-:W-:Y:S02]  /*40940*/  LOP3.LUT R4, R4, 0xffffefff, RZ, 0xc0, !PT ;  /* 0xffffefff04047812 */ /* 0x000fe400078ec0ff */
[----:B0-----:R-:W-:-:S04]  /*40950*/  @!P0 IADD3 R32, P5, P6, R24, UR28, R10 ;  /* 0x0000001c18208c10 */ /* 0x001fc8000febe00a */
[----:B------:R-:W-:Y:S02]  /*40960*/  @!P0 IADD3.X R33, R30, UR27, R11, P5, P6 ;  /* 0x0000001b1e218c10 */ /* 0x000fe4000afec40b */
[----:B------:R-:W-:-:S13]  /*40970*/  ISETP.LT.OR P5, PT, R28, 0x2a, !P3 ;  /* 0x0000002a1c00780c */ /* 0x000fda0005fa1670 */
[----:B------:R-:W0:Y:S02]  /*40980*/  @!P5 LDC.64 R10, c[0x0][0x5c0] ;  /* 0x00017000ff0adb82 */ /* 0x000e240000000a00 */
[----:B0-----:R-:W-:-:S04]  /*40990*/  @!P5 IADD3 R40, P0, P6, R24, UR28, R10 ;  /* 0x0000001c1828dc10 */ /* 0x001fc8000fe1e00a */
[----:B------:R-:W-:Y:S02]  /*409a0*/  @!P5 IADD3.X R41, R30, UR27, R11, P0, P6 ;  /* 0x0000001b1e29dc10 */ /* 0x000fe400087ec40b */
[----:B------:R-:W0:Y:S01]  /*409b0*/  @!P4 LDC.64 R10, c[0x0][0x5c0] ;  /* 0x00017000ff0acb82 */ /* 0x000e220000000a00 */
[----:B------:R-:W-:Y:S02]  /*409c0*/  ISETP.LT.OR P0, PT, R28, 0x31, !P3 ;  /* 0x000000311c00780c */ /* 0x000fe40005f01670 */
        /* <DEDUP_REMOVED lines=11> */
[----:B------:R0:W-:Y:S04]  /*40a80*/  @!P4 STG.E.U8 desc[UR20][R10.64+0x19], R18 ;  /* 0x000019120a00c986 */ /* 0x0001e8000c101114 */
[----:B------:R1:W-:Y:S01]  /*40a90*/  @!P1 STG.E.U8 desc[UR20][R34.64+0x18], R19 ;  /* 0x0000181322009986 */ /* 0x0003e2000c101114 */
[----:B0-----:R-:W0:Y:S02]  /*40aa0*/  @!P0 LDC.64 R10, c[0x0][0x5c0] ;  /* 0x00017000ff0a8b82 */ /* 0x001e240000000a00 */
[----:B0-----:R-:W-:-:S04]  /*40ab0*/  @!P0 IADD3 R14, P4, P6, R24, UR28, R10 ;  /* 0x0000001c180e8c10 */ /* 0x001fc8000fe9e00a */
[----:B------:R-:W-:Y:S02]  /*40ac0*/  @!P0 IADD3.X R15, R30, UR27, R11, P4, P6 ;  /* 0x0000001b1e0f8c10 */ /* 0x000fe4000a7ec40b */
[C---:B------:R-:W-:Y:S02]  /*40ad0*/  ISETP.LT.OR P0, PT, R28.reuse, 0x39, !P3 ;  /* 0x000000391c00780c */ /* 0x040fe40005f01670 */
[----:B------:R-:W-:-:S11]  /*40ae0*/  ISETP.LT.OR P6, PT, R28, 0x3a, !P3 ;  /* 0x0000003a1c00780c */ /* 0x000fd60005fc1670 */
[----:B------:R-:W0:Y:S02]  /*40af0*/  @!P0 LDC.64 R10, c[0x0][0x5c0] ;  /* 0x00017000ff0a8b82 */ /* 0x000e240000000a00 */
[----:B0-----:R-:W-:-:S04]  /*40b00*/  @!P0 IADD3 R18, P1, P4, R24, UR28, R10 ;  /* 0x0000001c18128c10 */ /* 0x001fc8000fc3e00a */
[----:B-1----:R-:W-:Y:S02]  /*40b10*/  @!P0 IADD3.X R19, R30, UR27, R11, P1, P4 ;  /* 0x0000001b1e138c10 */ /* 0x002fe40008fe840b */
[----:B------:R-:W0:Y:S01]  /*40b20*/  @!P6 LDC.64 R10, c[0x0][0x5c0] ;  /* 0x00017000ff0aeb82 */ /* 0x000e220000000a00 */
[----:B------:R-:W-:-:S13]  /*40b30*/  ISETP.LT.OR P0, PT, R28, 0x1a, !P3 ;  /* 0x0000001a1c00780c */ /* 0x000fda0005f01670 */
[----:B------:R-:W-:Y:S01]  /*40b40*/  @!P0 STG.E.U8 desc[UR20][R38.64+0x19], R20 ;  /* 0x0000191426008986 */ /* 0x000fe2000c101114 */
[----:B------:R-:W-:Y:S02]  /*40b50*/  ISETP.LT.OR P0, PT, R28, 0x41, !P3 ;  /* 0x000000411c00780c */ /* 0x000fe40005f01670 */
[----:B0-----:R-:W-:-:S04]  /*40b60*/  @!P6 IADD3 R34, P1, P4, R24, UR28, R10 ;  /* 0x0000001c1822ec10 */ /* 0x001fc8000fc3e00a */
[----:B------:R-:W-:Y:S02]  /*40b70*/  @!P6 IADD3.X R35, R30, UR27, R11, P1, P4 ;  /* 0x0000001b1e23ec10 */ /* 0x000fe40008fe840b */
        /* <DEDUP_REMOVED lines=12> */
[----:B------:R-:W-:Y:S01]  /*40c40*/  @!P1 IMAD.X R11, R30, 0x1, R11, P4 ;  /* 0x000000011e0b9824 */ /* 0x000fe200020e060b */
[----:B------:R-:W-:-:S04]  /*40c50*/  ISETP.LT.OR P4, PT, R28, 0x42, !P3 ;  /* 0x000000421c00780c */ /* 0x000fc80005f81670 */
[----:B------:R0:W-:Y:S04]  /*40c60*/  @!P1 STG.E.U8 desc[UR20][R10.64+0x21], R22 ;  /* 0x000021160a009986 */ /* 0x0001e8000c101114 */
[----:B------:R1:W-:Y:S01]  /*40c70*/  @!P0 STG.E.U8 desc[UR20][R36.64+0x20], R23 ;  /* 0x0000201724008986 */ /* 0x0003e2000c101114 */
[----:B------:R-:W-:-:S04]  /*40c80*/  ISETP.LT.OR P0, PT, R28, 0x49, !P3 ;  /* 0x000000491c00780c */ /* 0x000fc80005f01670 */
[----:B------:R-:W-:Y:S01]  /*40c90*/  @P4 LOP3.LUT R4, R4, 0x1000, RZ, 0xfc, !PT ;  /* 0x0000100004044812 */ /* 0x000fe200078efcff */
[----:B0-----:R-:W0:Y:S02]  /*40ca0*/  @!P4 LDC.64 R10, c[0x0][0x5c0] ;  /* 0x00017000ff0acb82 */ /* 0x001e240000000a00 */
[----:B0-----:R-:W-:-:S04]  /*40cb0*/  @!P4 IADD3 R16, P1, P6, R24, UR28, R10 ;  /* 0x0000001c1810cc10 */ /* 0x001fc8000fe3e00a */
[----:B------:R-:W-:Y:S02]  /*40cc0*/  @!P4 IADD3.X R17, R30, UR27, R11, P1, P6 ;  /* 0x0000001b1e11cc10 */ /* 0x000fe40008fec40b */
[----:B------:R-:W0:Y:S01]  /*40cd0*/  @!P0 LDC.64 R10, c[0x0][0x5c0] ;  /* 0x00017000ff0a8b82 */ /* 0x000e220000000a00 */
[----:B------:R-:W-:-:S13]  /*40ce0*/  ISETP.LT.OR P4, PT, R28, 0x22, !P3 ;  /* 0x000000221c00780c */ /* 0x000fda0005f81670 */
[----:B------:R-:W-:Y:S01]  /*40cf0*/  @!P4 STG.E.U8 desc[UR20][R12.64+0x21], R152 ;  /* 0x000021980c00c986 */ /* 0x000fe2000c101114 */
[----:B------:R-:W-:Y:S02]  /*40d00*/  ISETP.LT.OR P4, PT, R28, 0x51, !P3 ;  /* 0x000000511c00780c */ /* 0x000fe40005f81670 */
[----:B0-----:R-:W-:-:S04]  /*40d10*/  @!P0 IADD3 R22, P1, P6, R24, UR28, R10 ;  /* 0x0000001c18168c10 */ /* 0x001fc8000fe3e00a */
[----:B-1----:R-:W-:Y:S02]  /*40d20*/  @!P0 IADD3.X R23, R30, UR27, R11, P1, P6 ;  /* 0x0000001b1e178c10 */ /* 0x002fe40008fec40b */
[----:B------:R-:W-:-:S13]  /*40d30*/  ISETP.LT.OR P0, PT, R28, 0x4a, !P3 ;  /* 0x0000004a1c00780c */ /* 0x000fda0005f01670 */
[----:B------:R-:W0:Y:S02]  /*40d40*/  @!P0 LDC.64 R10, c[0x0][0x5c0] ;  /* 0x00017000ff0a8b82 */ /* 0x000e240000000a00 */
[----:B0-----:R-:W-:-:S04]  /*40d50*/  @!P0 IADD3 R38, P1, P6, R24, UR28, R10 ;  /* 0x0000001c18268c10 */ /* 0x001fc8000fe3e00a */
[----:B------:R-:W-:Y:S02]  /*40d60*/  @!P0 IADD3.X R39, R30, UR27, R11, P1, P6 ;  /* 0x0000001b1e278c10 */ /* 0x000fe40008fec40b */
[----:B------:R-:W-:Y:S02]  /*40d70*/  ISETP.LT.OR P1, PT, R28, 0x29, !P2 ;  /* 0x000000291c00780c */ /* 0x000fe40005721670 */
[C---:B------:R-:W-:Y:S02]  /*40d80*/  LOP3.LUT P0, RZ, R4.reuse, 0x2000, RZ, 0xc0, !PT ;  /* 0x0000200004ff7812 */ /* 0x040fe4000780c0ff */
[----:B------:R-:W-:-:S09]  /*40d90*/  LOP3.LUT R4, R4, 0xfffff7ff, RZ, 0xc0, !PT ;  /* 0xfffff7ff04047812 */ /* 0x000fd200078ec0ff */
        /* <DEDUP_REMOVED lines=13> */
[----:B------:R-:W-:Y:S04]  /*40e70*/  @!P0 STG.E.U8 desc[UR20][R32.64+0x28], R155 ;  /* 0x0000289b20008986 */ /* 0x000fe8000c101114 */
[----:B------:R-:W-:Y:S01]  /*40e80*/  @!P5 STG.E.U8 desc[UR20][R40.64+0x29], R156 ;  /* 0x0000299c2800d986 */ /* 0x000fe2000c101114 */
[----:B------:R-:W-:Y:S01]  /*40e90*/  ISETP.LT.OR P5, PT, R28, 0x31, !P2 ;  /* 0x000000311c00780c */ /* 0x000fe200057a1670 */
[----:B0-----:R-:W0:Y:S02]  /*40ea0*/  @!P4 LDC.64 R10, c[0x0][0x5c0] ;  /* 0x00017000ff0acb82 */ /* 0x001e240000000a00 */
[----:B0-----:R-:W-:-:S04]  /*40eb0*/  @!P4 IADD3 R12, P1, P6, R24, UR28, R10 ;  /* 0x0000001c180ccc10 */ /* 0x001fc8000fe3e00a */
[----:B------:R-:W-:Y:S02]  /*40ec0*/  @!P4 IADD3.X R13, R30, UR27, R11, P1, P6 ;  /* 0x0000001b1e0dcc10 */ /* 0x000fe40008fec40b */
[----:B------:R-:W-:-:S13]  /*40ed0*/  ISETP.LT.OR P1, PT, R28, 0x59, !P3 ;  /* 0x000000591c00780c */ /* 0x000fda0005f21670 */
[----:B------:R-:W0:Y:S01]  /*40ee0*/  @!P1 LDC.64 R10, c[0x0][0x5c0] ;  /* 0x00017000ff0a9b82 */ /* 0x000e220000000a00 */
[----:B------:R-:W-:Y:S02]  /*40ef0*/  @P1 LOP3.LUT R4, R4, 0x800, RZ, 0xfc, !PT ;  /* 0x0000080004041812 */ /* 0x000fe400078efcff */
[----:B0-----:R-:W-:-:S04]  /*40f00*/  @!P1 IADD3 R42, P0, P6, R24, UR28, R10 ;  /* 0x0000001c182a9c10 */ /* 0x001fc8000fe1e00a */
[----:B------:R-:W-:Y:S02]  /*40f10*/  @!P1 IADD3.X R43, R30, UR27, R11, P0, P6 ;  /* 0x0000001b1e2b9c10 */ /* 0x000fe400087ec40b */
[C---:B------:R-:W-:Y:S02]  /*40f20*/  ISETP.LT.OR P0, PT, R28.reuse, 0x5a, !P3 ;  /* 0x0000005a1c00780c */ /* 0x040fe40005f01670 */
[----:B------:R-:W-:-:S11]  /*40f30*/  ISETP.LT.OR P1, PT, R28, 0x61, !P3 ;  /* 0x000000611c00780c */ /* 0x000fd60005f21670 */
        /* <DEDUP_REMOVED lines=18> */
[----:B------:R-:W-:Y:S01]  /*41060*/  ISETP.LT.OR P4, PT, R28, 0x32, !P3 ;  /* 0x000000321c00780c */ /* 0x000fe20005f81670 */
[----:B0-----:R-:W0:-:S12]  /*41070*/  @!P1 LDC.64 R10, c[0x0][0x5c0] ;  /* 0x00017000ff0a9b82 */ /* 0x001e180000000a00 */
[----:B------:R-:W-:Y:S01]  /*41080*/  @!P4 STG.E.U8 desc[UR20][R14.64+0x31], R160 ;  /* 0x000031a00e00c986 */ /* 0x000fe2000c101114 */
[----:B------:R-:W-:Y:S02]  /*41090*/  ISETP.LT.OR P4, PT, R28, 0x39, !P3 ;  /* 0x000000391c00780c */ /* 0x000fe40005f81670 */
[----:B0-----:R-:W-:-:S04]  /*410a0*/  @!P1 IADD3 R32, P5, P6, R24, UR28, R10 ;  /* 0x0000001c18209c10 */ /* 0x001fc8000febe00a */
[----:B------:R-:W-:Y:S02]  /*410b0*/  @!P1 IADD3.X R33, R30, UR27, R11, P5, P6 ;  /* 0x0000001b1e219c10 */ /* 0x000fe4000afec40b */
[----:B------:R-:W-:-:S13]  /*410c0*/  ISETP.LT.OR P1, PT, R28, 0x69, !P3 ;  /* 0x000000691c00780c */ /* 0x000fda0005f21670 */
[----:B------:R-:W1:Y:S02]  /*410d0*/  @!P1 LDC.64 R10, c[0x0][0x5c0] ;  /* 0x00017000ff0a9b82 */ /* 0x000e640000000a00 */
[----:B-1----:R-:W-:-:S04]  /*410e0*/  @!P1 IADD3 R26, P5, P6, R24, UR28, R10 ;  /* 0x0000001c181a9c10 */ /* 0x002fc8000febe00a */
[----:B------:R-:W-:Y:S02]  /*410f0*/  @!P1 IADD3.X R27, R30, UR27, R11, P5, P6 ;  /* 0x0000001b1e1b9c10 */ /* 0x000fe4000afec40b */
[----:B------:R-:W-:-:S13]  /*41100*/  ISETP.LT.OR P1, PT, R28, 0x6a, !P3 ;  /* 0x0000006a1c00780c */ /* 0x000fda0005f21670 */
[----:B------:R-:W0:Y:S02]  /*41110*/  @!P1 LDC.64 R10, c[0x0][0x5c0] ;  /* 0x00017000ff0a9b82 */ /* 0x000e240000000a00 */
        /* <DEDUP_REMOVED lines=17> */
[----:B------:R-:W-:Y:S01]  /*41230*/  @!P4 STG.E.U8 desc[UR20][R18.64+0x38], R163 ;  /* 0x000038a31200c986 */ /* 0x000fe2000c101114 */
[----:B------:R-:W-:Y:S01]  /*41240*/  ISETP.LT.OR P4, PT, R28, 0x3a, !P3 ;  /* 0x0000003a1c00780c */ /* 0x000fe20005f81670 */
[----:B0-----:R-:W0:-:S12]  /*41250*/  @!P1 LDC.64 R10, c[0x0][0x5c0] ;  /* 0x00017000ff0a9b82 */ /* 0x001e180000000a00 */
[----:B------:R-:W-:Y:S01]  /*41260*/  @!P4 STG.E.U8 desc[UR20][R34.64+0x39], R164 ;  /* 0x000039a42200c986 */ /* 0x000fe2000c101114 */
[----:B------:R-:W-:Y:S02]  /*41270*/  ISETP.LT.OR P4, PT, R28, 0x82, !P3 ;  /* 0x000000821c00780c */ /* 0x000fe40005f81670 */
[----:B0-----:R-:W-:-:S04]  /*41280*/  @!P1 IADD3 R14, P5, P6, R24, UR28, R10 ;  /* 0x0000001c180e9c10 */ /* 0x001fc8000febe00a */
[----:B------:R-:W-:Y:S02]  /*41290*/  @!P1 IADD3.X R15, R30, UR27, R11, P5, P6 ;  /* 0x0000001b1e0f9c10 */ /* 0x000fe4000afec40b */
[----:B------:R-:W-:-:S13]  /*412a0*/  ISETP.LT.OR P1, PT, R28, 0x79, !P3 ;  /* 0x000000791c00780c */ /* 0x000fda0005f21670 */
[----:B------:R-:W0:Y:S02]  /*412b0*/  @!P1 LDC.64 R10, c[0x0][0x5c0] ;  /* 0x00017000ff0a9b82 */ /* 0x000e240000000a00 */
[----:B0-----:R-:W-:-:S04]  /*412c0*/  @!P1 IADD3 R50, P5, P6, R24, UR28, R10 ;  /* 0x0000001c18329c10 */ /* 0x001fc8000febe00a */
[----:B------:R-:W-:Y:S02]  /*412d0*/  @!P1 IADD3.X R51, R30, UR27, R11, P5, P6 ;  /* 0x0000001b1e339c10 */ /* 0x000fe4000afec40b */
[----:B------:R-:W-:-:S13]  /*412e0*/  ISETP.LT.OR P1, PT, R28, 0x7a, !P3 ;  /* 0x0000007a1c00780c */ /* 0x000fda0005f21670 */
[----:B------:R-:W0:Y:S01]  /*412f0*/  @!P1 LDC.64 R10, c[0x0][0x5c0] ;  /* 0x00017000ff0a9b82 */ /* 0x000e220000000a00 */
[----:B------:R-:W-:-:S04]  /*41300*/  @P1 LOP3.LUT R5, R5, 0x40, RZ, 0xfc, !PT ;  /* 0x0000004005051812 */ /* 0x000fc800078efcff */
[----:B------:R-:W-:Y:S02]  /*41310*/  LOP3.LUT R5, R5, 0xffffff7f, RZ, 0xc0, !PT ;  /* 0xffffff7f05057812 */ /* 0x000fe400078ec0ff */
[----:B0-----:R-:W-:-:S04]  /*41320*/  @!P1 IADD3 R52, P5, P6, R24, UR28, R10 ;  /* 0x0000001c18349c10 */ /* 0x001fc8000febe00a */
[----:B------:R-:W-:Y:S02]  /*41330*/  @!P1 IADD3.X R53, R30, UR27, R11, P5, P6 ;  /* 0x0000001b1e359c10 */ /* 0x000fe4000afec40b */
[C---:B------:R-:W-:Y:S02]  /*41340*/  ISETP.LT.OR P5, PT, R28.reuse, 0x41, !P2 ;  /* 0x000000411c00780c */ /* 0x040fe400057a1670 */
[----:B------:R-:W-:-:S11]  /*41350*/  ISETP.LT.OR P1, PT, R28, 0x81, !P3 ;  /* 0x000000811c00780c */ /* 0x000fd60005f21670 */
[----:B------:R-:W0:Y:S02]  /*41360*/  @!P5 LDC.64 R10, c[0x0][0x5c0] ;  /* 0x00017000ff0adb82 */ /* 0x000e240000000a00 */
[----:B------:R-:W-:-:S04]  /*41370*/  @P1 LOP3.LUT R5, R5, 0x80, RZ, 0xfc, !PT ;  /* 0x0000008005051812 */ /* 0x000fc800078efcff */
[----:B------:R-:W-:-:S04]  /*41380*/  LOP3.LUT R5, R5, 0xfffffffe, RZ, 0xc0, !PT ;  /* 0xfffffffe05057812 */ /* 0x000fc800078ec0ff */
[----:B------:R-:W-:-:S04]  /*41390*/  @P4 LOP3.LUT R5, R5, 0x1, RZ, 0xfc, !PT ;  /* 0x0000000105054812 */ /* 0x000fc800078efcff */
[----:B------:R-:W-:Y:S02]  /*413a0*/  LOP3.LUT R5, R5, 0xfffffffb, RZ, 0xc0, !PT ;  /* 0xfffffffb05057812 */ /* 0x000fe400078ec0ff */
        /* <DEDUP_REMOVED lines=15> */
[----:B------:R-:W-:-:S04]  /*414a0*/  @P1 LOP3.LUT R5, R5, 0x4, RZ, 0xfc, !PT ;  /* 0x0000000405051812 */ /* 0x000fc800078efcff */
[----:B------:R-:W-:Y:S02]  /*414b0*/  LOP3.LUT R5, R5, 0xffff7fff, RZ, 0xc0, !PT ;  /* 0xffff7fff05057812 */ /* 0x000fe400078ec0ff */
[----:B0-----:R-:W-:-:S04]  /*414c0*/  @!P4 IADD3 R18, P5, P6, R24, UR28, R10 ;  /* 0x0000001c1812cc10 */ /* 0x001fc8000febe00a */
[----:B------:R-:W-:Y:S02]  /*414d0*/  @!P4 IADD3.X R19, R30, UR27, R11, P5, P6 ;  /* 0x0000001b1e13cc10 */ /* 0x000fe4000afec40b */
[----:B------:R-:W1:Y:S01]  /*414e0*/  @!P1 LDC.64 R10, c[0x0][0x5c0] ;  /* 0x00017000ff0a9b82 */ /* 0x000e620000000a00 */
[----:B------:R-:W-:-:S13]  /*414f0*/  LOP3.LUT P4, RZ, R4, 0x1000, RZ, 0xc0, !PT ;  /* 0x0000100004ff7812 */ /* 0x000fda000788c0ff */
[----:B------:R-:W-:Y:S01]  /*41500*/  @!P4 STG.E.U8 desc[UR20][R16.64+0x41], R168 ;  /* 0x000041a81000c986 */ /* 0x000fe2000c101114 */
[----:B------:R-:W-:Y:S02]  /*41510*/  ISETP.LT.OR P4, PT, R28, 0x49, !P2 ;  /* 0x000000491c00780c */ /* 0x000fe40005781670 */
[----:B-1----:R-:W-:-:S04]  /*41520*/  @!P1 IADD3 R20, P5, P6, R24, UR28, R10 ;  /* 0x0000001c18149c10 */ /* 0x002fc8000febe00a */
[----:B------:R-:W-:Y:S02]  /*41530*/  @!P1 IADD3.X R21, R30, UR27, R11, P5, P6 ;  /* 0x0000001b1e159c10 */ /* 0x000fe4000afec40b */
[----:B------:R-:W-:-:S13]  /*41540*/  ISETP.LT.OR P1, PT, R28, 0x8a, !P3 ;  /* 0x0000008a1c00780c */ /* 0x000fda0005f21670 */
[----:B------:R-:W0:Y:S01]  /*41550*/  @!P1 LDC.64 R10, c[0x0][0x5c0] ;  /* 0x00017000ff0a9b82 */ /* 0x000e220000000a00 */
[----:B------:R-:W-:-:S04]  /*41560*/  @P1 LOP3.LUT R5, R5, 0x8000, RZ, 0xfc, !PT ;  /* 0x0000800005051812 */ /* 0x000fc800078efcff */
[----:B------:R-:W-:Y:S02]  /*41570*/  LOP3.LUT R5, R5, 0xfffdffff, RZ, 0xc0, !PT ;  /* 0xfffdffff05057812 */ /* 0x000fe400078ec0ff */
[----:B0-----:R-:W-:-:S04]  /*41580*/  @!P1 IADD3 R56, P5, P6, R24, UR28, R10 ;  /* 0x0000001c18389c10 */ /* 0x001fc8000febe00a */
[----:B------:R-:W-:Y:S02]  /*41590*/  @!P1 IADD3.X R57, R30, UR27, R11, P5, P6 ;  /* 0x0000001b1e399c10 */ /* 0x000fe4000afec40b */
[----:B------:R-:W0:Y:S01]  /*415a0*/  @!P4 LDC.64 R10, c[0x0][0x5c0] ;  /* 0x00017000ff0acb82 */ /* 0x000e220000000a00 */
[C---:B------:R-:W-:Y:S02]  /*415b0*/  ISETP.LT.OR P1, PT, R28.reuse, 0x91, !P3 ;  /* 0x000000911c00780c */ /* 0x040fe40005f21670 */
[----:B------:R-:W-:-:S11]  /*415c0*/  ISETP.LT.OR P6, PT, R28, 0x92, !P3 ;  /* 0x000000921c00780c */ /* 0x000fd60005fc1670 */
[----:B------:R-:W-:-:S04]  /*415d0*/  @P1 LOP3.LUT R5, R5, 0x20000, RZ, 0xfc, !PT ;  /* 0x0002000005051812 */ /* 0x000fc800078efcff */
[----:B------:R-:W-:-:S04]  /*415e0*/  LOP3.LUT R5, R5, 0xfffeffff, RZ, 0xc0, !PT ;  /* 0xfffeffff05057812 */ /* 0x000fc800078ec0ff */
[----:B------:R-:W-:Y:S02]  /*415f0*/  @P6 LOP3.LUT R5, R5, 0x10000, RZ, 0xfc, !PT ;  /* 0x0001000005056812 */ /* 0x000fe400078efcff */
[----:B0-----:R-:W-:Y:S02]  /*41600*/  @!P4 IADD3 R10, P5, R24, R10, RZ ;  /* 0x0000000a180ac210 */ /* 0x001fe40007fbe0ff */
[----:B------:R-:W-:-:S03]  /*41610*/  LOP3.LUT R5, R5, 0xfffffff7, RZ, 0xc0, !PT ;  /* 0xfffffff705057812 */ /* 0x000fc600078ec0ff */
        /* <DEDUP_REMOVED lines=14> */
[----:B------:R-:W-:-:S04]  /*41700*/  @P1 LOP3.LUT R5, R5, 0x8, RZ, 0xfc, !PT ;  /* 0x0000000805051812 */ /* 0x000fc800078efcff */
[----:B------:R-:W-:Y:S02]  /*41710*/  LOP3.LUT R5, R5, 0xfffbffff, RZ, 0xc0, !PT ;  /* 0xfffbffff05057812 */ /* 0x000fe400078ec0ff */
[----:B0-----:R-:W-:-:S04]  /*41720*/  @!P6 IADD3 R16, P4, P5, R24, UR28, R10 ;  /* 0x0000001c1810ec10 */ /* 0x001fc8000fd9e00a */
[----:B------:R-:W-:Y:S02]  /*41730*/  @!P6 IADD3.X R17, R30, UR27, R11, P4, P5 ;  /* 0x0000001b1e11ec10 */ /* 0x000fe4000a7ea40b */
[----:B------:R-:W0:Y:S01]  /*41740*/  @!P1 LDC.64 R10, c[0x0][0x5c0] ;  /* 0x00017000ff0a9b82 */ /* 0x000e220000000a00 */
[----:B------:R-:W-:-:S13]  /*41750*/  ISETP.LT.OR P6, PT, R28, 0x9a, !P3 ;  /* 0x0000009a1c00780c */ /* 0x000fda0005fc1670 */
[----:B------:R-:W-:-:S04]  /*41760*/  @P6 LOP3.LUT R5, R5, 0x40000, RZ, 0xfc, !PT ;  /* 0x0004000005056812 */ /* 0x000fc800078efcff */
[----:B------:R-:W-:Y:S02]  /*41770*/  LOP3.LUT R5, R5, 0xfff7ffff, RZ, 0xc0, !PT ;  /* 0xfff7ffff05057812 */ /* 0x000fe400078ec0ff */
[----:B0-----:R-:W-:-:S04]  /*41780*/  @!P1 IADD3 R58, P4, P5, R24, UR28, R10 ;  /* 0x0000001c183a9c10 */ /* 0x001fc8000fd9e00a */
[----:B------:R-:W-:Y:S02]  /*41790*/  @!P1 IADD3.X R59, R30, UR27, R11, P4, P5 ;  /* 0x0000001b1e3b9c10 */ /* 0x000fe4000a7ea40b */
[----:B------:R-:W0:Y:S01]  /*417a0*/  @!P6 LDC.64 R10, c[0x0][0x5c0] ;  /* 0x00017000ff0aeb82 */ /* 0x000e220000000a00 */
[----:B------:R-:W-:-:S13]  /*417b0*/  ISETP.LT.OR P1, PT, R28, 0x4a, !P3 ;  /* 0x0000004a1c00780c */ /* 0x000fda0005f21670 */
[----:B------:R-:W-:Y:S01]  /*417c0*/  @!P1 STG.E.U8 desc[UR20][R38.64+0x49], R172 ;  /* 0x000049ac26009986 */ /* 0x000fe2000c101114 */
[----:B------:R-:W-:Y:S02]  /*417d0*/  ISETP.LT.OR P1, PT, R28, 0xa1, !P3 ;  /* 0x000000a11c00780c */ /* 0x000fe40005f21670 */
[----:B0-----:R-:W-:-:S04]  /*417e0*/  @!P6 IADD3 R60, P4, P5, R24, UR28, R10 ;  /* 0x0000001c183cec10 */ /* 0x001fc8000fd9e00a */
[----:B------:R-:W-:Y:S02]  /*417f0*/  @!P6 IADD3.X R61, R30, UR27, R11, P4, P5 ;  /* 0x0000001b1e3dec10 */ /* 0x000fe4000a7ea40b */
[C---:B------:R-:W-:Y:S02]  /*41800*/  ISETP.LT.OR P4, PT, R28.reuse, 0x51, !P2 ;  /* 0x000000511c00780c */ /* 0x040fe40005781670 */
[----:B------:R-:W-:-:S03]  /*41810*/  ISETP.LT.OR P6, PT, R28, 0xa2, !P3 ;  /* 0x000000a21c00780c */ /* 0x000fc60005fc1670 */
[----:B------:R-:W-:-:S04]  /*41820*/  @P1 LOP3.LUT R5, R5, 0x80000, RZ, 0xfc, !PT ;  /* 0x0008000005051812 */ /* 0x000fc800078efcff */
[----:B------:R-:W-:-:S04]  /*41830*/  LOP3.LUT R5, R5, 0xfffffeff, RZ, 0xc0, !PT ;  /* 0xfffffeff05057812 */ /* 0x000fc800078ec0ff */
[----:B------:R-:W0:Y:S02]  /*41840*/  @!P4 LDC.64 R10, c[0x0][0x5c0] ;  /* 0x00017000ff0acb82 */ /* 0x000e240000000a00 */
        /* <DEDUP_REMOVED lines=22> */
[----:B------:R-:W-:-:S13]  /*419b0*/  ISETP.LT.OR P6, PT, R28, 0x52, !P3 ;  /* 0x000000521c00780c */ /* 0x000fda0005fc1670 */
[----:B------:R-:W-:Y:S01]  /*419c0*/  @!P6 STG.E.U8 desc[UR20][R12.64+0x51], R176 ;  /* 0x000051b00c00e986 */ /* 0x000fe2000c101114 */
[----:B------:R-:W-:Y:S02]  /*419d0*/  ISETP.LT.OR P6, PT, R28, 0xb1, !P3 ;  /* 0x000000b11c00780c */ /* 0x000fe40005fc1670 */
[----:B-1----:R-:W-:-:S04]  /*419e0*/  @!P1 IADD3 R36, P4, P5, R24, UR28, R10 ;  /* 0x0000001c18249c10 */ /* 0x002fc8000fd9e00a */
[----:B------:R-:W-:Y:S02]  /*419f0*/  @!P1 IADD3.X R37, R30, UR27, R11, P4, P5 ;  /* 0x0000001b1e259c10 */ /* 0x000fe4000a7ea40b */
[----:B------:R-:W-:-:S13]  /*41a00*/  ISETP.LT.OR P1, PT, R28, 0xaa, !P3 ;  /* 0x000000aa1c00780c */ /* 0x000fda0005f21670 */
[----:B------:R-:W0:Y:S01]  /*41a10*/  @!P1 LDC.64 R10, c[0x0][0x5c0] ;  /* 0x00017000ff0a9b82 */ /* 0x000e220000000a00 */
[----:B------:R-:W-:-:S04]  /*41a20*/  @P1 LOP3.LUT R5, R5, 0x100000, RZ, 0xfc, !PT ;  /* 0x0010000005051812 */ /* 0x000fc800078efcff */
[----:B------:R-:W-:-:S04]  /*41a30*/  LOP3.LUT R5, R5, 0xffdfffff, RZ, 0xc0, !PT ;  /* 0xffdfffff05057812 */ /* 0x000fc800078ec0ff */
[----:B------:R-:W-:-:S04]  /*41a40*/  @P6 LOP3.LUT R5, R5, 0x200000, RZ, 0xfc, !PT ;  /* 0x0020000005056812 */ /* 0x000fc800078efcff */
[----:B------:R-:W-:Y:S02]  /*41a50*/  LOP3.LUT R5, R5, 0xfffffffd, RZ, 0xc0, !PT ;  /* 0xfffffffd05057812 */ /* 0x000fe400078ec0ff */
        /* <DEDUP_REMOVED lines=15> */
[----:B------:R-:W-:-:S04]  /*41b50*/  @P6 LOP3.LUT R5, R5, 0x2, RZ, 0xfc, !PT ;  /* 0x0000000205056812 */ /* 0x000fc800078efcff */
[----:B------:R-:W-:Y:S02]  /*41b60*/  LOP3.LUT R5, R5, 0xff7fffff, RZ, 0xc0, !PT ;  /* 0xff7fffff05057812 */ /* 0x000fe400078ec0ff */
        /* <DEDUP_REMOVED lines=17> */
[----:B------:R-:W0:Y:S01]  /*41c80*/  @!P1 LDC.64 R10, c[0x0][0x5c0] ;  /* 0x00017000ff0a9b82 */ /* 0x000e220000000a00 */
[----:B------:R-:W-:Y:S02]  /*41c90*/  @P1 LOP3.LUT R4, R4, 0x400, RZ, 0xfc, !PT ;  /* 0x0000040004041812 */ /* 0x000fe400078efcff */
[----:B------:R-:W-:Y:S02]  /*41ca0*/  @P4 LOP3.LUT R5, R5, 0x800000, RZ, 0xfc, !PT ;  /* 0x0080000005054812 */ /* 0x000fe400078efcff */
[----:B------:R-:W-:Y:S02]  /*41cb0*/  LOP3.LUT R4, R4, 0xfffffeff, RZ, 0xc0, !PT ;  /* 0xfffffeff04047812 */ /* 0x000fe400078ec0ff */
[----:B------:R-:W-:Y:S02]  /*41cc0*/  LOP3.LUT R5, R5, 0xffbfffff, RZ, 0xc0, !PT ;  /* 0xffbfffff05057812 */ /* 0x000fe400078ec0ff */
[----:B0-----:R-:W-:-:S04]  /*41cd0*/  @!P1 IADD3 R68, P5, P6, R24, UR28, R10 ;  /* 0x0000001c18449c10 */ /* 0x001fc8000febe00a */
[----:B------:R-:W-:Y:S02]  /*41ce0*/  @!P1 IADD3.X R69, R30, UR27, R11, P5, P6 ;  /* 0x0000001b1e459c10 */ /* 0x000fe4000afec40b */
[----:B------:R-:W0:Y:S01]  /*41cf0*/  @!P0 LDC.64 R10, c[0x0][0x5c0] ;  /* 0x00017000ff0a8b82 */ /* 0x000e220000000a00 */
[----:B------:R-:W-:-:S13]  /*41d00*/  ISETP.LT.OR P1, PT, R28, 0xc2, !P3 ;  /* 0x000000c21c00780c */ /* 0x000fda0005f21670 */
        /* <DEDUP_REMOVED lines=22> */
[----:B------:R-:W1:Y:S01]  /*41e70*/  @!P1 LDC.64 R10, c[0x0][0x5c0] ;  /* 0x00017000ff0a9b82 */ /* 0x000e620000000a00 */
[----:B------:R-:W-:-:S04]  /*41e80*/  @P1 LOP3.LUT R5, R5, 0x800, RZ, 0xfc, !PT ;  /* 0x0000080005051812 */ /* 0x000fc800078efcff */
[----:B------:R-:W-:Y:S02]  /*41e90*/  LOP3.LUT R5, R5, 0xfeffffff, RZ, 0xc0, !PT ;  /* 0xfeffffff05057812 */ /* 0x000fe400078ec0ff */
        /* <DEDUP_REMOVED lines=81> */
[C---:B------:R-:W-:Y:S02]  /*423b0*/  LOP3.LUT P6, RZ, R5.reuse, 0x40, RZ, 0xc0, !PT ;  /* 0x0000004005ff7812 */ /* 0x040fe400078cc0ff */
        /* <DEDUP_REMOVED lines=36> */
[----:B------:R-:W-:Y:S02]  /*42600*/  LOP3.LUT P4, RZ, R5, 0x80, RZ, 0xc0, !PT ;  /* 0x0000008005ff7812 */ /* 0x000fe4000788c0ff */
        /* <DEDUP_REMOVED lines=8> */
[----:B------:R0:W-:Y:S01]  /*42690*/  @!P0 STG.E.U8 desc[UR20][R10.64+0x80], R197 ;  /* 0x000080c50a008986 */ /* 0x0001e2000c101114 */
[----:B------:R-:W-:-:S04]  /*426a0*/  ISETP.GE.AND P0, PT, R29, 0x81, PT ;  /* 0x000000811d00780c */ /* 0x000fc80003f06270 */
[----:B------:R-:W-:-:S13]  /*426b0*/  ISETP.LT.OR P6, PT, R28, 0x1, !P0 ;  /* 0x000000011c00780c */ /* 0x000fda00047c1670 */
[----:B0-----:R-:W0:Y:S01]  /*426c0*/  @!P6 LDC.64 R10, c[0x0][0x5c0] ;  /* 0x00017000ff0aeb82 */ /* 0x001e220000000a00 */
[----:B------:R-:W-:-:S04]  /*426d0*/  @P6 LOP3.LUT R5, R5, 0x10, RZ, 0xfc, !PT ;  /* 0x0000001005056812 */ /* 0x000fc800078efcff */
[----:B------:R-:W-:Y:S02]  /*426e0*/  LOP3.LUT R5, R5, 0xffffffbf, RZ, 0xc0, !PT ;  /* 0xffffffbf05057812 */ /* 0x000fe400078ec0ff */
[----:B0-----:R-:W-:-:S04]  /*426f0*/  @!P6 IADD3 R52, P3, P5, R24, UR26, R10 ;  /* 0x0000001a1834ec10 */ /* 0x001fc8000fd7e00a */
[----:B------:R-:W-:Y:S02]  /*42700*/  @!P6 IADD3.X R53, R30, UR25, R11, P3, P5 ;  /* 0x000000191e35ec10 */ /* 0x000fe40009fea40b */
[----:B------:R-:W-:-:S13]  /*42710*/  ISETP.LT.OR P3, PT, R28, 0x82, !P2 ;  /* 0x000000821c00780c */ /* 0x000fda0005761670 */
[----:B------:R-:W0:Y:S02]  /*42720*/  @!P3 LDC.64 R10, c[0x0][0x5c0] ;  /* 0x00017000ff0abb82 */ /* 0x000e240000000a00 */
[----:B0-----:R-:W-:-:S05]  /*42730*/  @!P3 IADD3 R10, P5, R24, R10, RZ ;  /* 0x0000000a180ab210 */ /* 0x001fca0007fbe0ff */
[----:B------:R-:W-:-:S05]  /*42740*/  @!P3 IMAD.X R11, R30, 0x1, R11, P5 ;  /* 0x000000011e0bb824 */ /* 0x000fca00028e060b */
[----:B------:R0:W-:Y:S01]  /*42750*/  @!P3 STG.E.U8 desc[UR20][R10.64+0x81], R198 ;  /* 0x000081c60a00b986 */ /* 0x0001e2000c101114 */
[----:B------:R-:W-:-:S03]  /*42760*/  ISETP.LT.OR P3, PT, R28, 0x2, !P0 ;  /* 0x000000021c00780c */ /* 0x000fc60004761670 */
[----:B------:R1:W-:Y:S04]  /*42770*/  @!P4 STG.E.U8 desc[UR20][R34.64+0x80], R199 ;  /* 0x000080c72200c986 */ /* 0x0003e8000c101114 */
[----:B------:R-:W-:Y:S06]  /*42780*/  @!P1 STG.E.U8 desc[UR20][R18.64+0x81], R200 ;  /* 0x000081c812009986 */ /* 0x000fec000c101114 */
[----:B0-----:R-:W0:Y:S01]  /*42790*/  @!P3 LDC.64 R10, c[0x0][0x5c0] ;  /* 0x00017000ff0abb82 */ /* 0x001e220000000a00 */
[----:B------:R-:W-:-:S02]  /*427a0*/  @P3 LOP3.LUT R4, R4, 0x100, RZ, 0xfc, !PT ;  /* 0x0000010004043812 */ /* 0x000fc400078efcff */
[----:B0-----:R-:W-:-:S04]  /*427b0*/  @!P3 IADD3 R50, P5, P6, R24, UR26, R10 ;  /* 0x0000001a1832bc10 */ /* 0x001fc8000febe00a */
[----:B------:R-:W-:Y:S02]  /*427c0*/  @!P3 IADD3.X R51, R30, UR25, R11, P5, P6 ;  /* 0x000000191e33bc10 */ /* 0x000fe4000afec40b */
[----:B------:R-:W-:-:S13]  /*427d0*/  ISETP.LT.OR P3, PT, R28, 0x9, !P0 ;  /* 0x000000091c00780c */ /* 0x000fda0004761670 */
[----:B------:R-:W1:Y:S01]  /*427e0*/  @!P3 LDC.64 R10, c[0x0][0x5c0] ;  /* 0x00017000ff0abb82 */ /* 0x000e620000000a00 */
[----:B------:R-:W-:-:S04]  /*427f0*/  @P3 LOP3.LUT R5, R5, 0x40, RZ, 0xfc, !PT ;  /* 0x0000004005053812 */ /* 0x000fc800078efcff */
[C---:B------:R-:W-:Y:S02]  /*42800*/  LOP3.LUT P4, RZ, R5.reuse, 0x4, RZ, 0xc0, !PT ;  /* 0x0000000405ff7812 */ /* 0x040fe4000788c0ff */
        /* <DEDUP_REMOVED lines=29> */
[----:B------:R1:W-:Y:S04]  /*429e0*/  @!P4 STG.E.U8 desc[UR20][R20.64+0x88], R203 ;  /* 0x000088cb1400c986 */ /* 0x0003e8000c101114 */
[----:B------:R-:W-:Y:S01]  /*429f0*/  @!P1 STG.E.U8 desc[UR20][R56.64+0x89], R204 ;  /* 0x000089cc38009986 */ /* 0x000fe2000c101114 */
[----:B0-----:R-:W0:Y:S02]  /*42a00*/  @!P3 LDC.64 R10, c[0x0][0x5c0] ;  /* 0x00017000ff0abb82 */ /* 0x001e240000000a00 */
[----:B0-----:R-:W-:-:S04]  /*42a10*/  @!P3 IADD3 R18, P5, P6, R24, UR26, R10 ;  /* 0x0000001a1812bc10 */ /* 0x001fc8000febe00a */
[----:B------:R-:W-:Y:S02]  /*42a20*/  @!P3 IADD3.X R19, R30, UR25, R11, P5, P6 ;  /* 0x000000191e13bc10 */ /* 0x000fe4000afec40b */
[----:B------:R-:W-:-:S13]  /*42a30*/  ISETP.LT.OR P3, PT, R28, 0x19, !P0 ;  /* 0x000000191c00780c */ /* 0x000fda0004761670 */
[----:B------:R-:W1:Y:S01]  /*42a40*/  @!P3 LDC.64 R10, c[0x0][0x5c0] ;  /* 0x00017000ff0abb82 */ /* 0x000e620000000a00 */
[----:B------:R-:W-:-:S04]  /*42a50*/  @P3 LOP3.LUT R5, R5, 0x4, RZ, 0xfc, !PT ;  /* 0x0000000405053812 */ /* 0x000fc800078efcff */
[C---:B------:R-:W-:Y:S02]  /*42a60*/  LOP3.LUT P4, RZ, R5.reuse, 0x20000, RZ, 0xc0, !PT ;  /* 0x0002000005ff7812 */ /* 0x040fe4000788c0ff */
[C---:B------:R-:W-:Y:S02]  /*42a70*/  LOP3.LUT P1, RZ, R5.reuse, 0x10000, RZ, 0xc0, !PT ;  /* 0x0001000005ff7812 */ /* 0x040fe4000782c0ff */
        /* <DEDUP_REMOVED lines=144> */
[----:B------:R-:W-:Y:S01]  /*43380*/  ISETP.LT.OR P1, PT, R28, 0x61, !P0 ;  /* 0x000000611c00780c */ /* 0x000fe20004721670 */
[----:B0-----:R-:W0:Y:S02]  /*43390*/  @!P3 LDC.64 R10, c[0x0][0x5c0] ;  /* 0x00017000ff0abb82 */ /* 0x001e240000000a00 */
[----:B0-----:R-:W-:-:S04]  /*433a0*/  @!P3 IADD3 R22, P5, P6, R24, UR26, R10 ;  /* 0x0000001a1816bc10 */ /* 0x001fc8000febe00a */
[----:B------:R-:W-:Y:S02]  /*433b0*/  @!P3 IADD3.X R23, R30, UR25, R11, P5, P6 ;  /* 0x000000191e17bc10 */ /* 0x000fe4000afec40b */
[----:B------:R-:W-:-:S13]  /*433c0*/  ISETP.LT.OR P3, PT, R28, 0x59, !P0 ;  /* 0x000000591c00780c */ /* 0x000fda0004761670 */
[----:B------:R-:W1:Y:S01]  /*433d0*/  @!P3 LDC.64 R10, c[0x0][0x5c0] ;  /* 0x00017000ff0abb82 */ /* 0x000e620000000a00 */
[----:B------:R-:W-:-:S04]  /*433e0*/  @P3 LOP3.LUT R5, R5, 0x200, RZ, 0xfc, !PT ;  /* 0x0000020005053812 */ /* 0x000fc800078efcff */
[----:B------:R-:W-:Y:S02]  /*433f0*/  LOP3.LUT P4, RZ, R5, 0x200000, RZ, 0xc0, !PT ;  /* 0x0020000005ff7812 */ /* 0x000fe4000788c0ff */
        /* <DEDUP_REMOVED lines=29> */
[----:B------:R-:W-:-:S03]  /*435d0*/  ISETP.LT.OR P4, PT, R28, 0x69, !P0 ;  /* 0x000000691c00780c */ /* 0x000fc60004781670 */
[----:B------:R2:W-:Y:S01]  /*435e0*/  @!P3 STG.E.U8 desc[UR20][R12.64+0xb1], R224 ;  /* 0x0000b1e00c00b986 */ /* 0x0005e2000c101114 */
[----:B------:R-:W-:Y:S01]  /*435f0*/  ISETP.LT.OR P3, PT, R28, 0x71, !P0 ;  /* 0x000000711c00780c */ /* 0x000fe20004761670 */
[----:B0-----:R-:W0:Y:S08]  /*43600*/  @!P1 LDC.64 R10, c[0x0][0x5c0] ;  /* 0x00017000ff0a9b82 */ /* 0x001e300000000a00 */
[----:B------:R-:W-:Y:S01]  /*43610*/  @P4 LOP3.LUT R5, R5, 0x200000, RZ, 0xfc, !PT ;  /* 0x0020000005054812 */ /* 0x000fe200078efcff */
[----:B--2---:R-:W-:-:S03]  /*43620*/  FMUL R12, R127, UR23 ;  /* 0x000000177f0c7c20 */ /* 0x004fc60008400000 */
[----:B------:R-:W-:Y:S01]  /*43630*/  LOP3.LUT R5, R5, 0xfffffffd, RZ, 0xc0, !PT ;  /* 0xfffffffd05057812 */ /* 0x000fe200078ec0ff */
[----:B------:R-:W2:Y:S01]  /*43640*/  LDL.LU R127, [R1+0x60c] ;  /* 0x00060c00017f7983 */ /* 0x000ea20000300800 */
[----:B0-----:R-:W-:-:S04]  /*43650*/  @!P1 IADD3 R64, P5, P6, R24, UR26, R10 ;  /* 0x0000001a18409c10 */ /* 0x001fc8000febe00a */
[----:B------:R-:W-:Y:S02]  /*43660*/  @!P1 IADD3.X R65, R30, UR25, R11, P5, P6 ;  /* 0x000000191e419c10 */ /* 0x000fe4000afec40b */
[----:B------:R-:W0:Y:S01]  /*43670*/  @!P4 LDC.64 R10, c[0x0][0x5c0] ;  /* 0x00017000ff0acb82 */ /* 0x000e220000000a00 */
[----:B------:R-:W-:Y:S02]  /*43680*/  LOP3.LUT P1, RZ, R4, 0x400, RZ, 0xc0, !PT ;  /* 0x0000040004ff7812 */ /* 0x000fe4000782c0ff */
[----:B0-----:R-:W-:-:S04]  /*43690*/  @!P4 IADD3 R62, P5, P6, R24, UR26, R10 ;  /* 0x0000001a183ecc10 */ /* 0x001fc8000febe00a */
        /* <DEDUP_REMOVED lines=10> */
[----:B------:R-:W-:-:S11]  /*43740*/  LOP3.LUT P4, RZ, R4, 0x200, RZ, 0xc0, !PT ;  /* 0x0000020004ff7812 */ /* 0x000fd6000788c0ff */
        /* <DEDUP_REMOVED lines=26> */
[----:B------:R-:W-:Y:S02]  /*438f0*/  ISETP.LT.OR P4, PT, R28, 0x7a, !P0 ;  /* 0x0000007a1c00780c */ /* 0x000fe40004781670 */
[----:B------:R-:W-:-:S11]  /*43900*/  LOP3.LUT P3, RZ, R5, 0x400000, RZ, 0xc0, !PT ;  /* 0x0040000005ff7812 */ /* 0x000fd6000786c0ff */
[----:B------:R-:W0:Y:S01]  /*43910*/  @!P4 LDC.64 R10, c[0x0][0x5c0] ;  /* 0x00017000ff0acb82 */ /* 0x000e220000000a00 */
[----:B------:R-:W-:Y:S02]  /*43920*/  @P4 LOP3.LUT R7, R7, 0x2000000, RZ, 0xfc, !PT ;  /* 0x0200000007074812 */ /* 0x000fe400078efcff */
[----:B0-----:R-:W-:-:S04]  /*43930*/  @!P4 IADD3 R118, P5, P6, R24, UR26, R10 ;  /* 0x0000001a1876cc10 */ /* 0x001fc8000febe00a */
[----:B------:R-:W-:Y:S02]  /*43940*/  @!P4 IADD3.X R119, R30, UR25, R11, P5, P6 ;  /* 0x000000191e77cc10 */ /* 0x000fe4000afec40b */
[----:B------:R-:W0:Y:S01]  /*43950*/  @!P1 LDC.64 R10, c[0x0][0x5c0] ;  /* 0x00017000ff0a9b82 */ /* 0x000e220000000a00 */
[----:B------:R-:W-:Y:S02]  /*43960*/  ISETP.LT.OR P4, PT, R28, 0x81, !P0 ;  /* 0x000000811c00780c */ /* 0x000fe40004781670 */
[C---:B------:R-:W-:Y:S02]  /*43970*/  LOP3.LUT P6, RZ, R5.reuse, 0x800000, RZ, 0xc0, !PT ;  /* 0x0080000005ff7812 */ /* 0x040fe400078cc0ff */
[----:B------:R-:W-:-:S09]  /*43980*/  LOP3.LUT R5, R5, 0xff7fffff, RZ, 0xc0, !PT ;  /* 0xff7fffff05057812 */ /* 0x000fd200078ec0ff */
        /* <DEDUP_REMOVED lines=38> */
[----:B------:R-:W-:Y:S02]  /*43bf0*/  @P4 LOP3.LUT R5, R5, 0x400000, RZ, 0xfc, !PT ;  /* 0x0040000005054812 */ /* 0x000fe400078efcff */
        /* <DEDUP_REMOVED lines=15> */
[----:B------:R-:W-:-:S03]  /*43cf0*/  LOP3.LUT P6, RZ, R5, 0x2000000, RZ, 0xc0, !PT ;  /* 0x0200000005ff7812 */ /* 0x000fc600078cc0ff */
[----:B------:R-:W-:Y:S01]  /*43d00*/  @!P3 STG.E.U8 desc[UR20][R72.64+0xc9], R236 ;  /* 0x0000c9ec4800b986 */ /* 0x000fe2000c101114 */
[C---:B------:R-:W-:Y:S02]  /*43d10*/  LOP3.LUT P3, RZ, R5.reuse, 0x400, RZ, 0xc0, !PT ;  /* 0x0000040005ff7812 */ /* 0x040fe4000786c0ff */
[----:B------:R-:W-:Y:S01]  /*43d20*/  LOP3.LUT R5, R5, 0xfeffffff, RZ, 0xc0, !PT ;  /* 0xfeffffff05057812 */ /* 0x000fe200078ec0ff */
        /* <DEDUP_REMOVED lines=24> */
[----:B------:R-:W-:-:S13]  /*43eb0*/  ISETP.LT.OR P1, PT, R28, 0xd2, !P2 ;  /* 0x000000d21c00780c */ /* 0x000fda0005721670 */
[----:B------:R-:W0:Y:S01]  /*43ec0*/  @!P1 LDC.64 R10, c[0x0][0x5c0] ;  /* 0x00017000ff0a9b82 */ /* 0x000e220000000a00 */
[----:B------:R-:W-:Y:S02]  /*43ed0*/  ISETP.LT.OR P4, PT, R28, 0xa2, !P0 ;  /* 0x000000a21c00780c */ /* 0x000fe40004781670 */
[----:B------:R-:W-:Y:S02]  /*43ee0*/  F2FP.SATFINITE.E4M3.F32.PACK_AB_MERGE_C R12, RZ, R12, RZ ;  /* 0x0000000cff0c723e */ /* 0x000fe400048070ff */
[----:B0-----:R-:W-:-:S05]  /*43ef0*/  @!P1 IADD3 R10, P5, R24, R10, RZ ;  /* 0x0000000a180a9210 */ /* 0x001fca0007fbe0ff */
[----:B------:R-:W-:-:S05]  /*43f00*/  @!P1 IMAD.X R11, R30, 0x1, R11, P5 ;  /* 0x000000011e0b9824 */ /* 0x000fca00028e060b */
[----:B------:R0:W-:Y:S02]  /*43f10*/  @!P1 STG.E.U8 desc[UR20][R10.64+0xd1], R12 ;  /* 0x0000d10c0a009986 */ /* 0x0001e4000c101114 */
[----:B0-----:R-:W0:Y:S01]  /*43f20*/  @!P4 LDC.64 R10, c[0x0][0x5c0] ;  /* 0x00017000ff0acb82 */ /* 0x001e220000000a00 */
[----:B------:R-:W-:-:S04]  /*43f30*/  LOP3.LUT R6, R6, 0xffefffff, RZ, 0xc0, !PT ;  /* 0xffefffff06067812 */ /* 0x000fc800078ec0ff */
[----:B------:R-:W-:Y:S02]  /*43f40*/  @P4 LOP3.LUT R6, R6, 0x100000, RZ, 0xfc, !PT ;  /* 0x0010000006064812 */ /* 0x000fe400078efcff */
[----:B0-----:R-:W-:Y:S01]  /*43f50*/  @!P4 IADD3 R184, P1, P5, R24, UR26, R10 ;  /* 0x0000001a18b8cc10 */ /* 0x001fe2000fd3e00a */
[----:B----4-:R-:W-:Y:S02]  /*43f60*/  FMUL R10, R128, UR23 ;  /* 0x00000017800a7c20 */ /* 0x010fe40008400000 */
[----:B------:R-:W4:Y:S01]  /*43f70*/  LDL.LU R128, [R1+0x610] ;  /* 0x0006100001807983 */ /* 0x000f220000300800 */
[----:B------:R-:W-:Y:S02]  /*43f80*/  @!P4 IADD3.X R185, R30, UR25, R11, P1, P5 ;  /* 0x000000191eb9cc10 */ /* 0x000fe40008fea40b */
[----:B------:R-:W-:Y:S02]  /*43f90*/  ISETP.LT.OR P4, PT, R28, 0xa9, !P0 ;  /* 0x000000a91c00780c */ /* 0x000fe40004781670 */
[----:B------:R-:W-:-:S05]  /*43fa0*/  F2FP.SATFINITE.E4M3.F32.PACK_AB_MERGE_C R10, RZ, R10, RZ ;  /* 0x0000000aff0a723e */ /* 0x000fca00048070ff */
[----:B------:R0:W-:Y:S06]  /*43fb0*/  @!P6 STG.E.U8 desc[UR20][R70.64+0xd0], R10 ;  /* 0x0000d00a4600e986 */ /* 0x0001ec000c101114 */
[----:B0-----:R-:W0:Y:S01]  /*43fc0*/  @!P4 LDC.64 R10, c[0x0][0x5c0] ;  /* 0x00017000ff0acb82 */ /* 0x001e220000000a00 */
[----:B------:R-:W-:-:S04]  /*43fd0*/  LOP3.LUT R5, R5, 0xfdffffff, RZ, 0xc0, !PT ;  /* 0xfdffffff05057812 */ /* 0x000fc800078ec0ff */
[----:B------:R-:W-:Y:S02]  /*43fe0*/  @P4 LOP3.LUT R5, R5, 0x2000000, RZ, 0xfc, !PT ;  /* 0x0200000005054812 */ /* 0x000fe400078efcff */
[----:B0-----:R-:W-:-:S04]  /*43ff0*/  @!P4 IADD3 R2, P1, P5, R24, UR26, R10 ;  /* 0x0000001a1802cc10 */ /* 0x001fc8000fd3e00a */
[----:B------:R-:W-:-:S05]  /*44000*/  @!P4 IADD3.X R3, R30, UR25, R11, P1, P5 ;  /* 0x000000191e03cc10 */ /* 0x000fca0008fea40b */
[----:B------:R0:W-:Y:S01]  /*44010*/  @!P4 STL.64 [R1+0x40], R2 ;  /* 0x000040020100c387 */ /* 0x0001e20000100a00 */
[----:B------:R-:W-:-:S13]  /*44020*/  ISETP.LT.OR P4, PT, R28, 0xaa, !P0 ;  /* 0x000000aa1c00780c */ /* 0x000fda0004781670 */
[----:B------:R-:W0:Y:S02]  /*44030*/  @!P4 LDC.64 R10, c[0x0][0x5c0] ;  /* 0x00017000ff0acb82 */ /* 0x000e240000000a00 */
[----:B0-----:R-:W-:Y:S01]  /*44040*/  @!P4 IADD3 R2, P1, P5, R24, UR26, R10 ;  /* 0x0000001a1802cc10 */ /* 0x001fe2000fd3e00a */
[----:B---3--:R-:W-:Y:S02]  /*44050*/  FMUL R10, R126, UR23 ;  /* 0x000000177e0a7c20 */ /* 0x008fe40008400000 */
[----:B------:R-:W3:Y:S01]  /*44060*/  LDL.LU R126, [R1+0x614] ;  /* 0x00061400017e7983 */ /* 0x000ee20000300800 */
[----:B------:R-:W-:Y:S01]  /*44070*/  @!P4 IADD3.X R3, R30, UR25, R11, P1, P5 ;  /* 0x000000191e03cc10 */ /* 0x000fe20008fea40b */
[----:B--2---:R-:W-:Y:S01]  /*44080*/  FMUL R12, R127, UR23 ;  /* 0x000000177f0c7c20 */ /* 0x004fe20008400000 */
[----:B------:R-:W-:-:S03]  /*44090*/  ISETP.LT.OR P1, PT, R28, 0xd9, !P2 ;  /* 0x000000d91c00780c */ /* 0x000fc60005721670 */
[----:B------:R-:W-:Y:S04]  /*440a0*/  @!P4 STL.64 [R1+0x50], R2 ;  /* 0x000050020100c387 */ /* 0x000fe80000100a00 */
[----:B------:R-:W2:Y:S01]  /*440b0*/  LDL.LU R127, [R1+0x618] ;  /* 0x00061800017f7983 */ /* 0x000ea20000300800 */
[----:B------:R-:W-:-:S05]  /*440c0*/  F2FP.SATFINITE.E4M3.F32.PACK_AB_MERGE_C R10, RZ, R10, RZ ;  /* 0x0000000aff0a723e */ /* 0x000fca00048070ff */
[----:B------:R0:W-:Y:S02]  /*440d0*/  @!P3 STG.E.U8 desc[UR20][R32.64+0xd1], R10 ;  /* 0x0000d10a2000b986 */ /* 0x0001e4000c101114 */
[----:B0-----:R-:W0:Y:S01]  /*440e0*/  @!P1 LDC.64 R10, c[0x0][0x5c0] ;  /* 0x00017000ff0a9b82 */ /* 0x001e220000000a00 */
[----:B------:R-:W-:-:S04]  /*440f0*/  LOP3.LUT R6, R6, 0xffdfffff, RZ, 0xc0, !PT ;  /* 0xffdfffff06067812 */ /* 0x000fc800078ec0ff */
[----:B------:R-:W-:Y:S02]  /*44100*/  @P4 LOP3.LUT R6, R6, 0x200000, RZ, 0xfc, !PT ;  /* 0x0020000006064812 */ /* 0x000fe400078efcff */
[----:B------:R-:W-:Y:S02]  /*44110*/  ISETP.LT.OR P4, PT, R28, 0xb1, !P0 ;  /* 0x000000b11c00780c */ /* 0x000fe40004781670 */
[----:B------:R-:W-:Y:S02]  /*44120*/  F2FP.SATFINITE.E4M3.F32.PACK_AB_MERGE_C R12, RZ, R12, RZ ;  /* 0x0000000cff0c723e */ /* 0x000fe400048070ff */
[----:B0-----:R-:W-:-:S05]  /*44130*/  @!P1 IADD3 R10, P5, R24, R10, RZ ;  /* 0x0000000a180a9210 */ /* 0x001fca0007fbe0ff */
[----:B------:R-:W-:-:S05]  /*44140*/  @!P1 IMAD.X R11, R30, 0x1, R11, P5 ;  /* 0x000000011e0b9824 */ /* 0x000fca00028e060b */
[----:B------:R0:W-:Y:S02]  /*44150*/  @!P1 STG.E.U8 desc[UR20][R10.64+0xd8], R12 ;  /* 0x0000d80c0a009986 */ /* 0x0001e4000c101114 */
[----:B0-----:R-:W0:Y:S02]  /*44160*/  @!P4 LDC.64 R10, c[0x0][0x5c0] ;  /* 0x00017000ff0acb82 */ /* 0x001e240000000a00 */
[----:B0-----:R-:W-:-:S04]  /*44170*/  @!P4 IADD3 R2, P1, P5, R24, UR26, R10 ;  /* 0x0000001a1802cc10 */ /* 0x001fc8000fd3e00a */
[----:B------:R-:W-:Y:S02]  /*44180*/  @!P4 IADD3.X R3, R30, UR25, R11, P1, P5 ;  /* 0x000000191e03cc10 */ /* 0x000fe40008fea40b */
[----:B------:R-:W-:-:S03]  /*44190*/  ISETP.LT.OR P1, PT, R28, 0xda, !P2 ;  /* 0x000000da1c00780c */ /* 0x000fc60005721670 */
[----:B------:R-:W-:Y:S10]  /*441a0*/  @!P4 STL.64 [R1+0x38], R2 ;  /* 0x000038020100c387 */ /* 0x000ff40000100a00 */
[----:B------:R-:W0:Y:S01]  /*441b0*/  @!P1 LDC.64 R10, c[0x0][0x5c0] ;  /* 0x00017000ff0a9b82 */ /* 0x000e220000000a00 */
[----:B------:R-:W-:-:S04]  /*441c0*/  LOP3.LUT R6, R6, 0xff7fffff, RZ, 0xc0, !PT ;  /* 0xff7fffff06067812 */ /* 0x000fc800078ec0ff */
[----:B------:R-:W-:Y:S02]  /*441d0*/  @P4 LOP3.LUT R6, R6, 0x800000, RZ, 0xfc, !PT ;  /* 0x0080000006064812 */ /* 0x000fe400078efcff */
[----:B------:R-:W-:Y:S02]  /*441e0*/  ISETP.LT.OR P4, PT, R28, 0xb2, !P0 ;  /* 0x000000b21c00780c */ /* 0x000fe40004781670 */
[----:B0-----:R-:W-:-:S05]  /*441f0*/  @!P1 IADD3 R10, P5, R24, R10, RZ ;  /* 0x0000000a180a9210 */ /* 0x001fca0007fbe0ff */
[----:B------:R-:W-:Y:S02]  /*44200*/  @!P1 IMAD.X R11, R30, 0x1, R11, P5 ;  /* 0x000000011e0b9824 */ /* 0x000fe400028e060b */
[----:B----4-:R-:W-:Y:S02]  /*44210*/  FMUL R12, R128, UR23 ;  /* 0x00000017800c7c20 */ /* 0x010fe40008400000 */
[----:B------:R-:W4:Y:S03]  /*44220*/  LDL.LU R128, [R1+0x61c] ;  /* 0x00061c0001807983 */ /* 0x000f260000300800 */
[----:B------:R-:W-:-:S05]  /*44230*/  F2FP.SATFINITE.E4M3.F32.PACK_AB_MERGE_C R12, RZ, R12, RZ ;  /* 0x0000000cff0c723e */ /* 0x000fca00048070ff */
[----:B------:R0:W-:Y:S02]  /*44240*/  @!P1 STG.E.U8 desc[UR20][R10.64+0xd9], R12 ;  /* 0x0000d90c0a009986 */ /* 0x0001e4000c101114 */
[----:B0-----:R-:W0:Y:S02]  /*44250*/  @!P4 LDC.64 R10, c[0x0][0x5c0] ;  /* 0x00017000ff0acb82 */ /* 0x001e240000000a00 */
[----:B0-----:R-:W-:-:S04]  /*44260*/  @!P4 IADD3 R2, P1, P5, R24, UR26, R10 ;  /* 0x0000001a1802cc10 */ /* 0x001fc8000fd3e00a */
[----:B------:R-:W-:-:S05]  /*44270*/  @!P4 IADD3.X R3, R30, UR25, R11, P1, P5 ;  /* 0x000000191e03cc10 */ /* 0x000fca0008fea40b */
[----:B------:R-:W-:Y:S01]  /*44280*/  @!P4 STL.64 [R1], R2 ;  /* 0x000000020100c387 */ /* 0x000fe20000100a00 */
[----:B---3--:R-:W-:-:S03]  /*44290*/  FMUL R10, R126, UR23 ;  /* 0x000000177e0a7c20 */ /* 0x008fc60008400000 */
[----:B------:R-:W3:Y:S01]  /*442a0*/  LDL.LU R126, [R1+0x620] ;  /* 0x00062000017e7983 */ /* 0x000ee20000300800 */
[----:B------:R-:W-:Y:S02]  /*442b0*/  LOP3.LUT R8, R8, 0xbfffffff, RZ, 0xc0, !PT ;  /* 0xbfffffff08087812 */ /* 0x000fe400078ec0ff */
[----:B------:R-:W-:Y:S02]  /*442c0*/  LOP3.LUT P6, RZ, R5, 0x20, RZ, 0xc0, !PT ;  /* 0x0000002005ff7812 */ /* 0x000fe400078cc0ff */
[----:B------:R-:W-:Y:S02]  /*442d0*/  @P4 LOP3.LUT R8, R8, 0x40000000, RZ, 0xfc, !PT ;  /* 0x4000000008084812 */ /* 0x000fe400078efcff */
[----:B------:R-:W-:Y:S02]  /*442e0*/  ISETP.LT.OR P4, PT, R28, 0xb9, !P0 ;  /* 0x000000b91c00780c */ /* 0x000fe40004781670 */
[----:B------:R-:W-:-:S07]  /*442f0*/  F2FP.SATFINITE.E4M3.F32.PACK_AB_MERGE_C R10, RZ, R10, RZ ;  /* 0x0000000aff0a723e */ /* 0x000fce00048070ff */
[----:B------:R0:W-:Y:S04]  /*44300*/  @!P6 STG.E.U8 desc[UR20][R74.64+0xd8], R10 ;  /* 0x0000d80a4a00e986 */ /* 0x0001e8000c101114 */
        /* <DEDUP_REMOVED lines=9> */
[----:B--2---:R-:W-:Y:S02]  /*443a0*/  FMUL R10, R127, UR23 ;  /* 0x000000177f0a7c20 */ /* 0x004fe40008400000 */
[----:B------:R-:W2:Y:S01]  /*443b0*/  LDL.LU R127, [R1+0x624] ;  /* 0x00062400017f7983 */ /* 0x000ea20000300800 */
[----:B------:R-:W-:Y:S02]  /*443c0*/  @!P4 IADD3.X R3, R30, UR25, R11, P1, P5 ;  /* 0x000000191e03cc10 */ /* 0x000fe40008fea40b */
[----:B------:R-:W-:Y:S02]  /*443d0*/  LOP3.LUT P3, RZ, R5, 0x4000000, RZ, 0xc0, !PT ;  /* 0x0400000005ff7812 */ /* 0x000fe4000786c0ff */
[----:B------:R-:W-:Y:S01]  /*443e0*/  ISETP.LT.OR P1, PT, R28, 0xe1, !P2 ;  /* 0x000000e11c00780c */ /* 0x000fe20005721670 */
[----:B------:R-:W-:Y:S01]  /*443f0*/  @!P4 STL.64 [R1+0x28], R2 ;  /* 0x000028020100c387 */ /* 0x000fe20000100a00 */
[----:B------:R-:W-:-:S09]  /*44400*/  F2FP.SATFINITE.E4M3.F32.PACK_AB_MERGE_C R10, RZ, R10, RZ ;  /* 0x0000000aff0a723e */ /* 0x000fd200048070ff */
[----:B------:R0:W-:Y:S02]  /*44410*/  @!P3 STG.E.U8 desc[UR20][R76.64+0xd9], R10 ;  /* 0x0000d90a4c00b986 */ /* 0x0001e4000c101114 */
[----:B0-----:R-:W0:Y:S01]  /*44420*/  @!P1 LDC.64 R10, c[0x0][0x5c0] ;  /* 0x00017000ff0a9b82 */ /* 0x001e220000000a00 */
        /* <DEDUP_REMOVED lines=12> */
[----:B------:R-:W-:Y:S01]  /*444f0*/  @!P4 STL.64 [R1+0x20], R2 ;  /* 0x000020020100c387 */ /* 0x000fe20000100a00 */
[----:B---3--:R-:W-:-:S03]  /*44500*/  FMUL R12, R126, UR23 ;  /* 0x000000177e0c7c20 */ /* 0x008fc60008400000 */
[----:B------:R-:W3:Y:S01]  /*44510*/  LDL.LU R126, [R1+0x62c] ;  /* 0x00062c00017e7983 */ /* 0x000ee20000300800 */
[----:B------:R-:W-:-:S13]  /*44520*/  ISETP.LT.OR P1, PT, R28, 0xe2, !P2 ;  /* 0x000000e21c00780c */ /* 0x000fda0005721670 */
[----:B------:R-:W0:Y:S01]  /*44530*/  @!P1 LDC.64 R10, c[0x0][0x5c0] ;  /* 0x00017000ff0a9b82 */ /* 0x000e220000000a00 */
[C---:B------:R-:W-:Y:S02]  /*44540*/  LOP3.LUT P6, RZ, R5.reuse, 0x8000000, RZ, 0xc0, !PT ;  /* 0x0800000005ff7812 */ /* 0x040fe400078cc0ff */
[C---:B------:R-:W-:Y:S02]  /*44550*/  LOP3.LUT P3, RZ, R5.reuse, 0x1000, RZ, 0xc0, !PT ;  /* 0x0000100005ff7812 */ /* 0x040fe4000786c0ff */
[----:B------:R-:W-:-:S04]  /*44560*/  LOP3.LUT R5, R5, 0xfbffffff, RZ, 0xc0, !PT ;  /* 0xfbffffff05057812 */ /* 0x000fc800078ec0ff */
[----:B------:R-:W-:Y:S02]  /*44570*/  @P4 LOP3.LUT R5, R5, 0x4000000, RZ, 0xfc, !PT ;  /* 0x0400000005054812 */ /* 0x000fe400078efcff */
        /* <DEDUP_REMOVED lines=8> */
[----:B0-----:R-:W-:-:S04]  /*44600*/  @!P4 IADD3 R226, P1, P5, R24, UR26, R10 ;  /* 0x0000001a18e2cc10 */ /* 0x001fc8000fd3e00a */
[----:B------:R-:W-:Y:S02]  /*44610*/  @!P4 IADD3.X R227, R30, UR25, R11, P1, P5 ;  /* 0x000000191ee3cc10 */ /* 0x000fe40008fea40b */
[----:B------:R-:W-:Y:S01]  /*44620*/  ISETP.LT.OR P4, PT, R28, 0xc9, !P0 ;  /* 0x000000c91c00780c */ /* 0x000fe20004781670 */
[----:B--2---:R-:W-:Y:S02]  /*44630*/  FMUL R10, R127, UR23 ;  /* 0x000000177f0a7c20 */ /* 0x004fe40008400000 */
[----:B------:R-:W2:Y:S03]  /*44640*/  LDL.LU R127, [R1+0x630] ;  /* 0x00063000017f7983 */ /* 0x000ea60000300800 */
[----:B------:R-:W-:-:S05]  /*44650*/  F2FP.SATFINITE.E4M3.F32.PACK_AB_MERGE_C R10, RZ, R10, RZ ;  /* 0x0000000aff0a723e */ /* 0x000fca00048070ff */
[----:B------:R0:W-:Y:S02]  /*44660*/  @!P6 STG.E.U8 desc[UR20][R48.64+0xe0], R10 ;  /* 0x0000e00a3000e986 */ /* 0x0001e4000c101114 */
        /* <DEDUP_REMOVED lines=9> */
[----:B----4-:R-:W-:Y:S02]  /*44700*/  FMUL R10, R128, UR23 ;  /* 0x00000017800a7c20 */ /* 0x010fe40008400000 */
[----:B------:R-:W4:Y:S01]  /*44710*/  LDL.LU R128, [R1+0x634] ;  /* 0x0006340001807983 */ /* 0x000f220000300800 */
[----:B------:R-:W-:-:S05]  /*44720*/  @!P4 IADD3.X R3, R30, UR25, R11, P1, P5 ;  /* 0x000000191e03cc10 */ /* 0x000fca0008fea40b */
[----:B------:R-:W-:Y:S01]  /*44730*/  @!P4 STL.64 [R1+0x10], R2 ;  /* 0x000010020100c387 */ /* 0x000fe20000100a00 */
[----:B------:R-:W-:Y:S02]  /*44740*/  ISETP.LT.OR P1, PT, R28, 0xe9, !P2 ;  /* 0x000000e91c00780c */ /* 0x000fe40005721670 */
[----:B------:R-:W-:-:S05]  /*44750*/  F2FP.SATFINITE.E4M3.F32.PACK_AB_MERGE_C R10, RZ, R10, RZ ;  /* 0x0000000aff0a723e */ /* 0x000fca00048070ff */
[----:B------:R0:W-:Y:S06]  /*44760*/  @!P3 STG.E.U8 desc[UR20][R26.64+0xe1], R10 ;  /* 0x0000e10a1a00b986 */ /* 0x0001ec000c101114 */
[----:B0-----:R-:W0:Y:S01]  /*44770*/  @!P1 LDC.64 R10, c[0x0][0x5c0] ;  /* 0x00017000ff0a9b82 */ /* 0x001e220000000a00 */
[----:B---3--:R-:W-:Y:S02]  /*44780*/  FMUL R12, R126, UR23 ;  /* 0x000000177e0c7c20 */ /* 0x008fe40008400000 */
[----:B------:R-:W3:Y:S01]  /*44790*/  LDL.LU R126, [R1+0x638] ;  /* 0x00063800017e7983 */ /* 0x000ee20000300800 */
[----:B------:R-:W-:-:S04]  /*447a0*/  LOP3.LUT R9, R9, 0xffffdfff, RZ, 0xc0, !PT ;  /* 0xffffdfff09097812 */ /* 0x000fc800078ec0ff */
[----:B------:R-:W-:Y:S02]  /*447b0*/  @P4 LOP3.LUT R9, R9, 0x2000, RZ, 0xfc, !PT ;  /* 0x0000200009094812 */ /* 0x000fe400078efcff */
[----:B------:R-:W-:Y:S02]  /*447c0*/  ISETP.LT.OR P4, PT, R28, 0xd1, !P0 ;  /* 0x000000d11c00780c */ /* 0x000fe40004781670 */
[----:B0-----:R-:W-:Y:S02]  /*447d0*/  @!P1 IADD3 R10, P5, R24, R10, RZ ;  /* 0x0000000a180a9210 */ /* 0x001fe40007fbe0ff */
[----:B------:R-:W-:-:S03]  /*447e0*/  F2FP.SATFINITE.E4M3.F32.PACK_AB_MERGE_C R12, RZ, R12, RZ ;  /* 0x0000000cff0c723e */ /* 0x000fc600048070ff */
[----:B------:R-:W-:-:S05]  /*447f0*/  @!P1 IMAD.X R11, R30, 0x1, R11, P5 ;  /* 0x000000011e0b9824 */ /* 0x000fca00028e060b */
[----:B------:R0:W-:Y:S02]  /*44800*/  @!P1 STG.E.U8 desc[UR20][R10.64+0xe8], R12 ;  /* 0x0000e80c0a009986 */ /* 0x0001e4000c101114 */
[----:B0-----:R-:W0:Y:S02]  /*44810*/  @!P4 LDC.64 R10, c[0x0][0x5c0] ;  /* 0x00017000ff0acb82 */ /* 0x001e240000000a00 */
[----:B0-----:R-:W-:-:S04]  /*44820*/  @!P4 IADD3 R236, P1, P5, R24, UR26, R10 ;  /* 0x0000001a18eccc10 */ /* 0x001fc8000fd3e00a */
[----:B------:R-:W-:Y:S02]  /*44830*/  @!P4 IADD3.X R237, R30, UR25, R11, P1, P5 ;  /* 0x000000191eedcc10 */ /* 0x000fe40008fea40b */
[----:B------:R-:W-:-:S13]  /*44840*/  ISETP.LT.OR P1, PT, R28, 0xea, !P2 ;  /* 0x000000ea1c00780c */ /* 0x000fda0005721670 */
[----:B------:R-:W0:Y:S01]  /*44850*/  @!P1 LDC.64 R10, c[0x0][0x5c0] ;  /* 0x00017000ff0a9b82 */ /* 0x000e220000000a00 */
[----:B------:R-:W-:-:S04]  /*44860*/  LOP3.LUT R9, R9, 0xfffeffff, RZ, 0xc0, !PT ;  /* 0xfffeffff09097812 */ /* 0x000fc800078ec0ff */
[----:B------:R-:W-:Y:S02]  /*44870*/  @P4 LOP3.LUT R9, R9, 0x10000, RZ, 0xfc, !PT ;  /* 0x0001000009094812 */ /* 0x000fe400078efcff */
[----:B------:R-:W-:Y:S01]  /*44880*/  ISETP.LT.OR P4, PT, R28, 0xd2, !P0 ;  /* 0x000000d21c00780c */ /* 0x000fe20004781670 */
[----:B--2---:R-:W-:Y:S02]  /*44890*/  FMUL R12, R127, UR23 ;  /* 0x000000177f0c7c20 */ /* 0x004fe40008400000 */
[----:B------:R-:W2:Y:S01]  /*448a0*/  LDL.LU R127, [R1+0x63c] ;  /* 0x00063c00017f7983 */ /* 0x000ea20000300800 */
[----:B0-----:R-:W-:Y:S02]  /*448b0*/  @!P1 IADD3 R10, P5, R24, R10, RZ ;  /* 0x0000000a180a9210 */ /* 0x001fe40007fbe0ff */
[----:B------:R-:W-:-:S03]  /*448c0*/  F2FP.SATFINITE.E4M3.F32.PACK_AB_MERGE_C R12, RZ, R12, RZ ;  /* 0x0000000cff0c723e */ /* 0x000fc600048070ff */
[----:B------:R-:W-:-:S05]  /*448d0*/  @!P1 IMAD.X R11, R30, 0x1, R11, P5 ;  /* 0x000000011e0b9824 */ /* 0x000fca00028e060b */
[----:B------:R0:W-:Y:S02]  /*448e0*/  @!P1 STG.E.U8 desc[UR20][R10.64+0xe9], R12 ;  /* 0x0000e90c0a009986 */ /* 0x0001e4000c101114 */
[----:B0-----:R-:W0:Y:S01]  /*448f0*/  @!P4 LDC.64 R10, c[0x0][0x5c0] ;  /* 0x00017000ff0acb82 */ /* 0x001e220000000a00 */
[----:B------:R-:W-:Y:S02]  /*44900*/  LOP3.LUT R9, R9, 0xfffbffff, RZ, 0xc0, !PT ;  /* 0xfffbffff09097812 */ /* 0x000fe400078ec0ff */
[----:B------:R-:W-:Y:S02]  /*44910*/  LOP3.LUT P6, RZ, R5, 0x2000, RZ, 0xc0, !PT ;  /* 0x0000200005ff7812 */ /* 0x000fe400078cc0ff */
[----:B------:R-:W-:Y:S02]  /*44920*/  @P4 LOP3.LUT R9, R9, 0x40000, RZ, 0xfc, !PT ;  /* 0x0004000009094812 */ /* 0x000fe400078efcff */
[----:B0-----:R-:W-:-:S04]  /*44930*/  @!P4 IADD3 R204, P1, P5, R24, UR26, R10 ;  /* 0x0000001a18cccc10 */ /* 0x001fc8000fd3e00a */
[----:B------:R-:W-:Y:S02]  /*44940*/  @!P4 IADD3.X R205, R30, UR25, R11, P1, P5 ;  /* 0x000000191ecdcc10 */ /* 0x000fe40008fea40b */
[----:B------:R-:W-:Y:S02]  /*44950*/  ISETP.LT.OR P4, PT, R28, 0xd9, !P0 ;  /* 0x000000d91c00780c */ /* 0x000fe40004781670 */
[----:B------:R-:W-:Y:S01]  /*44960*/  LOP3.LUT R9, R9, 0xffbfffff, RZ, 0xc0, !PT ;  /* 0xffbfffff09097812 */ /* 0x000fe200078ec0ff */
[----:B----4-:R-:W-:Y:S02]  /*44970*/  FMUL R10, R128, UR23 ;  /* 0x00000017800a7c20 */ /* 0x010fe40008400000 */
[----:B------:R-:W4:Y:S03]  /*44980*/  LDL.LU R128, [R1+0x640] ;  /* 0x0006400001807983 */ /* 0x000f260000300800 */
[----:B------:R-:W-:-:S05]  /*44990*/  F2FP.SATFINITE.E4M3.F32.PACK_AB_MERGE_C R10, RZ, R10, RZ ;  /* 0x0000000aff0a723e */ /* 0x000fca00048070ff */
[----:B------:R0:W-:Y:S02]  /*449a0*/  @!P6 STG.E.U8 desc[UR20][R46.64+0xe8], R10 ;  /* 0x0000e80a2e00e986 */ /* 0x0001e4000c101114 */
[----:B0-----:R-:W0:Y:S01]  /*449b0*/  @!P4 LDC.64 R10, c[0x0][0x5c0] ;  /* 0x00017000ff0acb82 */ /* 0x001e220000000a00 */
[----:B------:R-:W-:Y:S02]  /*449c0*/  @P4 LOP3.LUT R9, R9, 0x400000, RZ, 0xfc, !PT ;  /* 0x0040000009094812 */ /* 0x000fe400078efcff */
[----:B0-----:R-:W-:-:S04]  /*449d0*/  @!P4 IADD3 R230, P1, P5, R24, UR26, R10 ;  /* 0x0000001a18e6cc10 */ /* 0x001fc8000fd3e00a */
[----:B------:R-:W-:Y:S02]  /*449e0*/  @!P4 IADD3.X R231, R30, UR25, R11, P1, P5 ;  /* 0x000000191ee7cc10 */ /* 0x000fe40008fea40b */
[----:B------:R-:W-:-:S13]  /*449f0*/  ISETP.LT.OR P4, PT, R28, 0xda, !P0 ;  /* 0x000000da1c00780c */ /* 0x000fda0004781670 */
[----:B------:R-:W0:Y:S02]  /*44a00*/  @!P4 LDC.64 R10, c[0x0][0x5c0] ;  /* 0x00017000ff0acb82 */ /* 0x000e240000000a00 */
[----:B0-----:R-:W-:Y:S01]  /*44a10*/  @!P4 IADD3 R228, P1, P5, R24, UR26, R10 ;  /* 0x0000001a18e4cc10 */ /* 0x001fe2000fd3e00a */
[----:B---3--:R-:W-:Y:S02]  /*44a20*/  FMUL R10, R126, UR23 ;  /* 0x000000177e0a7c20 */ /* 0x008fe40008400000 */
[----:B------:R-:W3:Y:S01]  /*44a30*/  LDL.LU R126, [R1+0x644] ;  /* 0x00064400017e7983 */ /* 0x000ee20000300800 */
[----:B------:R-:W-:Y:S02]  /*44a40*/  LOP3.LUT P3, RZ, R5, 0x10000000, RZ, 0xc0, !PT ;  /* 0x1000000005ff7812 */ /* 0x000fe4000786c0ff */
[----:B------:R-:W-:Y:S02]  /*44a50*/  @!P4 IADD3.X R229, R30, UR25, R11, P1, P5 ;  /* 0x000000191ee5cc10 */ /* 0x000fe40008fea40b */
[----:B------:R-:W-:-:S02]  /*44a60*/  ISETP.LT.OR P1, PT, R28, 0xf1, !P2 ;  /* 0x000000f11c00780c */ /* 0x000fc40005721670 */
[----:B------:R-:W-:-:S07]  /*44a70*/  F2FP.SATFINITE.E4M3.F32.PACK_AB_MERGE_C R10, RZ, R10, RZ ;  /* 0x0000000aff0a723e */ /* 0x000fce00048070ff */
[----:B------:R0:W-:Y:S04]  /*44a80*/  @!P3 STG.E.U8 desc[UR20][R78.64+0xe9], R10 ;  /* 0x0000e90a4e00b986 */ /* 0x0001e8000c101114 */
[----:B0-----:R-:W0:Y:S01]  /*44a90*/  @!P1 LDC.64 R10, c[0x0][0x5c0] ;  /* 0x00017000ff0a9b82 */ /* 0x001e220000000a00 */
[----:B------:R-:W-:-:S04]  /*44aa0*/  LOP3.LUT R9, R9, 0xfeffffff, RZ, 0xc0, !PT ;  /* 0xfeffffff09097812 */ /* 0x000fc800078ec0ff */
[----:B------:R-:W-:Y:S02]  /*44ab0*/  @P4 LOP3.LUT R9, R9, 0x1000000, RZ, 0xfc, !PT ;  /* 0x0100000009094812 */ /* 0x000fe400078efcff */
[----:B------:R-:W-:Y:S02]  /*44ac0*/  ISETP.LT.OR P4, PT, R28, 0xe1, !P0 ;  /* 0x000000e11c00780c */ /* 0x000fe40004781670 */
[----:B0-----:R-:W-:-:S05]  /*44ad0*/  @!P1 IADD3 R10, P5, R24, R10, RZ ;  /* 0x0000000a180a9210 */ /* 0x001fca0007fbe0ff */
[----:B------:R-:W-:Y:S02]  /*44ae0*/  @!P1 IMAD.X R11, R30, 0x1, R11, P5 ;  /* 0x000000011e0b9824 */ /* 0x000fe400028e060b */
[----:B--2---:R-:W-:Y:S02]  /*44af0*/  FMUL R12, R127, UR23 ;  /* 0x000000177f0c7c20 */ /* 0x004fe40008400000 */
[----:B------:R-:W2:Y:S03]  /*44b00*/  LDL.LU R127, [R1+0x648] ;  /* 0x00064800017f7983 */ /* 0x000ea60000300800 */
[----:B------:R-:W-:-:S05]  /*44b10*/  F2FP.SATFINITE.E4M3.F32.PACK_AB_MERGE_C R12, RZ, R12, RZ ;  /* 0x0000000cff0c723e */ /* 0x000fca00048070ff */
        /* <DEDUP_REMOVED lines=8> */
[----:B------:R-:W-:Y:S02]  /*44ba0*/  ISETP.LT.OR P4, PT, R28, 0xe2, !P0 ;  /* 0x000000e21c00780c */ /* 0x000fe40004781670 */
[----:B0-----:R-:W-:Y:S01]  /*44bb0*/  @!P1 IADD3 R10, P5, R24, R10, RZ ;  /* 0x0000000a180a9210 */ /* 0x001fe20007fbe0ff */
[----:B----4-:R-:W-:Y:S02]  /*44bc0*/  FMUL R12, R128, UR23 ;  /* 0x00000017800c7c20 */ /* 0x010fe40008400000 */
[----:B------:R-:W4:Y:S02]  /*44bd0*/  LDL.LU R128, [R1+0x64c] ;  /* 0x00064c0001807983 */ /* 0x000f240000300800 */
[----:B------:R-:W-:Y:S01]  /*44be0*/  @!P1 IMAD.X R11, R30, 0x1, R11, P5 ;  /* 0x000000011e0b9824 */ /* 0x000fe200028e060b */
[----:B------:R-:W-:-:S05]  /*44bf0*/  F2FP.SATFINITE.E4M3.F32.PACK_AB_MERGE_C R12, RZ, R12, RZ ;  /* 0x0000000cff0c723e */ /* 0x000fca00048070ff */
[----:B------:R0:W-:Y:S02]  /*44c00*/  @!P1 STG.E.U8 desc[UR20][R10.64+0xf1], R12 ;  /* 0x0000f10c0a009986 */ /* 0x0001e4000c101114 */
[----:B0-----:R-:W0:Y:S02]  /*44c10*/  @!P4 LDC.64 R10, c[0x0][0x5c0] ;  /* 0x00017000ff0acb82 */ /* 0x001e240000000a00 */
[----:B0-----:R-:W-:Y:S01]  /*44c20*/  @!P4 IADD3 R182, P1, P5, R24, UR26, R10 ;  /* 0x0000001a18b6cc10 */ /* 0x001fe2000fd3e00a */
[----:B---3--:R-:W-:Y:S02]  /*44c30*/  FMUL R10, R126, UR23 ;  /* 0x000000177e0a7c20 */ /* 0x008fe40008400000 */
[----:B------:R-:W3:Y:S01]  /*44c40*/  LDL.LU R126, [R1+0x650] ;  /* 0x00065000017e7983 */ /* 0x000ee20000300800 */
[----:B------:R-:W-:Y:S02]  /*44c50*/  LOP3.LUT R9, R9, 0xdfffffff, RZ, 0xc0, !PT ;  /* 0xdfffffff09097812 */ /* 0x000fe400078ec0ff */
[----:B------:R-:W-:-:S02]  /*44c60*/  LOP3.LUT P6, RZ, R5, 0x40000000, RZ, 0xc0, !PT ;  /* 0x4000000005ff7812 */ /* 0x000fc400078cc0ff */
[----:B------:R-:W-:Y:S02]  /*44c70*/  @P4 LOP3.LUT R9, R9, 0x20000000, RZ, 0xfc, !PT ;  /* 0x2000000009094812 */ /* 0x000fe400078efcff */
[----:B------:R-:W-:Y:S02]  /*44c80*/  @!P4 IADD3.X R183, R30, UR25, R11, P1, P5 ;  /* 0x000000191eb7cc10 */ /* 0x000fe40008fea40b */
[----:B------:R-:W-:Y:S02]  /*44c90*/  ISETP.LT.OR P4, PT, R28, 0xe9, !P0 ;  /* 0x000000e91c00780c */ /* 0x000fe40004781670 */
[----:B------:R-:W-:-:S05]  /*44ca0*/  F2FP.SATFINITE.E4M3.F32.PACK_AB_MERGE_C R10, RZ, R10, RZ ;  /* 0x0000000aff0a723e */ /* 0x000fca00048070ff */
[----:B------:R0:W-:Y:S06]  /*44cb0*/  @!P6 STG.E.U8 desc[UR20][R80.64+0xf0], R10 ;  /* 0x0000f00a5000e986 */ /* 0x0001ec000c101114 */
[----:B0-----:R-:W0:Y:S01]  /*44cc0*/  @!P4 LDC.64 R10, c[0x0][0x5c0] ;  /* 0x00017000ff0acb82 */ /* 0x001e220000000a00 */
[----:B-----5:R-:W-:-:S04]  /*44cd0*/  LOP3.LUT R0, R0, 0xfffffffd, RZ, 0xc0, !PT ;  /* 0xfffffffd00007812 */ /* 0x020fc800078ec0ff */
[----:B------:R-:W-:Y:S02]  /*44ce0*/  @P4 LOP3.LUT R0, R0, 0x2, RZ, 0xfc, !PT ;  /* 0x0000000200004812 */ /* 0x000fe400078efcff */
[----:B0-----:R-:W-:-:S04]  /*44cf0*/  @!P4 IADD3 R212, P1, P5, R24, UR26, R10 ;  /* 0x0000001a18d4cc10 */ /* 0x001fc8000fd3e00a */
[----:B------:R-:W-:Y:S02]  /*44d00*/  @!P4 IADD3.X R213, R30, UR25, R11, P1, P5 ;  /* 0x000000191ed5cc10 */ /* 0x000fe40008fea40b */
[----:B------:R-:W-:-:S13]  /*44d10*/  ISETP.LT.OR P4, PT, R28, 0xea, !P0 ;  /* 0x000000ea1c00780c */ /* 0x000fda0004781670 */
[----:B------:R-:W0:Y:S02]  /*44d20*/  @!P4 LDC.64 R10, c[0x0][0x5c0] ;  /* 0x00017000ff0acb82 */ /* 0x000e240000000a00 */
[----:B0-----:R-:W-:Y:S01]  /*44d30*/  @!P4 IADD3 R210, P1, P5, R24, UR26, R10 ;  /* 0x0000001a18d2cc10 */ /* 0x001fe2000fd3e00a */
[----:B--2---:R-:W-:Y:S02]  /*44d40*/  FMUL R10, R127, UR23 ;  /* 0x000000177f0a7c20 */ /* 0x004fe40008400000 */
[----:B------:R-:W2:Y:S01]  /*44d50*/  LDL.LU R127, [R1+0x654] ;  /* 0x00065400017f7983 */ /* 0x000ea20000300800 */
[----:B------:R-:W-:Y:S02]  /*44d60*/  LOP3.LUT P3, RZ, R5, 0x20000000, RZ, 0xc0, !PT ;  /* 0x2000000005ff7812 */ /* 0x000fe4000786c0ff */
[----:B------:R-:W-:Y:S02]  /*44d70*/  @!P4 IADD3.X R211, R30, UR25, R11, P1, P5 ;  /* 0x000000191ed3cc10 */ /* 0x000fe40008fea40b */
[----:B------:R-:W-:-:S02]  /*44d80*/  ISETP.LT.OR P1, PT, R28, 0xf9, !P2 ;  /* 0x000000f91c00780c */ /* 0x000fc40005721670 */
[----:B------:R-:W-:-:S07]  /*44d90*/  F2FP.SATFINITE.E4M3.F32.PACK_AB_MERGE_C R10, RZ, R10, RZ ;  /* 0x0000000aff0a723e */ /* 0x000fce00048070ff */
[----:B------:R0:W-:Y:S04]  /*44da0*/  @!P3 STG.E.U8 desc[UR20][R14.64+0xf1], R10 ;  /* 0x0000f10a0e00b986 */ /* 0x0001e8000c101114 */
[----:B0-----:R-:W0:Y:S02]  /*44db0*/  @!P1 LDC.64 R10, c[0x0][0x5c0] ;  /* 0x00017000ff0a9b82 */ /* 0x001e240000000a00 */
[----:B0-----:R-:W-:-:S05]  /*44dc0*/  @!P1 IADD3 R10, P5, R24, R10, RZ ;  /* 0x0000000a180a9210 */ /* 0x001fca0007fbe0ff */
[----:B------:R-:W-:Y:S02]  /*44dd0*/  @!P1 IMAD.X R11, R30, 0x1, R11, P5 ;  /* 0x000000011e0b9824 */ /* 0x000fe400028e060b */
[----:B----4-:R-:W-:Y:S02]  /*44de0*/  FMUL R12, R128, UR23 ;  /* 0x00000017800c7c20 */ /* 0x010fe40008400000 */
[----:B------:R-:W4:Y:S03]  /*44df0*/  LDL.LU R128, [R1+0x658] ;  /* 0x0006580001807983 */ /* 0x000f260000300800 */
[----:B------:R-:W-:-:S05]  /*44e00*/  F2FP.SATFINITE.E4M3.F32.PACK_AB_MERGE_C R12, RZ, R12, RZ ;  /* 0x0000000cff0c723e */ /* 0x000fca00048070ff */
[----:B------:R0:W-:Y:S01]  /*44e10*/  @!P1 STG.E.U8 desc[UR20][R10.64+0xf8], R12 ;  /* 0x0000f80c0a009986 */ /* 0x0001e2000c101114 */
[----:B------:R-:W-:-:S13]  /*44e20*/  ISETP.LT.OR P3, PT, R28, 0xf1, !P0 ;  /* 0x000000f11c00780c */ /* 0x000fda0004761670 */
[----:B0-----:R-:W0:Y:S01]  /*44e30*/  @!P3 LDC.64 R10, c[0x0][0x5c0] ;  /* 0x00017000ff0abb82 */ /* 0x001e220000000a00 */
[----:B---3--:R-:W-:Y:S02]  /*44e40*/  FMUL R12, R126, UR23 ;  /* 0x000000177e0c7c20 */ /* 0x008fe40008400000 */
[----:B------:R-:W3:Y:S01]  /*44e50*/  LDL.LU R126, [R1+0x65c] ;  /* 0x00065c00017e7983 */ /* 0x000ee20000300800 */
[----:B------:R-:W-:Y:S02]  /*44e60*/  ISETP.LT.OR P2, PT, R28, 0xfa, !P2 ;  /* 0x000000fa1c00780c */ /* 0x000fe40005741670 */
[----:B0-----:R-:W-:-:S04]  /*44e70*/  @!P3 IADD3 R202, P1, P5, R24, UR26, R10 ;  /* 0x0000001a18cabc10 */ /* 0x001fc8000fd3e00a */
[----:B------:R-:W-:-:S07]  /*44e80*/  @!P3 IADD3.X R203, R30, UR25, R11, P1, P5 ;  /* 0x000000191ecbbc10 */ /* 0x000fce0008fea40b */
[----:B------:R-:W0:Y:S01]  /*44e90*/  @!P2 LDC.64 R10, c[0x0][0x5c0] ;  /* 0x00017000ff0aab82 */ /* 0x000e220000000a00 */
[----:B------:R-:W-:-:S04]  /*44ea0*/  LOP3.LUT R0, R0, 0xfffffff7, RZ, 0xc0, !PT ;  /* 0xfffffff700007812 */ /* 0x000fc800078ec0ff */
[----:B------:R-:W-:-:S04]  /*44eb0*/  @P4 LOP3.LUT R0, R0, 0x8, RZ, 0xfc, !PT ;  /* 0x0000000800004812 */ /* 0x000fc800078efcff */
        /* <DEDUP_REMOVED lines=8> */
[----:B------:R-:W-:Y:S02]  /*44f40*/  LOP3.LUT P5, RZ, R5, 0x80000000, RZ, 0xc0, !PT ;  /* 0x8000000005ff7812 */ /* 0x000fe400078ac0ff */
[----:B0-----:R-:W-:Y:S01]  /*44f50*/  @!P3 IADD3 R168, P1, P2, R24, UR26, R10 ;  /* 0x0000001a18a8bc10 */ /* 0x001fe2000fa3e00a */
[----:B--2---:R-:W-:Y:S02]  /*44f60*/  FMUL R10, R127, UR23 ;  /* 0x000000177f0a7c20 */ /* 0x004fe40008400000 */
[----:B------:R-:W2:Y:S03]  /*44f70*/  LDL.LU R127, [R1+0x660] ;  /* 0x00066000017f7983 */ /* 0x000ea60000300800 */
[----:B------:R-:W-:-:S05]  /*44f80*/  F2FP.SATFINITE.E4M3.F32.PACK_AB_MERGE_C R10, RZ, R10, RZ ;  /* 0x0000000aff0a723e */ /* 0x000fca00048070ff */
[----:B------:R0:W-:Y:S01]  /*44f90*/  @!P5 STG.E.U8 desc[UR20][R82.64+0xf8], R10 ;  /* 0x0000f80a5200d986 */ /* 0x0001e2000c101114 */
[----:B------:R-:W-:Y:S02]  /*44fa0*/  ISETP.LT.OR P5, PT, R28, 0xf9, !P0 ;  /* 0x000000f91c00780c */ /* 0x000fe400047a1670 */
[----:B------:R-:W-:-:S11]  /*44fb0*/  @!P3 IADD3.X R169, R30, UR25, R11, P1, P2 ;  /* 0x000000191ea9bc10 */ /* 0x000fd60008fe440b */
[----:B0-----:R-:W0:Y:S01]  /*44fc0*/  @!P5 LDC.64 R10, c[0x0][0x5c0] ;  /* 0x00017000ff0adb82 */ /* 0x001e220000000a00 */
[----:B------:R-:W-:-:S04]  /*44fd0*/  LOP3.LUT R0, R0, 0xfffffeff, RZ, 0xc0, !PT ;  /* 0xfffffeff00007812 */ /* 0x000fc800078ec0ff */
[----:B------:R-:W-:-:S04]  /*44fe0*/  @P3 LOP3.LUT R0, R0, 0x100, RZ, 0xfc, !PT ;  /* 0x0000010000003812 */ /* 0x000fc800078efcff */
[----:B------:R-:W-:-:S04]  /*44ff0*/  LOP3.LUT R0, R0, 0xffffdfff, RZ, 0xc0, !PT ;  /* 0xffffdfff00007812 */ /* 0x000fc800078ec0ff */
[----:B------:R-:W-:Y:S02]  /*45000*/  @P5 LOP3.LUT R0, R0, 0x2000, RZ, 0xfc, !PT ;  /* 0x0000200000005812 */ /* 0x000fe400078efcff */
[----:B0-----:R-:W-:-:S04]  /*45010*/  @!P5 IADD3 R196, P1, P2, R24, UR26, R10 ;  /* 0x0000001a18c4dc10 */ /* 0x001fc8000fa3e00a */
[----:B------:R-:W-:Y:S02]  /*45020*/  @!P5 IADD3.X R197, R30, UR25, R11, P1, P2 ;  /* 0x000000191ec5dc10 */ /* 0x000fe40008fe440b */
[----:B------:R-:W-:-:S13]  /*45030*/  ISETP.LT.OR P5, PT, R28, 0xfa, !P0 ;  /* 0x000000fa1c00780c */ /* 0x000fda00047a1670 */
[----:B------:R-:W0:Y:S01]  /*45040*/  @!P5 LDC.64 R10, c[0x0][0x5c0] ;  /* 0x00017000ff0adb82 */ /* 0x000e220000000a00 */
[----:B------:R-:W-:Y:S02]  /*45050*/  LOP3.LUT P4, RZ, R5, 0x4000, RZ, 0xc0, !PT ;  /* 0x0000400005ff7812 */ /* 0x000fe4000788c0ff */
[----:B0-----:R-:W-:-:S04]  /*45060*/  @!P5 IADD3 R194, P0, P1, R24, UR26, R10 ;  /* 0x0000001a18c2dc10 */ /* 0x001fc8000f91e00a */
[----:B------:R-:W-:Y:S02]  /*45070*/  @!P5 IADD3.X R195, R30, UR25, R11, P0, P1 ;  /* 0x000000191ec3dc10 */ /* 0x000fe400087e240b */
[----:B------:R-:W-:Y:S01]  /*45080*/  ISETP.GE.AND P1, PT, R29, 0x101, PT ;  /* 0x000001011d00780c */ /* 0x000fe20003f26270 */
[----:B----4-:R-:W-:-:S05]  /*45090*/  FMUL R10, R128, UR23 ;  /* 0x00000017800a7c20 */ /* 0x010fca0008400000 */
[----:B------:R-:W-:-:S05]  /*450a0*/  F2FP.SATFINITE.E4M3.F32.PACK_AB_MERGE_C R10, RZ, R10, RZ ;  /* 0x0000000aff0a723e */ /* 0x000fca00048070ff */
[----:B------:R0:W-:Y:S01]  /*450b0*/  @!P4 STG.E.U8 desc[UR20][R84.64+0xf9], R10 ;  /* 0x0000f90a5400c986 */ /* 0x0001e2000c101114 */
[----:B------:R-:W-:-:S13]  /*450c0*/  ISETP.LT.OR P4, PT, R28, 0x1, !P1 ;  /* 0x000000011c00780c */ /* 0x000fda0004f81670 */
[----:B0-----:R-:W0:Y:S02]  /*450d0*/  @!P4 LDC.64 R10, c[0x0][0x5c0] ;  /* 0x00017000ff0acb82 */ /* 0x001e240000000a00 */
[----:B0-----:R-:W-:Y:S01]  /*450e0*/  @!P4 IADD3 R222, P0, P2, R24, UR15, R10 ;  /* 0x0000000f18decc10 */ /* 0x001fe2000fa1e00a */
[----:B---3--:R-:W-:Y:S02]  /*450f0*/  FMUL R10, R126, UR23 ;  /* 0x000000177e0a7c20 */ /* 0x008fe40008400000 */
[----:B------:R-:W3:Y:S01]  /*45100*/  LDL.LU R126, [R1+0x664] ;  /* 0x00066400017e7983 */ /* 0x000ee20000300800 */
[----:B------:R-:W-:Y:S02]  /*45110*/  LOP3.LUT R0, R0, 0xffffbfff, RZ, 0xc0, !PT ;  /* 0xffffbfff00007812 */ /* 0x000fe400078ec0ff */
[----:B------:R-:W-:Y:S01]  /*45120*/  LOP3.LUT P6, RZ, R5, 0x10, RZ, 0xc0, !PT ;  /* 0x0000001005ff7812 */ /* 0x000fe200078cc0ff */
[----:B------:R-:W4:Y:S01]  /*45130*/  LDL.LU R128, [R1+0x668] ;  /* 0x0006680001807983 */ /* 0x000f220000300800 */
[----:B------:R-:W-:-:S04]  /*45140*/  @P5 LOP3.LUT R0, R0, 0x4000, RZ, 0xfc, !PT ;  /* 0x0000400000005812 */ /* 0x000fc800078efcff */
[----:B------:R-:W-:Y:S02]  /*45150*/  LOP3.LUT R0, R0, 0xfffdffff, RZ, 0xc0, !PT ;  /* 0xfffdffff00007812 */ /* 0x000fe400078ec0ff */
[----:B------:R-:W-:Y:S02]  /*45160*/  @!P4 IADD3.X R223, R30, UR14, R11, P0, P2 ;  /* 0x0000000e1edfcc10 */ /* 0x000fe400087e440b */
[----:B------:R-:W-:Y:S02]  /*45170*/  @P4 LOP3.LUT R0, R0, 0x20000, RZ, 0xfc, !PT ;  /* 0x0002000000004812 */ /* 0x000fe400078efcff */
[----:B------:R-:W-:Y:S02]  /*45180*/  ISETP.LT.OR P4, PT, R28, 0x2, !P1 ;  /* 0x000000021c00780c */ /* 0x000fe40004f81670 */
[----:B------:R-:W-:-:S05]  /*45190*/  F2FP.SATFINITE.E4M3.F32.PACK_AB_MERGE_C R10, RZ, R10, RZ ;  /* 0x0000000aff0a723e */ /* 0x000fca00048070ff */
[----:B------:R0:W-:Y:S06]  /*451a0*/  @!P6 STG.E.U8 desc[UR20][R52.64], R10 ;  /* 0x0000000a3400e986 */ /* 0x0001ec000c101114 */
[----:B0-----:R-:W0:Y:S02]  /*451b0*/  @!P4 LDC.64 R10, c[0x0][0x5c0] ;  /* 0x00017000ff0acb82 */ /* 0x001e240000000a00 */
[----:B0-----:R-:W-:Y:S01]  /*451c0*/  @!P4 IADD3 R192, P0, P2, R24, UR15, R10 ;  /* 0x0000000f18c0cc10 */ /* 0x001fe2000fa1e00a */
[----:B--2---:R-:W-:Y:S02]  /*451d0*/  FMUL R10, R127, UR23 ;  /* 0x000000177f0a7c20 */ /* 0x004fe40008400000 */
[----:B------:R-:W2:Y:S01]  /*451e0*/  LDL.LU R127, [R1+0x66c] ;  /* 0x00066c00017f7983 */ /* 0x000ea20000300800 */
[----:B------:R-:W-:-:S02]  /*451f0*/  @!P4 IADD3.X R193, R30, UR14, R11, P0, P2 ;  /* 0x0000000e1ec1cc10 */ /* 0x000fc400087e440b */
[----:B------:R-:W-:-:S04]  /*45200*/  ISETP.GE.AND P0, PT, R29, 0x89, PT ;  /* 0x000000891d00780c */ /* 0x000fc80003f06270 */
[----:B------:R-:W-:Y:S02]  /*45210*/  ISETP.LT.OR P2, PT, R28, 0x1, !P0 ;  /* 0x000000011c00780c */ /* 0x000fe40004741670 */
[----:B------:R-:W-:-:S11]  /*45220*/  LOP3.LUT R0, R0, 0xfffeffff, RZ, 0xc0, !PT ;  /* 0xfffeffff00007812 */ /* 0x000fd600078ec0ff */
[----:B------:R-:W0:Y:S01]  /*45230*/  @!P2 LDC.64 R12, c[0x0][0x5c0] ;  /* 0x00017000ff0cab82 */ /* 0x000e220000000a00 */
[----:B------:R-:W-:Y:S02]  /*45240*/  LOP3.LUT P3, RZ, R4, 0x100, RZ, 0xc0, !PT ;  /* 0x0000010004ff7812 */ /* 0x000fe4000786c0ff */
[----:B------:R-:W-:Y:S02]  /*45250*/  @P4 LOP3.LUT R0, R0, 0x10000, RZ, 0xfc, !PT ;  /* 0x0001000000004812 */ /* 0x000fe400078efcff */
[----:B------:R-:W-:Y:S01]  /*45260*/  ISETP.LT.OR P4, PT, R28, 0x9, !P1 ;  /* 0x000000091c00780c */ /* 0x000fe20004f81670 */
[----:B------:R-:W-:Y:S01]  /*45270*/  IMAD.U32 R11, RZ, RZ, UR28 ;  /* 0x0000001cff0b7e24 */ /* 0x000fe2000f8e00ff */
[----:B------:R-:W-:-:S04]  /*45280*/  F2FP.SATFINITE.E4M3.F32.PACK_AB_MERGE_C R10, RZ, R10, RZ ;  /* 0x0000000aff0a723e */ /* 0x000fc800048070ff */
[----:B------:R-:W-:-:S03]  /*45290*/  @!P2 IADD3 R11, P5, P6, R11, UR26, R24 ;  /* 0x0000001a0b0bac10 */ /* 0x000fc6000febe018 */
[----:B------:R1:W-:Y:S01]  /*452a0*/  @!P3 STG.E.U8 desc[UR20][R50.64+0x1], R10 ;  /* 0x0000010a3200b986 */ /* 0x0003e2000c101114 */
[----:B0-----:R-:W-:-:S03]  /*452b0*/  @!P2 IADD3 R12, P3, R11, R12, RZ ;  /* 0x0000000c0b0ca210 */ /* 0x001fc60007f7e0ff */
[----:B-1----:R-:W0:Y:S01]  /*452c0*/  @!P4 LDC.64 R10, c[0x0][0x5c0] ;  /* 0x00017000ff0acb82 */ /* 0x002e220000000a00 */
[----:B------:R-:W-:-:S05]  /*452d0*/  IMAD.U32 R14, RZ, RZ, UR27 ;  /* 0x0000001bff0e7e24 */ /* 0x000fca000f8e00ff */
[----:B------:R-:W-:Y:S02]  /*452e0*/  @!P2 IADD3.X R14, R14, UR25, R30, P5, P6 ;  /* 0x000000190e0eac10 */ /* 0x000fe4000afec41e */
[----:B0-----:R-:W-:-:S03]  /*452f0*/  @!P4 IADD3 R208, P5, P6, R24, UR15, R10 ;  /* 0x0000000f18d0cc10 */ /* 0x001fc6000febe00a */
[----:B------:R-:W-:Y:S01]  /*45300*/  @!P2 IMAD.X R13, R14, 0x1, R13, P3 ;  /* 0x000000010e0da824 */ /* 0x000fe200018e060d */
[----:B------:R-:W-:Y:S02]  /*45310*/  @!P4 IADD3.X R209, R30, UR14, R11, P5, P6 ;  /* 0x0000000e1ed1cc10 */ /* 0x000fe4000afec40b */
[----:B------:R-:W-:Y:S02]  /*45320*/  LOP3.LUT P6, RZ, R5, 0x40, RZ, 0xc0, !PT ;  /* 0x0000004005ff7812 */ /* 0x000fe400078cc0ff */
[----:B------:R-:W-:-:S11]  /*45330*/  LOP3.LUT R4, R4, 0xffffff7f, RZ, 0xc0, !PT ;  /* 0xffffff7f04047812 */ /* 0x000fd600078ec0ff */
[----:B------:R-:W-:Y:S02]  /*45340*/  @P6 LOP3.LUT R4, R4, 0x80, RZ, 0xfc, !PT ;  /* 0x0000008004046812 */ /* 0x000fe400078efcff */
[----:B------:R-:W-:Y:S01]  /*45350*/  ISETP.LT.OR P6, PT, R28, 0xa, !P1 ;  /* 0x0000000a1c00780c */ /* 0x000fe20004fc1670 */
[----:B---3--:R-:W-:Y:S02]  /*45360*/  FMUL R10, R126, UR23 ;  /* 0x000000177e0a7c20 */ /* 0x008fe40008400000 */
[----:B------:R-:W3:Y:S03]  /*45370*/  LDL.LU R126, [R1+0x670] ;  /* 0x00067000017e7983 */ /* 0x000ee60000300800 */
[----:B------:R-:W-:-:S05]  /*45380*/  F2FP.SATFINITE.E4M3.F32.PACK_AB_MERGE_C R10, RZ, R10, RZ ;  /* 0x0000000aff0a723e */ /* 0x000fca00048070ff */
[----:B------:R0:W-:Y:S01]  /*45390*/  @!P2 STG.E.U8 desc[UR20][R12.64], R10 ;  /* 0x0000000a0c00a986 */ /* 0x0001e2000c101114 */
[----:B------:R-:W-:-:S13]  /*453a0*/  ISETP.LT.OR P2, PT, R28, 0x2, !P0 ;  /* 0x000000021c00780c */ /* 0x000fda0004741670 */
[----:B0-----:R-:W0:Y:S01]  /*453b0*/  @!P2 LDC.64 R10, c[0x0][0x5c0] ;  /* 0x00017000ff0aab82 */ /* 0x001e220000000a00 */
[----:B------:R-:W-:Y:S02]  /*453c0*/  IMAD.U32 R12, RZ, RZ, UR28 ;  /* 0x0000001cff0c7e24 */ /* 0x000fe4000f8e00ff */
[----:B------:R-:W-:-:S03]  /*453d0*/  IMAD.U32 R13, RZ, RZ, UR27 ;  /* 0x0000001bff0d7e24 */ /* 0x000fc6000f8e00ff */
[----:B------:R-:W-:-:S04]  /*453e0*/  @!P2 IADD3 R12, P3, P5, R12, UR26, R24 ;  /* 0x0000001a0c0cac10 */ /* 0x000fc8000fd7e018 */
[----:B------:R-:W-:Y:S02]  /*453f0*/  @!P2 IADD3.X R13, R13, UR25, R30, P3, P5 ;  /* 0x000000190d0dac10 */ /* 0x000fe40009fea41e */
[----:B0-----:R-:W-:-:S05]  /*45400*/  @!P2 IADD3 R12, P3, R12, R10, RZ ;  /* 0x0000000a0c0ca210 */ /* 0x001fca0007f7e0ff */
[----:B------:R-:W-:Y:S02]  /*45410*/  @!P2 IMAD.X R13, R13, 0x1, R11, P3 ;  /* 0x000000010d0da824 */ /* 0x000fe400018e060b */
[----:B------:R-:W0:Y:S02]  /*45420*/  @!P6 LDC.64 R10, c[0x0][0x5c0] ;  /* 0x00017000ff0aeb82 */ /* 0x000e240000000a00 */
[----:B0-----:R-:W-:Y:S01]  /*45430*/  @!P6 IADD3 R152, P3, P5, R24, UR15, R10 ;  /* 0x0000000f1898ec10 */ /* 0x001fe2000fd7e00a */
[----:B----4-:R-:W-:-:S03]  /*45440*/  FMUL R10, R128, UR23 ;  /* 0x00000017800a7c20 */ /* 0x010fc60008400000 */
[----:B------:R-:W-:Y:S02]  /*45450*/  @!P6 IADD3.X R153, R30, UR14, R11, P3, P5 ;  /* 0x0000000e1e99ec10 */ /* 0x000fe40009fea40b */
[----:B------:R-:W-:Y:S02]  /*45460*/  ISETP.LT.OR P5, PT, R28, 0x11, !P1 ;  /* 0x000000111c00780c */ /* 0x000fe40004fa1670 */
[----:B------:R-:W-:-:S05]  /*45470*/  F2FP.SATFINITE.E4M3.F32.PACK_AB_MERGE_C R10, RZ, R10, RZ ;  /* 0x0000000aff0a723e */ /* 0x000fca00048070ff */
[----:B------:R0:W-:Y:S06]  /*45480*/  @!P2 STG.E.U8 desc[UR20][R12.64+0x1], R10 ;  /* 0x0000010a0c00a986 */ /* 0x0001ec000c101114 */
[----:B0-----:R-:W0:Y:S02]  /*45490*/  @!P5 LDC.64 R10, c[0x0][0x5c0] ;  /* 0x00017000ff0adb82 */ /* 0x001e240000000a00 */
[----:B0-----:R-:W-:Y:S01]  /*454a0*/  @!P5 IADD3 R166, P2, P3, R24, UR15, R10 ;  /* 0x0000000f18a6dc10 */ /* 0x001fe2000fb5e00a */
[----:B--2---:R-:W-:Y:S02]  /*454b0*/  FMUL R10, R127, UR23 ;  /* 0x000000177f0a7c20 */ /* 0x004fe40008400000 */
[----:B------:R-:W2:Y:S01]  /*454c0*/  LDL.LU R127, [R1+0x674] ;  /* 0x00067400017f7983 */ /* 0x000ea20000300800 */
[----:B------:R-:W-:-:S02]  /*454d0*/  LOP3.LUT R0, R0, 0xffff7fff, RZ, 0xc0, !PT ;  /* 0xffff7fff00007812 */ /* 0x000fc400078ec0ff */
[----:B------:R-:W-:Y:S01]  /*454e0*/  @!P5 IADD3.X R167, R30, UR14, R11, P2, P3 ;  /* 0x0000000e1ea7dc10 */ /* 0x000fe200097e640b */
[----:B------:R-:W4:Y:S01]  /*454f0*/  LDL.LU R132, [R1+0x678] ;  /* 0x0006780001847983 */ /* 0x000f220000300800 */
[----:B------:R-:W-:-:S04]  /*45500*/  @P4 LOP3.LUT R0, R0, 0x8000, RZ, 0xfc, !PT ;  /* 0x0000800000004812 */ /* 0x000fc800078efcff */
[----:B------:R-:W-:-:S04]  /*45510*/  LOP3.LUT R0, R0, 0xffffefff, RZ, 0xc0, !PT ;  /* 0xffffefff00007812 */ /* 0x000fc800078ec0ff */
[----:B------:R-:W-:-:S04]  /*45520*/  @P6 LOP3.LUT R0, R0, 0x1000, RZ, 0xfc, !PT ;  /* 0x0000100000006812 */ /* 0x000fc800078efcff */
[----:B------:R-:W-:Y:S02]  /*45530*/  LOP3.LUT R0, R0, 0xfffff7ff, RZ, 0xc0, !PT ;  /* 0xfffff7ff00007812 */ /* 0x000fe400078ec0ff */
[----:B------:R-:W-:Y:S02]  /*45540*/  LOP3.LUT P6, RZ, R4, 0x80, RZ, 0xc0, !PT ;  /* 0x0000008004ff7812 */ /* 0x000fe400078cc0ff */
[----:B------:R-:W-:Y:S02]  /*45550*/  @P5 LOP3.LUT R0, R0, 0x800, RZ, 0xfc, !PT ;  /* 0x0000080000005812 */ /* 0x000fe400078efcff */
[----:B------:R-:W-:Y:S02]  /*45560*/  ISETP.LT.OR P5, PT, R28, 0x12, !P1 ;  /* 0x000000121c00780c */ /* 0x000fe40004fa1670 */
[----:B------:R-:W-:-:S07]  /*45570*/  F2FP.SATFINITE.E4M3.F32.PACK_AB_MERGE_C R10, RZ, R10, RZ ;  /* 0x0000000aff0a723e */ /* 0x000fce00048070ff */
[----:B------:R0:W-:Y:S04]  /*45580*/  @!P6 STG.E.U8 desc[UR20][R34.64+0x8], R10 ;  /* 0x0000080a2200e986 */ /* 0x0001e8000c101114 */
[----:B0-----:R-:W0:Y:S02]  /*45590*/  @!P5 LDC.64 R10, c[0x0][0x5c0] ;  /* 0x00017000ff0adb82 */ /* 0x001e240000000a00 */
[----:B0-----:R-:W-:Y:S01]  /*455a0*/  @!P5 IADD3 R150, P2, P3, R24, UR15, R10 ;  /* 0x0000000f1896dc10 */ /* 0x001fe2000fb5e00a */
[----:B---3--:R-:W-:Y:S02]  /*455b0*/  FMUL R10, R126, UR23 ;  /* 0x000000177e0a7c20 */ /* 0x008fe40008400000 */
[----:B------:R-:W3:Y:S01]  /*455c0*/  LDL.LU R126, [R1+0x67c] ;  /* 0x00067c00017e7983 */ /* 0x000ee20000300800 */
[----:B------:R-:W-:-:S02]  /*455d0*/  @!P5 IADD3.X R151, R30, UR14, R11, P2, P3 ;  /* 0x0000000e1e97dc10 */ /* 0x000fc400097e640b */
[----:B------:R-:W-:Y:S02]  /*455e0*/  ISETP.LT.OR P2, PT, R28, 0x9, !P0 ;  /* 0x000000091c00780c */ /* 0x000fe40004741670 */
[----:B------:R-:W-:Y:S02]  /*455f0*/  LOP3.LUT P4, RZ, R5, 0x80, RZ, 0xc0, !PT ;  /* 0x0000008005ff7812 */ /* 0x000fe4000788c0ff */
[----:B------:R-:W-:-:S09]  /*45600*/  F2FP.SATFINITE.E4M3.F32.PACK_AB_MERGE_C R10, RZ, R10, RZ ;  /* 0x0000000aff0a723e */ /* 0x000fd200048070ff */
[----:B------:R-:W0:Y:S02]  /*45610*/  @!P2 LDC.64 R12, c[0x0][0x5c0] ;  /* 0x00017000ff0cab82 */ /* 0x000e240000000a00 */
[----:B------:R1:W-:Y:S01]  /*45620*/  @!P4 STG.E.U8 desc[UR20][R86.64+0x9], R10 ;  /* 0x0000090a5600c986 */ /* 0x0003e2000c101114 */
[----:B------:R-:W-:Y:S01]  /*45630*/  ISETP.LT.OR P4, PT, R28, 0x19, !P1 ;  /* 0x000000191c00780c */ /* 0x000fe20004f81670 */
[----:B------:R-:W-:Y:S01]  /*45640*/  IMAD.U32 R11, RZ, RZ, UR28 ;  /* 0x0000001cff0b7e24 */ /* 0x000fe2000f8e00ff */
[----:B------:R-:W-:Y:S01]  /*45650*/  LOP3.LUT R0, R0, 0xfffffbff, RZ, 0xc0, !PT ;  /* 0xfffffbff00007812 */ /* 0x000fe200078ec0ff */
[----:B------:R-:W-:-:S03]  /*45660*/  IMAD.U32 R14, RZ, RZ, UR27 ;  /* 0x0000001bff0e7e24 */ /* 0x000fc6000f8e00ff */
[----:B------:R-:W-:Y:S02]  /*45670*/  @P5 LOP3.LUT R0, R0, 0x400, RZ, 0xfc, !PT ;  /* 0x0000040000005812 */ /* 0x000fe400078efcff */
[----:B------:R-:W-:-:S04]  /*45680*/  @!P2 IADD3 R11, P3, P5, R11, UR26, R24 ;  /* 0x0000001a0b0bac10 */ /* 0x000fc8000fd7e018 */
[----:B------:R-:W-:Y:S02]  /*45690*/  @!P2 IADD3.X R14, R14, UR25, R30, P3, P5 ;  /* 0x000000190e0eac10 */ /* 0x000fe40009fea41e */
[----:B0-----:R-:W-:Y:S02]  /*456a0*/  @!P2 IADD3 R12, P3, R11, R12, RZ ;  /* 0x0000000c0b0ca210 */ /* 0x001fe40007f7e0ff */
[----:B-1----:R-:W0:Y:S03]  /*456b0*/  @!P4 LDC.64 R10, c[0x0][0x5c0] ;  /* 0x00017000ff0acb82 */ /* 0x002e260000000a00 */
[----:B------:R-:W-:Y:S01]  /*456c0*/  @!P2 IMAD.X R13, R14, 0x1, R13, P3 ;  /* 0x000000010e0da824 */ /* 0x000fe200018e060d */
[----:B0-----:R-:W-:-:S04]  /*456d0*/  @!P4 IADD3 R162, P5, P6, R24, UR15, R10 ;  /* 0x0000000f18a2cc10 */ /* 0x001fc8000febe00a */
[----:B------:R-:W-:Y:S02]  /*456e0*/  @!P4 IADD3.X R163, R30, UR14, R11, P5, P6 ;  /* 0x0000000e1ea3cc10 */ /* 0x000fe4000afec40b */
[----:B------:R-:W-:Y:S02]  /*456f0*/  LOP3.LUT P6, RZ, R6, 0x2, RZ, 0xc0, !PT ;  /* 0x0000000206ff7812 */ /* 0x000fe400078cc0ff */
[----:B------:R-:W-:-:S11]  /*45700*/  LOP3.LUT R4, R4, 0xffffffbf, RZ, 0xc0, !PT ;  /* 0xffffffbf04047812 */ /* 0x000fd600078ec0ff */
[----:B------:R-:W-:Y:S01]  /*45710*/  @P6 LOP3.LUT R4, R4, 0x40, RZ, 0xfc, !PT ;  /* 0x0000004004046812 */ /* 0x000fe200078efcff */
[----:B--2---:R-:W-:Y:S01]  /*45720*/  FMUL R10, R127, UR23 ;  /* 0x000000177f0a7c20 */ /* 0x004fe20008400000 */
[----:B------:R-:W-:Y:S01]  /*45730*/  ISETP.LT.OR P6, PT, R28, 0x1a, !P1 ;  /* 0x0000001a1c00780c */ /* 0x000fe20004fc1670 */
[----:B------:R-:W2:Y:S03]  /*45740*/  LDL.LU R127, [R1+0x680] ;  /* 0x00068000017f7983 */ /* 0x000ea60000300800 */
        /* <DEDUP_REMOVED lines=19> */
[----:B---3--:R-:W-:Y:S02]  /*45880*/  FMUL R10, R126, UR23 ;  /* 0x000000177e0a7c20 */ /* 0x008fe40008400000 */
[----:B------:R-:W3:Y:S04]  /*45890*/  LDL.LU R126, [R1+0x684] ;  /* 0x00068400017e7983 */ /* 0x000ee80000300800 */
[----:B------:R-:W4:Y:S04]  /*458a0*/  LDL.LU R136, [R1+0x688] ;  /* 0x0006880001887983 */ /* 0x000f280000300800 */
[----:B------:R-:W4:Y:S01]  /*458b0*/  LDL.LU R132, [R1+0x68c] ;  /* 0x00068c0001847983 */ /* 0x000f220000300800 */
[----:B------:R-:W-:-:S02]  /*458c0*/  LOP3.LUT R0, R0, 0xfffffdff, RZ, 0xc0, !PT ;  /* 0xfffffdff00007812 */ /* 0x000fc400078ec0ff */
[----:B------:R-:W-:Y:S01]  /*458d0*/  @!P5 IADD3.X R141, R30, UR14, R11, P2, P3 ;  /* 0x0000000e1e8ddc10 */ /* 0x000fe200097e640b */
[----:B------:R-:W-:Y:S01]  /*458e0*/  IMAD.U32 R14, RZ, RZ, UR27 ;  /* 0x0000001bff0e7e24 */ /* 0x000fe2000f8e00ff */
[----:B------:R-:W-:Y:S01]  /*458f0*/  @P4 LOP3.LUT R0, R0, 0x200, RZ, 0xfc, !PT ;  /* 0x0000020000004812 */ /* 0x000fe200078efcff */
[----:B------:R-:W4:Y:S03]  /*45900*/  LDL.LU R133, [R1+0x690] ;  /* 0x0006900001857983 */ /* 0x000f260000300800 */
        /* <DEDUP_REMOVED lines=8> */
[----:B0-----:R-:W0:Y:S01]  /*45990*/  @!P5 LDC.64 R10, c[0x0][0x5c0] ;  /* 0x00017000ff0adb82 */ /* 0x001e220000000a00 */
[----:B------:R-:W-:Y:S02]  /*459a0*/  LOP3.LUT P4, RZ, R6, 0x1, RZ, 0xc0, !PT ;  /* 0x0000000106ff7812 */ /* 0x000fe4000788c0ff */
[----:B0-----:R-:W-:-:S04]  /*459b0*/  @!P5 IADD3 R134, P2, P3, R24, UR15, R10 ;  /* 0x0000000f1886dc10 */ /* 0x001fc8000fb5e00a */
[----:B------:R-:W-:Y:S02]  /*459c0*/  @!P5 IADD3.X R135, R30, UR14, R11, P2, P3 ;  /* 0x0000000e1e87dc10 */ /* 0x000fe400097e640b */
[----:B------:R-:W-:-:S13]  /*459d0*/  ISETP.LT.OR P2, PT, R28, 0x11, !P0 ;  /* 0x000000111c00780c */ /* 0x000fda0004741670 */
[----:B------:R-:W0:Y:S01]  /*459e0*/  @!P2 LDC.64 R12, c[0x0][0x5c0] ;  /* 0x00017000ff0cab82 */ /* 0x000e220000000a00 */
[----:B------:R-:W-:Y:S01]  /*459f0*/  LOP3.LUT R0, R0, 0xffffffef, RZ, 0xc0, !PT ;  /* 0xffffffef00007812 */ /* 0x000fe200078ec0ff */
[----:B------:R-:W-:-:S03]  /*45a00*/  IMAD.U32 R11, RZ, RZ, UR28 ;  /* 0x0000001cff0b7e24 */ /* 0x000fc6000f8e00ff */
[----:B------:R-:W-:Y:S02]  /*45a10*/  @P5 LOP3.LUT R0, R0, 0x10, RZ, 0xfc, !PT ;  /* 0x0000001000005812 */ /* 0x000fe400078efcff */
[----:B------:R-:W-:Y:S01]  /*45a20*/  @!P2 IADD3 R11, P3, P5, R11, UR26, R24 ;  /* 0x0000001a0b0bac10 */ /* 0x000fe2000fd7e018 */
[----:B--2---:R-:W-:-:S05]  /*45a30*/  FMUL R10, R127, UR23 ;  /* 0x000000177f0a7c20 */ /* 0x004fca0008400000 */
[----:B------:R-:W-:-:S05]  /*45a40*/  F2FP.SATFINITE.E4M3.F32.PACK_AB_MERGE_C R10, RZ, R10, RZ ;  /* 0x0000000aff0a723e */ /* 0x000fca00048070ff */
[----:B------:R1:W-:Y:S01]  /*45a50*/  @!P4 STG.E.U8 desc[UR20][R18.64+0x11], R10 ;  /* 0x0000110a1200c986 */ /* 0x0003e2000c101114 */
[----:B------:R-:W-:Y:S02]  /*45a60*/  ISETP.LT.OR P4, PT, R28, 0x29, !P1 ;  /* 0x000000291c00780c */ /* 0x000fe40004f81670 */
[----:B------:R-:W-:Y:S02]  /*45a70*/  @!P2 IADD3.X R14, R14, UR25, R30, P3, P5 ;  /* 0x000000190e0eac10 */ /* 0x000fe40009fea41e */
[----:B0-----:R-:W-:-:S09]  /*45a80*/  @!P2 IADD3 R12, P3, R11, R12, RZ ;  /* 0x0000000c0b0ca210 */ /* 0x001fd20007f7e0ff */
[----:B-1----:R-:W0:Y:S01]  /*45a90*/  @!P4 LDC.64 R10, c[0x0][0x5c0] ;  /* 0x00017000ff0acb82 */ /* 0x002e220000000a00 */
[----:B------:R-:W-:Y:S01]  /*45aa0*/  @!P2 IMAD.X R13, R14, 0x1, R13, P3 ;  /* 0x000000010e0da824 */ /* 0x000fe200018e060d */
[----:B0-----:R-:W-:-:S04]  /*45ab0*/  @!P4 IADD3 R154, P5, P6, R24, UR15, R10 ;  /* 0x0000000f189acc10 */ /* 0x001fc8000febe00a */
[----:B------:R-:W-:Y:S02]  /*45ac0*/  @!P4 IADD3.X R155, R30, UR14, R11, P5, P6 ;  /* 0x0000000e1e9bcc10 */ /* 0x000fe4000afec40b */
[----:B------:R-:W-:Y:S02]  /*45ad0*/  LOP3.LUT P6, RZ, R5, 0x4, RZ, 0xc0, !PT ;  /* 0x0000000405ff7812 */ /* 0x000fe400078cc0ff */
[----:B------:R-:W-:-:S11]  /*45ae0*/  LOP3.LUT R4, R4, 0xffffffdf, RZ, 0xc0, !PT ;  /* 0xffffffdf04047812 */ /* 0x000fd600078ec0ff */
[----:B------:R-:W-:Y:S02]  /*45af0*/  @P6 LOP3.LUT R4, R4, 0x20, RZ, 0xfc, !PT ;  /* 0x0000002004046812 */ /* 0x000fe400078efcff */
[----:B------:R-:W-:Y:S01]  /*45b00*/  ISETP.LT.OR P6, PT, R28, 0x2a, !P1 ;  /* 0x0000002a1c00780c */ /* 0x000fe20004fc1670 */
[----:B---3--:R-:W-:-:S05]  /*45b10*/  FMUL R10, R126, UR23 ;  /* 0x000000177e0a7c20 */ /* 0x008fca0008400000 */
        /* <DEDUP_REMOVED lines=19> */
[----:B------:R-:W-:Y:S02]  /*45c50*/  FMUL R10, R132, UR23 ;  /* 0x00000017840a7c20 */ /* 0x000fe40008400000 */
[----:B------:R-:W2:Y:S04]  /*45c60*/  LDL.LU R132, [R1+0x694] ;  /* 0x0006940001847983 */ /* 0x000ea80000300800 */
[----:B------:R-:W3:Y:S04]  /*45c70*/  LDL.LU R144, [R1+0x698] ;  /* 0x0006980001907983 */ /* 0x000ee80000300800 */
[----:B------:R-:W4:Y:S01]  /*45c80*/  LDL.LU R136, [R1+0x69c] ;  /* 0x00069c0001887983 */ /* 0x000f220000300800 */
[----:B------:R-:W-:-:S02]  /*45c90*/  LOP3.LUT R0, R0, 0xfffffffb, RZ, 0xc0, !PT ;  /* 0xfffffffb00007812 */ /* 0x000fc400078ec0ff */
[----:B------:R-:W-:Y:S01]  /*45ca0*/  LOP3.LUT R9, R9, 0x7fffffff, RZ, 0xc0, !PT ;  /* 0x7fffffff09097812 */ /* 0x000fe200078ec0ff */
[----:B------:R-:W-:Y:S01]  /*45cb0*/  IMAD.U32 R14, RZ, RZ, UR27 ;  /* 0x0000001bff0e7e24 */ /* 0x000fe2000f8e00ff */
[----:B------:R-:W-:Y:S01]  /*45cc0*/  @P4 LOP3.LUT R0, R0, 0x4, RZ, 0xfc, !PT ;  /* 0x0000000400004812 */ /* 0x000fe200078efcff */
[----:B------:R-:W4:Y:S03]  /*45cd0*/  LDL.LU R137, [R1+0x6a0] ;  /* 0x0006a00001897983 */ /* 0x000f260000300800 */
[----:B------:R-:W-:Y:S02]  /*45ce0*/  LOP3.LUT R0, R0, 0xfffffffe, RZ, 0xc0, !PT ;  /* 0xfffffffe00007812 */ /* 0x000fe400078ec0ff */
[----:B------:R-:W-:Y:S02]  /*45cf0*/  @P5 LOP3.LUT R9, R9, 0x80000000, RZ, 0xfc, !PT ;  /* 0x8000000009095812 */ /* 0x000fe400078efcff */
[----:B------:R-:W-:-:S02]  /*45d00*/  @P6 LOP3.LUT R0, R0, 0x1, RZ, 0xfc, !PT ;  /* 0x0000000100006812 */ /* 0x000fc400078efcff */
[----:B------:R-:W-:Y:S02]  /*45d10*/  LOP3.LUT P6, RZ, R4, 0x20, RZ, 0xc0, !PT ;  /* 0x0000002004ff7812 */ /* 0x000fe400078cc0ff */
[----:B------:R-:W-:Y:S02]  /*45d20*/  @!P5 IADD3.X R149, R30, UR14, R11, P2, P3 ;  /* 0x0000000e1e95dc10 */ /* 0x000fe400097e640b */
[----:B------:R-:W-:Y:S02]  /*45d30*/  ISETP.LT.OR P5, PT, R28, 0x32, !P1 ;  /* 0x000000321c00780c */ /* 0x000fe40004fa1670 */
[----:B------:R-:W-:-:S07]  /*45d40*/  F2FP.SATFINITE.E4M3.F32.PACK_AB_MERGE_C R10, RZ, R10, RZ ;  /* 0x0000000aff0a723e */ /* 0x000fce00048070ff */
[----:B------:R0:W-:Y:S04]  /*45d50*/  @!P6 STG.E.U8 desc[UR20][R20.64+0x18], R10 ;  /* 0x0000180a1400e986 */ /* 0x0001e8000c101114 */
[----:B0-----:R-:W0:Y:S01]  /*45d60*/  @!P5 LDC.64 R10, c[0x0][0x5c0] ;  /* 0x00017000ff0adb82 */ /* 0x001e220000000a00 */
[----:B------:R-:W-:Y:S02]  /*45d70*/  LOP3.LUT P4, RZ, R6, 0x4, RZ, 0xc0, !PT ;  /* 0x0000000406ff7812 */ /* 0x000fe4000788c0ff */
[----:B0-----:R-:W-:-:S04]  /*45d80*/  @!P5 IADD3 R138, P2, P3, R24, UR15, R10 ;  /* 0x0000000f188adc10 */ /* 0x001fc8000fb5e00a */
[----:B------:R-:W-:Y:S02]  /*45d90*/  @!P5 IADD3.X R139, R30, UR14, R11, P2, P3 ;  /* 0x0000000e1e8bdc10 */ /* 0x000fe400097e640b */
[----:B------:R-:W-:Y:S01]  /*45da0*/  ISETP.LT.OR P2, PT, R28, 0x19, !P0 ;  /* 0x000000191c00780c */ /* 0x000fe20004741670 */
[----:B------:R-:W-:-:S05]  /*45db0*/  FMUL R10, R133, UR23 ;  /* 0x00000017850a7c20 */ /* 0x000fca0008400000 */
[----:B------:R-:W-:-:S07]  /*45dc0*/  F2FP.SATFINITE.E4M3.F32.PACK_AB_MERGE_C R10, RZ, R10, RZ ;  /* 0x0000000aff0a723e */ /* 0x000fce00048070ff */
[----:B------:R-:W0:Y:S01]  /*45dd0*/  @!P2 LDC.64 R12, c[0x0][0x5c0] ;  /* 0x00017000ff0cab82 */ /* 0x000e220000000a00 */
[----:B------:R1:W-:Y:S01]  /*45de0*/  @!P4 STG.E.U8 desc[UR20][R90.64+0x19], R10 ;  /* 0x0000190a5a00c986 */ /* 0x0003e2000c101114 */
[----:B------:R-:W-:Y:S01]  /*45df0*/  ISETP.LT.OR P4, PT, R28, 0x39, !P1 ;  /* 0x000000391c00780c */ /* 0x000fe20004f81670 */
[----:B------:R-:W-:Y:S01]  /*45e00*/  IMAD.U32 R11, RZ, RZ, UR28 ;  /* 0x0000001cff0b7e24 */ /* 0x000fe2000f8e00ff */
[----:B------:R-:W-:-:S04]  /*45e10*/  LOP3.LUT R9, R9, 0xbfffffff, RZ, 0xc0, !PT ;  /* 0xbfffffff09097812 */ /* 0x000fc800078ec0ff */
        /* <DEDUP_REMOVED lines=10> */
[----:B------:R-:W-:Y:S02]  /*45ec0*/  @P6 LOP3.LUT R4, R4, 0x10, RZ, 0xfc, !PT ;  /* 0x0000001004046812 */ /* 0x000fe400078efcff */
[----:B------:R-:W-:Y:S01]  /*45ed0*/  ISETP.LT.OR P6, PT, R28, 0x3a, !P1 ;  /* 0x0000003a1c00780c */ /* 0x000fe20004fc1670 */
[----:B--2---:R-:W-:-:S05]  /*45ee0*/  FMUL R10, R132, UR23 ;  /* 0x00000017840a7c20 */ /* 0x004fca0008400000 */
        /* <DEDUP_REMOVED lines=12> */
[----:B---3--:R-:W-:-:S03]  /*45fb0*/  FMUL R10, R144, UR23 ;  /* 0x00000017900a7c20 */ /* 0x008fc60008400000 */
[----:B------:R-:W-:Y:S02]  /*45fc0*/  @!P6 IADD3.X R133, R30, UR14, R11, P3, P5 ;  /* 0x0000000e1e85ec10 */ /* 0x000fe40009fea40b */
[----:B------:R-:W-:Y:S02]  /*45fd0*/  ISETP.LT.OR P5, PT, R28, 0x41, !P1 ;  /* 0x000000411c00780c */ /* 0x000fe40004fa1670 */
[----:B------:R-:W-:-:S05]  /*45fe0*/  F2FP.SATFINITE.E4M3.F32.PACK_AB_MERGE_C R10, RZ, R10, RZ ;  /* 0x0000000aff0a723e */ /* 0x000fca00048070ff */
[----:B------:R0:W-:Y:S06]  /*45ff0*/  @!P2 STG.E.U8 desc[UR20][R12.64+0x19], R10 ;  /* 0x0000190a0c00a986 */ /* 0x0001ec000c101114 */
[----:B0-----:R-:W0:Y:S02]  /*46000*/  @!P5 LDC.64 R10, c[0x0][0x5c0] ;  /* 0x00017000ff0adb82 */ /* 0x001e240000000a00 */
[----:B0-----:R-:W-:Y:S01]  /*46010*/  @!P5 IADD3 R160, P2, P3, R24, UR15, R10 ;  /* 0x0000000f18a0dc10 */ /* 0x001fe2000fb5e00a */
[----:B----4-:R-:W-:Y:S02]  /*46020*/  FMUL R10, R136, UR23 ;  /* 0x00000017880a7c20 */ /* 0x010fe40008400000 */
[----:B------:R-:W2:Y:S04]  /*46030*/  LDL.LU R136, [R1+0x6a4] ;  /* 0x0006a40001887983 */ /* 0x000ea80000300800 */
[----:B------:R-:W3:Y:S04]  /*46040*/  LDL.LU R2, [R1+0x6a8] ;  /* 0x0006a80001027983 */ /* 0x000ee80000300800 */
        /* <DEDUP_REMOVED lines=118> */
[----:B0-----:R-:W-:-:S04]  /*467b0*/  @!P5 IADD3 R190, P2, P3, R24, UR15, R10 ;  /* 0x0000000f18bedc10 */ /* 0x001fc8000fb5e00a */
[----:B------:R-:W-:Y:S01]  /*467c0*/  @!P5 IADD3.X R191, R30, UR14, R11, P2, P3 ;  /* 0x0000000e1ebfdc10 */ /* 0x000fe200097e640b */
[----:B------:R-:W-:Y:S01]  /*467d0*/  STL [R1+0xd08], R190 ;  /* 0x000d08be01007387 */ /* 0x000fe20000100800 */
[----:B----4-:R-:W-:-:S03]  /*467e0*/  FMUL R10, R3, UR23 ;  /* 0x00000017030a7c20 */ /* 0x010fc60008400000 */
[----:B------:R-:W-:Y:S04]  /*467f0*/  STL [R1+0xd04], R191 ;  /* 0x000d04bf01007387 */ /* 0x000fe80000100800 */
[----:B------:R-:W2:Y:S01]  /*46800*/  LDL.LU R3, [R1+0x6c4] ;  /* 0x0006c40001037983 */ /* 0x000ea20000300800 */
[----:B------:R-:W-:-:S04]  /*46810*/  LOP3.LUT R9, R9, 0xffff7fff, RZ, 0xc0, !PT ;  /* 0xffff7fff09097812 */ /* 0x000fc800078ec0ff */
        /* <DEDUP_REMOVED lines=10> */
[----:B0-----:R-:W-:-:S04]  /*468c0*/  @!P5 IADD3 R172, P2, P3, R24, UR15, R10 ;  /* 0x0000000f18acdc10 */ /* 0x001fc8000fb5e00a */
[----:B------:R-:W-:-:S05]  /*468d0*/  @!P5 IADD3.X R173, R30, UR14, R11, P2, P3 ;  /* 0x0000000e1eaddc10 */ /* 0x000fca00097e640b */
[----:B------:R-:W-:Y:S04]  /*468e0*/  STL [R1+0xd00], R173 ;  /* 0x000d00ad01007387 */ /* 0x000fe80000100800 */
[----:B------:R-:W3:Y:S01]  /*468f0*/  LDL.LU R31, [R1+0x6c8] ;  /* 0x0006c800011f7983 */ /* 0x000ee20000300800 */
[----:B------:R-:W-:-:S03]  /*46900*/  FMUL R10, R2, UR23 ;  /* 0x00000017020a7c20 */ /* 0x000fc60008400000 */
[----:B------:R-:W4:Y:S01]  /*46910*/  LDL.LU R2, [R1+0x6cc] ;  /* 0x0006cc0001027983 */ /* 0x000f220000300800 */
        /* <DEDUP_REMOVED lines=13> */
[----:B-1----:R-:W0:Y:S02]  /*469f0*/  @!P4 LDC.64 R10, c[0x0][0x5c0] ;  /* 0x00017000ff0acb82 */ /* 0x002e240000000a00 */
[----:B0-----:R-:W-:-:S04]  /*46a00*/  @!P4 IADD3 R220, P5, P6, R24, UR15, R10 ;  /* 0x0000000f18dccc10 */ /* 0x001fc8000febe00a */
[----:B------:R-:W-:Y:S01]  /*46a10*/  @!P4 IADD3.X R221, R30, UR14, R11, P5, P6 ;  /* 0x0000000e1eddcc10 */ /* 0x000fe2000afec40b */
[----:B------:R-:W-:Y:S04]  /*46a20*/  STL [R1+0xcf8], R220 ;  /* 0x000cf8dc01007387 */ /* 0x000fe80000100800 */
[----:B------:R-:W-:Y:S01]  /*46a30*/  STL [R1+0xcf4], R221 ;  /* 0x000cf4dd01007387 */ /* 0x000fe20000100800 */
[----:B------:R-:W-:Y:S01]  /*46a40*/  @!P2 IMAD.X R13, R14, 0x1, R13, P3 ;  /* 0x000000010e0da824 */ /* 0x000fe200018e060d */
[----:B------:R-:W-:Y:S02]  /*46a50*/  LOP3.LUT P6, RZ, R5, 0x8, RZ, 0xc0, !PT ;  /* 0x0000000805ff7812 */ /* 0x000fe400078cc0ff */
[----:B------:R-:W-:-:S11]  /*46a60*/  LOP3.LUT R4, R4, 0xfffffffd, RZ, 0xc0, !PT ;  /* 0xfffffffd04047812 */ /* 0x000fd600078ec0ff */
[----:B------:R-:W-:Y:S02]  /*46a70*/  @P6 LOP3.LUT R4, R4, 0x2, RZ, 0xfc, !PT ;  /* 0x0000000204046812 */ /* 0x000fe400078efcff */
[----:B------:R-:W-:Y:S01]  /*46a80*/  ISETP.LT.OR P6, PT, R28, 0x6a, !P1 ;  /* 0x0000006a1c00780c */ /* 0x000fe20004fc1670 */
[----:B--2---:R-:W-:Y:S02]  /*46a90*/  FMUL R10, R3, UR23 ;  /* 0x00000017030a7c20 */ /* 0x004fe40008400000 */
        /* <DEDUP_REMOVED lines=12> */
[----:B0-----:R-:W-:-:S04]  /*46b60*/  @!P6 IADD3 R156, P3, P5, R24, UR15, R10 ;  /* 0x0000000f189cec10 */ /* 0x001fc8000fd7e00a */
[----:B------:R-:W-:Y:S02]  /*46b70*/  @!P6 IADD3.X R157, R30, UR14, R11, P3, P5 ;  /* 0x0000000e1e9dec10 */ /* 0x000fe40009fea40b */
[----:B------:R-:W-:Y:S01]  /*46b80*/  ISETP.LT.OR P5, PT, R28, 0x71, !P1 ;  /* 0x000000711c00780c */ /* 0x000fe20004fa1670 */
[----:B---3--:R-:W-:-:S05]  /*46b90*/  FMUL R10, R31, UR23 ;  /* 0x000000171f0a7c20 */ /* 0x008fca0008400000 */
[----:B------:R-:W-:-:S05]  /*46ba0*/  F2FP.SATFINITE.E4M3.F32.PACK_AB_MERGE_C R10, RZ, R10, RZ ;  /* 0x0000000aff0a723e */ /* 0x000fca00048070ff */
[----:B------:R0:W-:Y:S02]  /*46bb0*/  @!P2 STG.E.U8 desc[UR20][R12.64+0x31], R10 ;  /* 0x0000310a0c00a986 */ /* 0x0001e4000c101114 */
[----:B0-----:R-:W0:Y:S02]  /*46bc0*/  @!P5 LDC.64 R10, c[0x0][0x5c0] ;  /* 0x00017000ff0adb82 */ /* 0x001e240000000a00 */
[----:B------:R-:W-:Y:S01]  /*46bd0*/  STL [R1+0xcfc], R157 ;  /* 0x000cfc9d01007387 */ /* 0x000fe20000100800 */
[----:B0-----:R-:W-:-:S04]  /*46be0*/  @!P5 IADD3 R206, P2, P3, R24, UR15, R10 ;  /* 0x0000000f18cedc10 */ /* 0x001fc8000fb5e00a */
[----:B------:R-:W-:Y:S01]  /*46bf0*/  @!P5 IADD3.X R207, R30, UR14, R11, P2, P3 ;  /* 0x0000000e1ecfdc10 */ /* 0x000fe200097e640b */
[----:B----4-:R-:W-:-:S04]  /*46c00*/  FMUL R10, R2, UR23 ;  /* 0x00000017020a7c20 */ /* 0x010fc80008400000 */
[----:B------:R-:W-:Y:S04]  /*46c10*/  STL [R1+0xcf0], R207 ;  /* 0x000cf0cf01007387 */ /* 0x000fe80000100800 */
[----:B------:R-:W3:Y:S01]  /*46c20*/  LDL.LU R2, [R1+0x6d4] ;  /* 0x0006d40001027983 */ /* 0x000ee20000300800 */
[----:B------:R-:W-:Y:S02]  /*46c30*/  LOP3.LUT R9, R9, 0xfffffbff, RZ, 0xc0, !PT ;  /* 0xfffffbff09097812 */ /* 0x000fe400078ec0ff */
[----:B------:R-:W-:Y:S01]  /*46c40*/  F2FP.SATFINITE.E4M3.F32.PACK_AB_MERGE_C R10, RZ, R10, RZ ;  /* 0x0000000aff0a723e */ /* 0x000fe200048070ff */
[----:B------:R-:W4:Y:S01]  /*46c50*/  LDL.LU R31, [R1+0x6d8] ;  /* 0x0006d800011f7983 */ /* 0x000f220000300800 */
[----:B------:R-:W-:-:S04]  /*46c60*/  @P4 LOP3.LUT R9, R9, 0x400, RZ, 0xfc, !PT ;  /* 0x0000040009094812 */ /* 0x000fc800078efcff */
[----:B------:R-:W-:-:S04]  /*46c70*/  LOP3.LUT R9, R9, 0xfffffdff, RZ, 0xc0, !PT ;  /* 0xfffffdff09097812 */ /* 0x000fc800078ec0ff */
[----:B------:R-:W-:-:S04]  /*46c80*/  @P6 LOP3.LUT R9, R9, 0x200, RZ, 0xfc, !PT ;  /* 0x0000020009096812 */ /* 0x000fc800078efcff */
[----:B------:R-:W-:Y:S02]  /*46c90*/  LOP3.LUT R9, R9, 0xfffffeff, RZ, 0xc0, !PT ;  /* 0xfffffeff09097812 */ /* 0x000fe400078ec0ff */
[----:B------:R-:W-:Y:S02]  /*46ca0*/  LOP3.LUT P6, RZ, R4, 0x2, RZ, 0xc0, !PT ;  /* 0x0000000204ff7812 */ /* 0x000fe400078cc0ff */
[----:B------:R-:W-:Y:S02]  /*46cb0*/  @P5 LOP3.LUT R9, R9, 0x100, RZ, 0xfc, !PT ;  /* 0x0000010009095812 */ /* 0x000fe400078efcff */
[----:B------:R-:W-:-:S09]  /*46cc0*/  ISETP.LT.OR P5, PT, R28, 0x72, !P1 ;  /* 0x000000721c00780c */ /* 0x000fd20004fa1670 */
[----:B------:R0:W-:Y:S04]  /*46cd0*/  @!P6 STG.E.U8 desc[UR20][R58.64+0x38], R10 ;  /* 0x0000380a3a00e986 */ /* 0x0001e8000c101114 */
[----:B0-----:R-:W0:Y:S02]  /*46ce0*/  @!P5 LDC.64 R10, c[0x0][0x5c0] ;  /* 0x00017000ff0adb82 */ /* 0x001e240000000a00 */
[----:B0-----:R-:W-:Y:S01]  /*46cf0*/  @!P5 IADD3 R188, P2, P3, R24, UR15, R10 ;  /* 0x0000000f18bcdc10 */ /* 0x001fe2000fb5e00a */
[----:B--2---:R-:W-:Y:S02]  /*46d00*/  FMUL R10, R3, UR23 ;  /* 0x00000017030a7c20 */ /* 0x004fe40008400000 */
[----:B------:R-:W2:Y:S01]  /*46d10*/  LDL.LU R3, [R1+0x6dc] ;  /* 0x0006dc0001037983 */ /* 0x000ea20000300800 */
        /* <DEDUP_REMOVED lines=17> */
[----:B------:R-:W-:Y:S01]  /*46e30*/  @!P4 IADD3.X R235, R30, UR14, R11, P5, P6 ;  /* 0x0000000e1eebcc10 */ /* 0x000fe2000afec40b */
[----:B------:R-:W-:Y:S04]  /*46e40*/  STL [R1+0xcec], R234 ;  /* 0x000cecea01007387 */ /* 0x000fe80000100800 */
[----:B------:R-:W-:Y:S01]  /*46e50*/  STL [R1+0xce8], R235 ;  /* 0x000ce8eb01007387 */ /* 0x000fe20000100800 */
        /* <DEDUP_REMOVED lines=16> */
[----:B------:R-:W0:Y:S01]  /*46f60*/  @!P6 LDC.64 R10, c[0x0][0x5c0] ;  /* 0x00017000ff0aeb82 */ /* 0x000e220000000a00 */
[----:B------:R-:W-:Y:S02]  /*46f70*/  LOP3.LUT R9, R9, 0xffffffdf, RZ, 0xc0, !PT ;  /* 0xffffffdf09097812 */ /* 0x000fe400078ec0ff */
[----:B0-----:R-:W-:-:S04]  /*46f80*/  @!P6 IADD3 R170, P3, P5, R24, UR15, R10 ;  /* 0x0000000f18aaec10 */ /* 0x001fc8000fd7e00a */
[----:B------:R-:W-:Y:S02]  /*46f90*/  @!P6 IADD3.X R171, R30, UR14, R11, P3, P5 ;  /* 0x0000000e1eabec10 */ /* 0x000fe40009fea40b */
[----:B------:R-:W-:Y:S02]  /*46fa0*/  ISETP.LT.OR P5, PT, R28, 0x81, !P1 ;  /* 0x000000811c00780c */ /* 0x000fe40004fa1670 */
[----:B------:R-:W-:-:S04]  /*46fb0*/  @P4 LOP3.LUT R9, R9, 0x20, RZ, 0xfc, !PT ;  /* 0x0000002009094812 */ /* 0x000fc800078efcff */
[----:B------:R-:W-:-:S07]  /*46fc0*/  LOP3.LUT R9, R9, 0xfffffff7, RZ, 0xc0, !PT ;  /* 0xfffffff709097812 */ /* 0x000fce00078ec0ff */
[----:B------:R-:W0:Y:S01]  /*46fd0*/  @!P5 LDC.64 R10, c[0x0][0x5c0] ;  /* 0x00017000ff0adb82 */ /* 0x000e220000000a00 */
[----:B------:R-:W-:Y:S02]  /*46fe0*/  @P6 LOP3.LUT R9, R9, 0x8, RZ, 0xfc, !PT ;  /* 0x0000000809096812 */ /* 0x000fe400078efcff */
[----:B------:R-:W-:Y:S01]  /*46ff0*/  LOP3.LUT P6, RZ, R4, 0x1, RZ, 0xc0, !PT ;  /* 0x0000000104ff7812 */ /* 0x000fe200078cc0ff */
[----:B----4-:R-:W-:-:S05]  /*47000*/  FMUL R4, R31, UR23 ;  /* 0x000000171f047c20 */ /* 0x010fca0008400000 */
[----:B------:R-:W-:-:S05]  /*47010*/  F2FP.SATFINITE.E4M3.F32.PACK_AB_MERGE_C R4, RZ, R4, RZ ;  /* 0x00000004ff04723e */ /* 0x000fca00048070ff */
[----:B------:R2:W-:Y:S01]  /*47020*/  @!P2 STG.E.U8 desc[UR20][R12.64+0x39], R4 ;  /* 0x000039040c00a986 */ /* 0x0005e2000c101114 */
[----:B0-----:R-:W-:-:S04]  /*47030*/  @!P5 IADD3 R218, P2, P3, R24, UR15, R10 ;  /* 0x0000000f18dadc10 */ /* 0x001fc8000fb5e00a */
[----:B------:R-:W-:Y:S01]  /*47040*/  @!P5 IADD3.X R219, R30, UR14, R11, P2, P3 ;  /* 0x0000000e1edbdc10 */ /* 0x000fe200097e640b */
[----:B------:R-:W-:Y:S04]  /*47050*/  STL [R1+0xce4], R218 ;  /* 0x000ce4da01007387 */ /* 0x000fe80000100800 */
[----:B------:R-:W-:Y:S01]  /*47060*/  STL [R1+0xce0], R219 ;  /* 0x000ce0db01007387 */ /* 0x000fe20000100800 */
[----:B--2---:R-:W-:-:S03]  /*47070*/  FMUL R4, R3, UR23 ;  /* 0x0000001703047c20 */ /* 0x004fc60008400000 */
[----:B------:R-:W2:Y:S04]  /*47080*/  LDL.LU R3, [R1+0x6e4] ;  /* 0x0006e40001037983 */ /* 0x000ea80000300800 */
[----:B------:R-:W4:Y:S01]  /*47090*/  LDL.LU R31, [R1+0x6e8] ;  /* 0x0006e800011f7983 */ /* 0x000f220000300800 */
[----:B------:R-:W-:Y:S02]  /*470a0*/  F2FP.SATFINITE.E4M3.F32.PACK_AB_MERGE_C R4, RZ, R4, RZ ;  /* 0x00000004ff04723e */ /* 0x000fe400048070ff */
[----:B------:R-:W-:-:S03]  /*470b0*/  LOP3.LUT R9, R9, 0xfffffffb, RZ, 0xc0, !PT ;  /* 0xfffffffb09097812 */ /* 0x000fc600078ec0ff */
[----:B------:R3:W-:Y:S01]  /*470c0*/  @!P6 STG.E.U8 desc[UR20][R100.64+0x40], R4 ;  /* 0x000040046400e986 */ /* 0x0007e2000c101114 */
[----:B------:R-:W-:Y:S02]  /*470d0*/  @P5 LOP3.LUT R9, R9, 0x4, RZ, 0xfc, !PT ;  /* 0x0000000409095812 */ /* 0x000fe400078efcff */
[----:B------:R-:W-:-:S13]  /*470e0*/  ISETP.LT.OR P5, PT, R28, 0x82, !P1 ;  /* 0x000000821c00780c */ /* 0x000fda0004fa1670 */
[----:B------:R-:W0:Y:S01]  /*470f0*/  @!P5 LDC.64 R10, c[0x0][0x5c0] ;  /* 0x00017000ff0adb82 */ /* 0x000e220000000a00 */
[----:B------:R-:W-:Y:S02]  /*47100*/  LOP3.LUT P4, RZ, R5, 0x40000, RZ, 0xc0, !PT ;  /* 0x0004000005ff7812 */ /* 0x000fe4000788c0ff */
[----:B0-----:R-:W-:-:S04]  /*47110*/  @!P5 IADD3 R198, P2, P3, R24, UR15, R10 ;  /* 0x0000000f18c6dc10 */ /* 0x001fc8000fb5e00a */
[----:B------:R-:W-:Y:S02]  /*47120*/  @!P5 IADD3.X R199, R30, UR14, R11, P2, P3 ;  /* 0x0000000e1ec7dc10 */ /* 0x000fe400097e640b */
[----:B------:R-:W-:-:S13]  /*47130*/  ISETP.LT.OR P2, PT, R28, 0x41, !P0 ;  /* 0x000000411c00780c */ /* 0x000fda0004741670 */
[----:B------:R-:W0:Y:S01]  /*47140*/  @!P2 LDC.64 R12, c[0x0][0x5c0] ;  /* 0x00017000ff0cab82 */ /* 0x000e220000000a00 */
[----:B------:R-:W-:Y:S01]  /*47150*/  LOP3.LUT R9, R9, 0xfffffffe, RZ, 0xc0, !PT ;  /* 0xfffffffe09097812 */ /* 0x000fe200078ec0ff */
[----:B---3--:R-:W-:Y:S02]  /*47160*/  FMUL R4, R2, UR23 ;  /* 0x0000001702047c20 */ /* 0x008fe40008400000 */
[----:B------:R-:W3:Y:S03]  /*47170*/  LDL.LU R2, [R1+0x6ec] ;  /* 0x0006ec0001027983 */ /* 0x000ee60000300800 */
[----:B------:R-:W-:Y:S01]  /*47180*/  F2FP.SATFINITE.E4M3.F32.PACK_AB_MERGE_C R4, RZ, R4, RZ ;  /* 0x00000004ff04723e */ /* 0x000fe200048070ff */
[----:B------:R-:W-:-:S04]  /*47190*/  IMAD.U32 R10, RZ, RZ, UR28 ;  /* 0x0000001cff0a7e24 */ /* 0x000fc8000f8e00ff */
[----:B------:R2:W-:Y:S01]  /*471a0*/  @!P4 STG.E.U8 desc[UR20][R60.64+0x41], R4 ;  /* 0x000041043c00c986 */ /* 0x0005e2000c101114 */
[----:B------:R-:W-:Y:S01]  /*471b0*/  ISETP.LT.OR P4, PT, R28, 0x89, !P1 ;  /* 0x000000891c00780c */ /* 0x000fe20004f81670 */
[----:B------:R-:W-:Y:S01]  /*471c0*/  IMAD.U32 R14, RZ, RZ, UR27 ;  /* 0x0000001bff0e7e24 */ /* 0x000fe2000f8e00ff */
[----:B------:R-:W-:Y:S02]  /*471d0*/  @P5 LOP3.LUT R9, R9, 0x1, RZ, 0xfc, !PT ;  /* 0x0000000109095812 */ /* 0x000fe400078efcff */
[----:B------:R-:W-:-:S04]  /*471e0*/  @!P2 IADD3 R10, P3, P5, R10, UR26, R24 ;  /* 0x0000001a0a0aac10 */ /* 0x000fc8000fd7e018 */
[----:B------:R-:W-:Y:S02]  /*471f0*/  @!P2 IADD3.X R14, R14, UR25, R30, P3, P5 ;  /* 0x000000190e0eac10 */ /* 0x000fe40009fea41e */
[----:B0-----:R-:W-:-:S03]  /*47200*/  @!P2 IADD3 R12, P3, R10, R12, RZ ;  /* 0x0000000c0a0ca210 */ /* 0x001fc60007f7e0ff */
[----:B------:R-:W0:Y:S02]  /*47210*/  @!P4 LDC.64 R10, c[0x0][0x5c0] ;  /* 0x00017000ff0acb82 */ /* 0x000e240000000a00 */
[----:B0-----:R-:W-:-:S04]  /*47220*/  @!P4 IADD3 R16, P5, P6, R24, UR15, R10 ;  /* 0x0000000f1810cc10 */ /* 0x001fc8000febe00a */
[----:B------:R-:W-:-:S05]  /*47230*/  @!P4 IADD3.X R17, R30, UR14, R11, P5, P6 ;  /* 0x0000000e1e11cc10 */ /* 0x000fca000afec40b */
[----:B------:R-:W-:Y:S01]  /*47240*/  @!P4 STL.64 [R1+0x8], R16 ;  /* 0x000008100100c387 */ /* 0x000fe20000100a00 */
[----:B------:R-:W-:Y:S01]  /*47250*/  @!P2 IMAD.X R13, R14, 0x1, R13, P3 ;  /* 0x000000010e0da824 */ /* 0x000fe200018e060d */
[----:B------:R-:W-:Y:S02]  /*47260*/  LOP3.LUT P6, RZ, R5, 0x80000, RZ, 0xc0, !PT ;  /* 0x0008000005ff7812 */ /* 0x000fe400078cc0ff */
[----:B------:R-:W-:Y:S01]  /*47270*/  LOP3.LUT R7, R7, 0x7fffffff, RZ, 0xc0, !PT ;  /* 0x7fffffff07077812 */ /* 0x000fe200078ec0ff */
[----:B--2---:R-:W-:Y:S02]  /*47280*/  FMUL R4, R3, UR23 ;  /* 0x0000001703047c20 */ /* 0x004fe40008400000 */
[----:B------:R-:W2:Y:S03]  /*47290*/  LDL.LU R3, [R1+0x6f0] ;  /* 0x0006f00001037983 */ /* 0x000ea60000300800 */
[----:B------:R-:W-:-:S05]  /*472a0*/  F2FP.SATFINITE.E4M3.F32.PACK_AB_MERGE_C R4, RZ, R4, RZ ;  /* 0x00000004ff04723e */ /* 0x000fca00048070ff */
[----:B------:R0:W-:Y:S01]  /*472b0*/  @!P2 STG.E.U8 desc[UR20][R12.64+0x40], R4 ;  /* 0x000040040c00a986 */ /* 0x0001e2000c101114 */
[----:B------:R-:W-:-:S13]  /*472c0*/  ISETP.LT.OR P2, PT, R28, 0x42, !P0 ;  /* 0x000000421c00780c */ /* 0x000fda0004741670 */
[----:B------:R-:W1:Y:S01]  /*472d0*/  @!P2 LDC.64 R10, c[0x0][0x5c0] ;  /* 0x00017000ff0aab82 */ /* 0x000e620000000a00 */
[----:B0-----:R-:W-:Y:S01]  /*472e0*/  IMAD.U32 R12, RZ, RZ, UR28 ;  /* 0x0000001cff0c7e24 */ /* 0x001fe2000f8e00ff */
[----:B------:R-:W-:Y:S01]  /*472f0*/  @P6 LOP3.LUT R7, R7, 0x80000000, RZ, 0xfc, !PT ;  /* 0x8000000007076812 */ /* 0x000fe200078efcff */
[----:B------:R-:W-:Y:S01]  /*47300*/  IMAD.U32 R4, RZ, RZ, UR27 ;  /* 0x0000001bff047e24 */ /* 0x000fe2000f8e00ff */
[----:B------:R-:W-:Y:S02]  /*47310*/  ISETP.LT.OR P6, PT, R28, 0x8a, !P1 ;  /* 0x0000008a1c00780c */ /* 0x000fe40004fc1670 */
[----:B------:R-:W-:-:S04]  /*47320*/  @!P2 IADD3 R12, P3, P5, R12, UR26, R24 ;  /* 0x0000001a0c0cac10 */ /* 0x000fc8000fd7e018 */
[----:B------:R-:W-:Y:S02]  /*47330*/  @!P2 IADD3.X R4, R4, UR25, R30, P3, P5 ;  /* 0x000000190404ac10 */ /* 0x000fe40009fea41e */
[----:B-1----:R-:W-:-:S05]  /*47340*/  @!P2 IADD3 R12, P3, R12, R10, RZ ;  /* 0x0000000a0c0ca210 */ /* 0x002fca0007f7e0ff */
[----:B------:R-:W-:Y:S02]  /*47350*/  @!P2 IMAD.X R13, R4, 0x1, R11, P3 ;  /* 0x00000001040da824 */ /* 0x000fe400018e060b */
[----:B------:R-:W0:Y:S02]  /*47360*/  @!P6 LDC.64 R10, c[0x0][0x5c0] ;  /* 0x00017000ff0aeb82 */ /* 0x000e240000000a00 */
[----:B0-----:R-:W-:-:S04]  /*47370*/  @!P6 IADD3 R178, P3, P5, R24, UR15, R10 ;  /* 0x0000000f18b2ec10 */ /* 0x001fc8000fd7e00a */
[----:B------:R-:W-:Y:S02]  /*47380*/  @!P6 IADD3.X R179, R30, UR14, R11, P3, P5 ;  /* 0x0000000e1eb3ec10 */ /* 0x000fe40009fea40b */
[----:B------:R-:W-:-:S13]  /*47390*/  ISETP.LT.OR P5, PT, R28, 0x91, !P1 ;  /* 0x000000911c00780c */ /* 0x000fda0004fa1670 */
[----:B------:R-:W0:Y:S01]  /*473a0*/  @!P5 LDC.64 R10, c[0x0][0x5c0] ;  /* 0x00017000ff0adb82 */ /* 0x000e220000000a00 */
[----:B----4-:R-:W-:-:S05]  /*473b0*/  FMUL R4, R31, UR23 ;  /* 0x000000171f047c20 */ /* 0x010fca0008400000 */
[----:B------:R-:W-:-:S05]  /*473c0*/  F2FP.SATFINITE.E4M3.F32.PACK_AB_MERGE_C R4, RZ, R4, RZ ;  /* 0x00000004ff04723e */ /* 0x000fca00048070ff */
[----:B------:R3:W-:Y:S01]  /*473d0*/  @!P2 STG.E.U8 desc[UR20][R12.64+0x41], R4 ;  /* 0x000041040c00a986 */ /* 0x0007e2000c101114 */
[----:B0-----:R-:W-:-:S04]  /*473e0*/  @!P5 IADD3 R232, P2, P3, R24, UR15, R10 ;  /* 0x0000000f18e8dc10 */ /* 0x001fc8000fb5e00a */
[----:B------:R-:W-:Y:S01]  /*473f0*/  @!P5 IADD3.X R233, R30, UR14, R11, P2, P3 ;  /* 0x0000000e1ee9dc10 */ /* 0x000fe200097e640b */
[----:B------:R-:W-:Y:S04]  /*47400*/  STL [R1+0xcdc], R232 ;  /* 0x000cdce801007387 */ /* 0x000fe80000100800 */
[----:B------:R-:W-:Y:S01]  /*47410*/  STL [R1+0xcd8], R233 ;  /* 0x000cd8e901007387 */ /* 0x000fe20000100800 */
[----:B---3--:R-:W-:-:S03]  /*47420*/  FMUL R4, R2, UR23 ;  /* 0x0000001702047c20 */ /* 0x008fc60008400000 */
[----:B------:R-:W3:Y:S01]  /*47430*/  LDL.LU R2, [R1+0x6f4] ;  /* 0x0006f40001027983 */ /* 0x000ee20000300800 */
[----:B------:R-:W-:Y:S02]  /*47440*/  LOP3.LUT R8, R8, 0x7fffffff, RZ, 0xc0, !PT ;  /* 0x7fffffff08087812 */ /* 0x000fe400078ec0ff */
[----:B------:R-:W-:Y:S01]  /*47450*/  F2FP.SATFINITE.E4M3.F32.PACK_AB_MERGE_C R4, RZ, R4, RZ ;  /* 0x00000004ff04723e */ /* 0x000fe200048070ff */
[----:B------:R-:W-:Y:S01]  /*47460*/  IMAD.U32 R14, RZ, RZ, UR27 ;  /* 0x0000001bff0e7e24 */ /* 0x000fe2000f8e00ff */
[----:B------:R-:W-:Y:S01]  /*47470*/  @P4 LOP3.LUT R8, R8, 0x80000000, RZ, 0xfc, !PT ;  /* 0x8000000008084812 */ /* 0x000fe200078efcff */
[----:B------:R-:W4:Y:S03]  /*47480*/  LDL.LU R31, [R1+0x6f8] ;  /* 0x0006f800011f7983 */ /* 0x000f260000300800 */
[----:B------:R-:W-:-:S04]  /*47490*/  LOP3.LUT R8, R8, 0xdfffffff, RZ, 0xc0, !PT ;  /* 0xdfffffff08087812 */ /* 0x000fc800078ec0ff */
[----:B------:R-:W-:-:S04]  /*474a0*/  @P6 LOP3.LUT R8, R8, 0x20000000, RZ, 0xfc, !PT ;  /* 0x2000000008086812 */ /* 0x000fc800078efcff */
[----:B------:R-:W-:-:S04]  /*474b0*/  LOP3.LUT R8, R8, 0xefffffff, RZ, 0xc0, !PT ;  /* 0xefffffff08087812 */ /* 0x000fc800078ec0ff */
[----:B------:R-:W-:Y:S02]  /*474c0*/  @P5 LOP3.LUT R8, R8, 0x10000000, RZ, 0xfc, !PT ;  /* 0x1000000008085812 */ /* 0x000fe400078efcff */
[----:B------:R-:W-:-:S13]  /*474d0*/  ISETP.LT.OR P5, PT, R28, 0x92, !P1 ;  /* 0x000000921c00780c */ /* 0x000fda0004fa1670 */
[----:B------:R-:W0:Y:S01]  /*474e0*/  @!P5 LDC.64 R10, c[0x0][0x5c0] ;  /* 0x00017000ff0adb82 */ /* 0x000e220000000a00 */
[----:B------:R-:W-:Y:S02]  /*474f0*/  LOP3.LUT P6, RZ, R7, 0x80000000, RZ, 0xc0, !PT ;  /* 0x8000000007ff7812 */ /* 0x000fe400078cc0ff */
[----:B------:R-:W-:Y:S02]  /*47500*/  LOP3.LUT P4, RZ, R6, 0x100, RZ, 0xc0, !PT ;  /* 0x0000010006ff7812 */ /* 0x000fe4000788c0ff */
[----:B0-----:R-:W-:-:S04]  /*47510*/  @!P5 IADD3 R216, P2, P3, R24, UR15, R10 ;  /* 0x0000000f18d8dc10 */ /* 0x001fc8000fb5e00a */
[----:B------:R-:W-:Y:S02]  /*47520*/  @!P5 IADD3.X R217, R30, UR14, R11, P2, P3 ;  /* 0x0000000e1ed9dc10 */ /* 0x000fe400097e640b */
[----:B------:R-:W-:-:S03]  /*47530*/  ISETP.LT.OR P2, PT, R28, 0x49, !P0 ;  /* 0x000000491c00780c */ /* 0x000fc60004741670 */
[----:B------:R2:W-:Y:S10]  /*47540*/  @!P6 STG.E.U8 desc[UR20][R38.64+0x48], R4 ;  /* 0x000048042600e986 */ /* 0x0005f4000c101114 */
[----:B------:R-:W0:Y:S01]  /*47550*/  @!P2 LDC.64 R12, c[0x0][0x5c0] ;  /* 0x00017000ff0cab82 */ /* 0x000e220000000a00 */
[----:B------:R-:W-:Y:S01]  /*47560*/  LOP3.LUT R8, R8, 0xf7ffffff, RZ, 0xc0, !PT ;  /* 0xf7ffffff08087812 */ /* 0x000fe200078ec0ff */
[----:B------:R-:W-:-:S03]  /*47570*/  IMAD.U32 R10, RZ, RZ, UR28 ;  /* 0x0000001cff0a7e24 */ /* 0x000fc6000f8e00ff */
[----:B------:R-:W-:Y:S02]  /*47580*/  @P5 LOP3.LUT R8, R8, 0x8000000, RZ, 0xfc, !PT ;  /* 0x0800000008085812 */ /* 0x000fe400078efcff */
[----:B------:R-:W-:-:S04]  /*47590*/  @!P2 IADD3 R10, P3, P5, R10, UR26, R24 ;  /* 0x0000001a0a0aac10 */ /* 0x000fc8000fd7e018 */
[----:B------:R-:W-:Y:S02]  /*475a0*/  @!P2 IADD3.X R14, R14, UR25, R30, P3, P5 ;  /* 0x000000190e0eac10 */ /* 0x000fe40009fea41e */
[----:B0-----:R-:W-:Y:S01]  /*475b0*/  @!P2 IADD3 R12, P3, R10, R12, RZ ;  /* 0x0000000c0a0ca210 */ /* 0x001fe20007f7e0ff */
[----:B--2---:R-:W-:-:S05]  /*475c0*/  FMUL R4, R3, UR23 ;  /* 0x0000001703047c20 */ /* 0x004fca0008400000 */
[----:B------:R-:W-:-:S05]  /*475d0*/  F2FP.SATFINITE.E4M3.F32.PACK_AB_MERGE_C R4, RZ, R4, RZ ;  /* 0x00000004ff04723e */ /* 0x000fca00048070ff */
[----:B------:R3:W-:Y:S01]  /*475e0*/  @!P4 STG.E.U8 desc[UR20][R102.64+0x49], R4 ;  /* 0x000049046600c986 */ /* 0x0007e2000c101114 */
[----:B------:R-:W-:-:S13]  /*475f0*/  ISETP.LT.OR P4, PT, R28, 0x99, !P1 ;  /* 0x000000991c00780c */ /* 0x000fda0004f81670 */
[----:B------:R-:W0:Y:S02]  /*47600*/  @!P4 LDC.64 R10, c[0x0][0x5c0] ;  /* 0x00017000ff0acb82 */ /* 0x000e240000000a00 */
[----:B0-----:R-:W-:-:S04]  /*47610*/  @!P4 IADD3 R16, P5, P6, R24, UR15, R10 ;  /* 0x0000000f1810cc10 */ /* 0x001fc8000febe00a */
[----:B------:R-:W-:-:S05]  /*47620*/  @!P4 IADD3.X R17, R30, UR14, R11, P5, P6 ;  /* 0x0000000e1e11cc10 */ /* 0x000fca000afec40b */
[----:B------:R-:W-:Y:S04]  /*47630*/  @!P4 STL.64 [R1+0x48], R16 ;  /* 0x000048100100c387 */ /* 0x000fe80000100a00 */
[----:B------:R-:W2:Y:S01]  /*47640*/  LDL.LU R3, [R1+0x6fc] ;  /* 0x0006fc0001037983 */ /* 0x000ea20000300800 */
[----:B------:R-:W-:Y:S01]  /*47650*/  @!P2 IMAD.X R13, R14, 0x1, R13, P3 ;  /* 0x000000010e0da824 */ /* 0x000fe200018e060d */
[----:B------:R-:W-:Y:S01]  /*47660*/  LOP3.LUT P6, RZ, R6, 0x200, RZ, 0xc0, !PT ;  /* 0x0000020006ff7812 */ /* 0x000fe200078cc0ff */
[----:B---3--:R-:W-:Y:S02]  /*47670*/  FMUL R4, R2, UR23 ;  /* 0x0000001702047c20 */ /* 0x008fe40008400000 */
[----:B------:R-:W3:Y:S03]  /*47680*/  LDL.LU R2, [R1+0x700] ;  /* 0x0007000001027983 */ /* 0x000ee60000300800 */
[----:B------:R-:W-:-:S05]  /*47690*/  F2FP.SATFINITE.E4M3.F32.PACK_AB_MERGE_C R4, RZ, R4, RZ ;  /* 0x00000004ff04723e */ /* 0x000fca00048070ff */
[----:B------:R0:W-:Y:S01]  /*476a0*/  @!P2 STG.E.U8 desc[UR20][R12.64+0x48], R4 ;  /* 0x000048040c00a986 */ /* 0x0001e2000c101114 */
[----:B------:R-:W-:-:S13]  /*476b0*/  ISETP.LT.OR P2, PT, R28, 0x4a, !P0 ;  /* 0x0000004a1c00780c */ /* 0x000fda0004741670 */
[----:B------:R-:W1:Y:S01]  /*476c0*/  @!P2 LDC.64 R10, c[0x0][0x5c0] ;  /* 0x00017000ff0aab82 */ /* 0x000e620000000a00 */
[----:B------:R-:W-:Y:S01]  /*476d0*/  LOP3.LUT R7, R7, 0xbfffffff, RZ, 0xc0, !PT ;  /* 0xbfffffff07077812 */ /* 0x000fe200078ec0ff */
[----:B0-----:R-:W-:-:S03]  /*476e0*/  IMAD.U32 R12, RZ, RZ, UR28 ;  /* 0x0000001cff0c7e24 */ /* 0x001fc6000f8e00ff */
        /* <DEDUP_REMOVED lines=14> */
[----:B------:R2:W-:Y:S04]  /*477d0*/  @!P2 STG.E.U8 desc[UR20][R12.64+0x49], R4 ;  /* 0x000049040c00a986 */ /* 0x0005e8000c101114 */
[----:B------:R-:W-:Y:S01]  /*477e0*/  STL [R1+0xcd4], R176 ;  /* 0x000cd4b001007387 */ /* 0x000fe20000100800 */
[----:B0-----:R-:W-:-:S03]  /*477f0*/  @!P5 IADD3 R214, P2, P3, R24, UR15, R10 ;  /* 0x0000000f18d6dc10 */ /* 0x001fc6000fb5e00a */
[----:B------:R-:W-:Y:S01]  /*47800*/  STL [R1+0xcd0], R177 ;  /* 0x000cd0b101007387 */ /* 0x000fe20000100800 */
[----:B------:R-:W-:-:S03]  /*47810*/  @!P5 IADD3.X R215, R30, UR14, R11, P2, P3 ;  /* 0x0000000e1ed7dc10 */ /* 0x000fc600097e640b */
[----:B------:R-:W-:Y:S04]  /*47820*/  STL [R1+0xccc], R214 ;  /* 0x000cccd601007387 */ /* 0x000fe80000100800 */
[----:B------:R-:W-:Y:S01]  /*47830*/  STL [R1+0xcc8], R215 ;  /* 0x000cc8d701007387 */ /* 0x000fe20000100800 */
[----:B------:R-:W-:-:S04]  /*47840*/  LOP3.LUT R8, R8, 0xfbffffff, RZ, 0xc0, !PT ;  /* 0xfbffffff08087812 */ /* 0x000fc800078ec0ff */
[----:B------:R-:W-:-:S04]  /*47850*/  @P4 LOP3.LUT R8, R8, 0x4000000, RZ, 0xfc, !PT ;  /* 0x0400000008084812 */ /* 0x000fc800078efcff */
[----:B------:R-:W-:-:S04]  /*47860*/  LOP3.LUT R8, R8, 0xfdffffff, RZ, 0xc0, !PT ;  /* 0xfdffffff08087812 */ /* 0x000fc800078ec0ff */
[----:B------:R-:W-:-:S04]  /*47870*/  @P6 LOP3.LUT R8, R8, 0x2000000, RZ, 0xfc, !PT ;  /* 0x0200000008086812 */ /* 0x000fc800078efcff */
[----:B------:R-:W-:-:S04]  /*47880*/  LOP3.LUT R8, R8, 0xfeffffff, RZ, 0xc0, !PT ;  /* 0xfeffffff08087812 */ /* 0x000fc800078ec0ff */
[----:B------:R-:W-:Y:S02]  /*47890*/  @P5 LOP3.LUT R8, R8, 0x1000000, RZ, 0xfc, !PT ;  /* 0x0100000008085812 */ /* 0x000fe400078efcff */
[----:B------:R-:W-:Y:S01]  /*478a0*/  ISETP.LT.OR P5, PT, R28, 0xa2, !P1 ;  /* 0x000000a21c00780c */ /* 0x000fe20004fa1670 */
[----:B--2---:R-:W-:-:S12]  /*478b0*/  FMUL R4, R3, UR23 ;  /* 0x0000001703047c20 */ /* 0x004fd80008400000 */
[----:B------:R-:W0:Y:S01]  /*478c0*/  @!P5 LDC.64 R10, c[0x0][0x5c0] ;  /* 0x00017000ff0adb82 */ /* 0x000e220000000a00 */
[----:B------:R-:W2:Y:S01]  /*478d0*/  LDL.LU R3, [R1+0x704] ;  /* 0x0007040001037983 */ /* 0x000ea20000300800 */
[----:B------:R-:W-:Y:S02]  /*478e0*/  LOP3.LUT P6, RZ, R7, 0x40000000, RZ, 0xc0, !PT ;  /* 0x4000000007ff7812 */ /* 0x000fe400078cc0ff */
[----:B------:R-:W-:-:S11]  /*478f0*/  F2FP.SATFINITE.E4M3.F32.PACK_AB_MERGE_C R4, RZ, R4, RZ ;  /* 0x00000004ff04723e */ /* 0x000fd600048070ff */
[----:B------:R0:W-:Y:S02]  /*47900*/  @!P6 STG.E.U8 desc[UR20][R104.64+0x50], R4 ;  /* 0x000050046800e986 */ /* 0x0001e4000c101114 */
[----:B0-----:R-:W-:-:S04]  /*47910*/  @!P5 IADD3 R104, P2, P3, R24, UR15, R10 ;  /* 0x0000000f1868dc10 */ /* 0x001fc8000fb5e00a */
[----:B------:R-:W-:-:S05]  /*47920*/  @!P5 IADD3.X R105, R30, UR14, R11, P2, P3 ;  /* 0x0000000e1e69dc10 */ /* 0x000fca00097e640b */
[----:B------:R-:W-:Y:S04]  /*47930*/  STL [R1+0xcc4], R105 ;  /* 0x000cc46901007387 */ /* 0x000fe80000100800 */
[----:B------:R-:W4:Y:S01]  /*47940*/  LDL.LU R31, [R1+0x708] ;  /* 0x00070800011f7983 */ /* 0x000f220000300800 */
[----:B---3--:R-:W-:-:S03]  /*47950*/  FMUL R4, R2, UR23 ;  /* 0x0000001702047c20 */ /* 0x008fc60008400000 */
[----:B------:R-:W3:Y:S01]  /*47960*/  LDL.LU R2, [R1+0x70c] ;  /* 0x00070c0001027983 */ /* 0x000ee20000300800 */
        /* <DEDUP_REMOVED lines=13> */
[----:B------:R-:W0:Y:S03]  /*47a40*/  @!P4 LDC.64 R10, c[0x0][0x5c0] ;  /* 0x00017000ff0acb82 */ /* 0x000e260000000a00 */
[----:B------:R-:W-:Y:S01]  /*47a50*/  @!P2 IMAD.X R13, R14, 0x1, R13, P3 ;  /* 0x000000010e0da824 */ /* 0x000fe200018e060d */
[----:B------:R-:W-:Y:S02]  /*47a60*/  LOP3.LUT R7, R7, 0xdfffffff, RZ, 0xc0, !PT ;  /* 0xdfffffff07077812 */ /* 0x000fe400078ec0ff */
[----:B0-----:R-:W-:-:S04]  /*47a70*/  @!P4 IADD3 R102, P5, P6, R24, UR15, R10 ;  /* 0x0000000f1866cc10 */ /* 0x001fc8000febe00a */
[----:B------:R-:W-:Y:S02]  /*47a80*/  @!P4 IADD3.X R103, R30, UR14, R11, P5, P6 ;  /* 0x0000000e1e67cc10 */ /* 0x000fe4000afec40b */
[----:B------:R-:W-:-:S13]  /*47a90*/  LOP3.LUT P6, RZ, R5, 0x200, RZ, 0xc0, !PT ;  /* 0x0000020005ff7812 */ /* 0x000fda00078cc0ff */
[----:B------:R-:W-:Y:S02]  /*47aa0*/  @P6 LOP3.LUT R7, R7, 0x20000000, RZ, 0xfc, !PT ;  /* 0x2000000007076812 */ /* 0x000fe400078efcff */
[----:B------:R-:W-:Y:S01]  /*47ab0*/  ISETP.LT.OR P6, PT, R28, 0xaa, !P1 ;  /* 0x000000aa1c00780c */ /* 0x000fe20004fc1670 */
[----:B------:R-:W-:Y:S04]  /*47ac0*/  STL [R1+0xcc0], R102 ;  /* 0x000cc06601007387 */ /* 0x000fe80000100800 */
[----:B------:R-:W-:Y:S01]  /*47ad0*/  STL [R1+0xcbc], R103 ;  /* 0x000cbc6701007387 */ /* 0x000fe20000100800 */
[----:B--2---:R-:W-:-:S03]  /*47ae0*/  FMUL R4, R3, UR23 ;  /* 0x0000001703047c20 */ /* 0x004fc60008400000 */
[----:B------:R-:W2:Y:S02]  /*47af0*/  LDL.LU R3, [R1+0x710] ;  /* 0x0007100001037983 */ /* 0x000ea40000300800 */
[----:B------:R-:W-:-:S05]  /*47b00*/  F2FP.SATFINITE.E4M3.F32.PACK_AB_MERGE_C R4, RZ, R4, RZ ;  /* 0x00000004ff04723e */ /* 0x000fca00048070ff */
[----:B------:R0:W-:Y:S01]  /*47b10*/  @!P2 STG.E.U8 desc[UR20][R12.64+0x50], R4 ;  /* 0x000050040c00a986 */ /* 0x0001e2000c101114 */
[----:B------:R-:W-:-:S13]  /*47b20*/  ISETP.LT.OR P2, PT, R28, 0x52, !P0 ;  /* 0x000000521c00780c */ /* 0x000fda0004741670 */
[----:B------:R-:W1:Y:S01]  /*47b30*/  @!P2 LDC.64 R10, c[0x0][0x5c0] ;  /* 0x00017000ff0aab82 */ /* 0x000e620000000a00 */
[----:B0-----:R-:W-:Y:S02]  /*47b40*/  IMAD.U32 R12, RZ, RZ, UR28 ;  /* 0x0000001cff0c7e24 */ /* 0x001fe4000f8e00ff */
[----:B------:R-:W-:-:S03]  /*47b50*/  IMAD.U32 R4, RZ, RZ, UR27 ;  /* 0x0000001bff047e24 */ /* 0x000fc6000f8e00ff */
        /* <DEDUP_REMOVED lines=14> */
[----:B------:R-:W-:Y:S01]  /*47c40*/  STL [R1+0xcb4], R98 ;  /* 0x000cb46201007387 */ /* 0x000fe20000100800 */
[----:B---3--:R-:W-:-:S03]  /*47c50*/  FMUL R4, R2, UR23 ;  /* 0x0000001702047c20 */ /* 0x008fc60008400000 */
[----:B------:R-:W-:Y:S04]  /*47c60*/  STL [R1+0xcb0], R99 ;  /* 0x000cb06301007387 */ /* 0x000fe80000100800 */
[----:B------:R-:W3:Y:S01]  /*47c70*/  LDL.LU R2, [R1+0x714] ;  /* 0x0007140001027983 */ /* 0x000ee20000300800 */
[----:B------:R-:W-:-:S04]  /*47c80*/  LOP3.LUT R8, R8, 0xffbfffff, RZ, 0xc0, !PT ;  /* 0xffbfffff08087812 */ /* 0x000fc800078ec0ff */
[----:B------:R-:W-:-:S04]  /*47c90*/  @P4 LOP3.LUT R8, R8, 0x400000, RZ, 0xfc, !PT ;  /* 0x0040000008084812 */ /* 0x000fc800078efcff */
[----:B------:R-:W-:-:S04]  /*47ca0*/  LOP3.LUT R8, R8, 0xffdfffff, RZ, 0xc0, !PT ;  /* 0xffdfffff08087812 */ /* 0x000fc800078ec0ff */
[----:B------:R-:W-:-:S04]  /*47cb0*/  @P6 LOP3.LUT R8, R8, 0x200000, RZ, 0xfc, !PT ;  /* 0x0020000008086812 */ /* 0x000fc800078efcff */
[----:B------:R-:W-:-:S04]  /*47cc0*/  LOP3.LUT R8, R8, 0xffefffff, RZ, 0xc0, !PT ;  /* 0xffefffff08087812 */ /* 0x000fc800078ec0ff */
[----:B------:R-:W-:Y:S02]  /*47cd0*/  @P5 LOP3.LUT R8, R8, 0x100000, RZ, 0xfc, !PT ;  /* 0x0010000008085812 */ /* 0x000fe400078efcff */
[----:B------:R-:W-:-:S13]  /*47ce0*/  ISETP.LT.OR P5, PT, R28, 0xb2, !P1 ;  /* 0x000000b21c00780c */ /* 0x000fda0004fa1670 */
[----:B------:R-:W0:Y:S01]  /*47cf0*/  @!P5 LDC.64 R10, c[0x0][0x5c0] ;  /* 0x00017000ff0adb82 */ /* 0x000e220000000a00 */
[----:B------:R-:W-:Y:S02]  /*47d00*/  LOP3.LUT P6, RZ, R7, 0x20000000, RZ, 0xc0, !PT ;  /* 0x2000000007ff7812 */ /* 0x000fe400078cc0ff */
[----:B------:R-:W-:Y:S02]  /*47d10*/  F2FP.SATFINITE.E4M3.F32.PACK_AB_MERGE_C R4, RZ, R4, RZ ;  /* 0x00000004ff04723e */ /* 0x000fe400048070ff */
[----:B------:R-:W-:Y:S02]  /*47d20*/  LOP3.LUT P4, RZ, R6, 0x400, RZ, 0xc0, !PT ;  /* 0x0000040006ff7812 */ /* 0x000fe4000788c0ff */
[----:B0-----:R-:W-:-:S04]  /*47d30*/  @!P5 IADD3 R96, P2, P3, R24, UR15, R10 ;  /* 0x0000000f1860dc10 */ /* 0x001fc8000fb5e00a */
[----:B------:R-:W-:Y:S02]  /*47d40*/  @!P5 IADD3.X R97, R30, UR14, R11, P2, P3 ;  /* 0x0000000e1e61dc10 */ /* 0x000fe400097e640b */
[----:B------:R-:W-:Y:S01]  /*47d50*/  ISETP.LT.OR P2, PT, R28, 0x59, !P0 ;  /* 0x000000591c00780c */ /* 0x000fe20004741670 */
[----:B------:R2:W-:-:S12]  /*47d60*/  @!P6 STG.E.U8 desc[UR20][R36.64+0x58], R4 ;  /* 0x000058042400e986 */ /* 0x0005d8000c101114 */
[----:B------:R-:W0:Y:S01]  /*47d70*/  @!P2 LDC.64 R12, c[0x0][0x5c0] ;  /* 0x00017000ff0cab82 */ /* 0x000e220000000a00 */
[----:B------:R-:W-:Y:S01]  /*47d80*/  LOP3.LUT R8, R8, 0xfff7ffff, RZ, 0xc0, !PT ;  /* 0xfff7ffff08087812 */ /* 0x000fe200078ec0ff */
[----:B------:R-:W-:Y:S02]  /*47d90*/  IMAD.U32 R10, RZ, RZ, UR28 ;  /* 0x0000001cff0a7e24 */ /* 0x000fe4000f8e00ff */
[----:B------:R-:W-:Y:S01]  /*47da0*/  IMAD.U32 R14, RZ, RZ, UR27 ;  /* 0x0000001bff0e7e24 */ /* 0x000fe2000f8e00ff */
[----:B------:R-:W-:Y:S02]  /*47db0*/  @P5 LOP3.LUT R8, R8, 0x80000, RZ, 0xfc, !PT ;  /* 0x0008000008085812 */ /* 0x000fe400078efcff */
[----:B------:R-:W-:-:S04]  /*47dc0*/  @!P2 IADD3 R10, P3, P5, R10, UR26, R24 ;  /* 0x0000001a0a0aac10 */ /* 0x000fc8000fd7e018 */
[----:B------:R-:W-:Y:S02]  /*47dd0*/  @!P2 IADD3.X R14, R14, UR25, R30, P3, P5 ;  /* 0x000000190e0eac10 */ /* 0x000fe40009fea41e */
[----:B0-----:R-:W-:Y:S01]  /*47de0*/  @!P2 IADD3 R12, P3, R10, R12, RZ ;  /* 0x0000000c0a0ca210 */ /* 0x001fe20007f7e0ff */
[----:B------:R-:W-:Y:S04]  /*47df0*/  STL [R1+0xcb8], R96 ;  /* 0x000cb86001007387 */ /* 0x000fe80000100800 */
[----:B------:R-:W-:Y:S04]  /*47e00*/  STL [R1+0xcac], R97 ;  /* 0x000cac6101007387 */ /* 0x000fe80000100800 */
[----:B------:R-:W4:Y:S01]  /*47e10*/  LDL.LU R31, [R1+0x718] ;  /* 0x00071800011f7983 */ /* 0x000f220000300800 */
[----:B--2---:R-:W-:-:S05]  /*47e20*/  FMUL R4, R3, UR23 ;  /* 0x0000001703047c20 */ /* 0x004fca0008400000 */
[----:B------:R-:W-:-:S05]  /*47e30*/  F2FP.SATFINITE.E4M3.F32.PACK_AB_MERGE_C R4, RZ, R4, RZ ;  /* 0x00000004ff04723e */ /* 0x000fca00048070ff */
[----:B------:R3:W-:Y:S01]  /*47e40*/  @!P4 STG.E.U8 desc[UR20][R106.64+0x59], R4 ;  /* 0x000059046a00c986 */ /* 0x0007e2000c101114 */
[----:B------:R-:W-:-:S13]  /*47e50*/  ISETP.LT.OR P4, PT, R28, 0xb9, !P1 ;  /* 0x000000b91c00780c */ /* 0x000fda0004f81670 */
[----:B------:R-:W0:Y:S02]  /*47e60*/  @!P4 LDC.64 R10, c[0x0][0x5c0] ;  /* 0x00017000ff0acb82 */ /* 0x000e240000000a00 */
[----:B0-----:R-:W-:-:S04]  /*47e70*/  @!P4 IADD3 R94, P5, P6, R24, UR15, R10 ;  /* 0x0000000f185ecc10 */ /* 0x001fc8000febe00a */
[----:B------:R-:W-:Y:S01]  /*47e80*/  @!P4 IADD3.X R95, R30, UR14, R11, P5, P6 ;  /* 0x0000000e1e5fcc10 */ /* 0x000fe2000afec40b */
[----:B------:R-:W-:Y:S04]  /*47e90*/  STL [R1+0xca0], R94 ;  /* 0x000ca05e01007387 */ /* 0x000fe80000100800 */
[----:B------:R-:W-:Y:S01]  /*47ea0*/  STL [R1+0xc9c], R95 ;  /* 0x000c9c5f01007387 */ /* 0x000fe20000100800 */
[----:B---3--:R-:W-:-:S03]  /*47eb0*/  FMUL R4, R2, UR23 ;  /* 0x0000001702047c20 */ /* 0x008fc60008400000 */
[----:B------:R-:W2:Y:S01]  /*47ec0*/  LDL.LU R2, [R1+0x71c] ;  /* 0x00071c0001027983 */ /* 0x000ea20000300800 */
[----:B------:R-:W-:Y:S01]  /*47ed0*/  @!P2 IMAD.X R13, R14, 0x1, R13, P3 ;  /* 0x000000010e0da824 */ /* 0x000fe200018e060d */
[----:B------:R-:W-:Y:S02]  /*47ee0*/  F2FP.SATFINITE.E4M3.F32.PACK_AB_MERGE_C R4, RZ, R4, RZ ;  /* 0x00000004ff04723e */ /* 0x000fe400048070ff */
[----:B------:R-:W3:Y:S04]  /*47ef0*/  LDL.LU R3, [R1+0x720] ;  /* 0x0007200001037983 */ /* 0x000ee80000300800 */
[----:B------:R0:W-:Y:S01]  /*47f00*/  @!P2 STG.E.U8 desc[UR20][R12.64+0x58], R4 ;  /* 0x000058040c00a986 */ /* 0x0001e2000c101114 */
[----:B------:R-:W-:Y:S02]  /*47f10*/  ISETP.LT.OR P2, PT, R28, 0x5a, !P0 ;  /* 0x0000005a1c00780c */ /* 0x000fe40004741670 */
[----:B------:R-:W-:-:S11]  /*47f20*/  LOP3.LUT P6, RZ, R6, 0x800, RZ, 0xc0, !PT ;  /* 0x0000080006ff7812 */ /* 0x000fd600078cc0ff */
        /* <DEDUP_REMOVED lines=21> */
[----:B------:R-:W-:Y:S04]  /*48080*/  STL [R1+0xca4], R93 ;  /* 0x000ca45d01007387 */ /* 0x000fe80000100800 */
[----:B------:R-:W-:Y:S04]  /*48090*/  STL [R1+0xc90], R90 ;  /* 0x000c905a01007387 */ /* 0x000fe80000100800 */
[----:B------:R-:W-:Y:S01]  /*480a0*/  STL [R1+0xc8c], R91 ;  /* 0x000c8c5b01007387 */ /* 0x000fe20000100800 */
[----:B--2---:R-:W-:-:S03]  /*480b0*/  FMUL R4, R2, UR23 ;  /* 0x0000001702047c20 */ /* 0x004fc60008400000 */
[----:B------:R-:W2:Y:S01]  /*480c0*/  LDL.LU R2, [R1+0x724] ;  /* 0x0007240001027983 */ /* 0x000ea20000300800 */
        /* <DEDUP_REMOVED lines=16> */
[----:B---3--:R-:W-:-:S05]  /*481d0*/  FMUL R4, R3, UR23 ;  /* 0x0000001703047c20 */ /* 0x008fca0008400000 */
[----:B------:R-:W-:Y:S01]  /*481e0*/  F2FP.SATFINITE.E4M3.F32.PACK_AB_MERGE_C R4, RZ, R4, RZ ;  /* 0x00000004ff04723e */ /* 0x000fe200048070ff */
[----:B------:R-:W-:Y:S01]  /*481f0*/  IMAD.U32 R10, RZ, RZ, UR28 ;  /* 0x0000001cff0a7e24 */ /* 0x000fe2000f8e00ff */
[----:B------:R-:W-:-:S03]  /*48200*/  LOP3.LUT R8, R8, 0xffff7fff, RZ, 0xc0, !PT ;  /* 0xffff7fff08087812 */ /* 0x000fc600078ec0ff */
[----:B------:R2:W-:Y:S01]  /*48210*/  @!P4 STG.E.U8 desc[UR20][R64.64+0x61], R4 ;  /* 0x000061044000c986 */ /* 0x0005e2000c101114 */
[----:B------:R-:W-:Y:S01]  /*48220*/  ISETP.LT.OR P4, PT, R28, 0xc9, !P1 ;  /* 0x000000c91c00780c */ /* 0x000fe20004f81670 */
[----:B------:R-:W-:Y:S01]  /*48230*/  IMAD.U32 R14, RZ, RZ, UR27 ;  /* 0x0000001bff0e7e24 */ /* 0x000fe2000f8e00ff */
[----:B------:R-:W-:Y:S02]  /*48240*/  @P5 LOP3.LUT R8, R8, 0x8000, RZ, 0xfc, !PT ;  /* 0x0000800008085812 */ /* 0x000fe400078efcff */
[----:B------:R-:W-:-:S04]  /*48250*/  @!P2 IADD3 R10, P3, P5, R10, UR26, R24 ;  /* 0x0000001a0a0aac10 */ /* 0x000fc8000fd7e018 */
[----:B------:R-:W-:Y:S02]  /*48260*/  @!P2 IADD3.X R14, R14, UR25, R30, P3, P5 ;  /* 0x000000190e0eac10 */ /* 0x000fe40009fea41e */
[----:B0-----:R-:W-:-:S03]  /*48270*/  @!P2 IADD3 R12, P3, R10, R12, RZ ;  /* 0x0000000c0a0ca210 */ /* 0x001fc60007f7e0ff */
[----:B------:R-:W0:Y:S01]  /*48280*/  @!P4 LDC.64 R10, c[0x0][0x5c0] ;  /* 0x00017000ff0acb82 */ /* 0x000e220000000a00 */
[----:B------:R-:W-:Y:S04]  /*48290*/  STL [R1+0xc98], R88 ;  /* 0x000c985801007387 */ /* 0x000fe80000100800 */
[----:B------:R-:W-:Y:S04]  /*482a0*/  STL [R1+0xc94], R89 ;  /* 0x000c945901007387 */ /* 0x000fe80000100800 */
[----:B------:R-:W3:Y:S01]  /*482b0*/  LDL.LU R31, [R1+0x728] ;  /* 0x00072800011f7983 */ /* 0x000ee20000300800 */
[----:B0-----:R-:W-:-:S04]  /*482c0*/  @!P4 IADD3 R86, P5, P6, R24, UR15, R10 ;  /* 0x0000000f1856cc10 */ /* 0x001fc8000febe00a */
[----:B------:R-:W-:Y:S01]  /*482d0*/  @!P4 IADD3.X R87, R30, UR14, R11, P5, P6 ;  /* 0x0000000e1e57cc10 */ /* 0x000fe2000afec40b */
[----:B------:R-:W-:Y:S04]  /*482e0*/  STL [R1+0xc84], R86 ;  /* 0x000c845601007387 */ /* 0x000fe80000100800 */
[----:B------:R-:W-:Y:S01]  /*482f0*/  STL [R1+0xc80], R87 ;  /* 0x000c805701007387 */ /* 0x000fe20000100800 */
[----:B--2---:R-:W-:-:S03]  /*48300*/  FMUL R4, R2, UR23 ;  /* 0x0000001702047c20 */ /* 0x004fc60008400000 */
[----:B------:R-:W2:Y:S01]  /*48310*/  LDL.LU R2, [R1+0x72c] ;  /* 0x00072c0001027983 */ /* 0x000ea20000300800 */
[----:B------:R-:W-:Y:S01]  /*48320*/  @!P2 IMAD.X R13, R14, 0x1, R13, P3 ;  /* 0x000000010e0da824 */ /* 0x000fe200018e060d */
[----:B------:R-:W-:Y:S02]  /*48330*/  F2FP.SATFINITE.E4M3.F32.PACK_AB_MERGE_C R4, RZ, R4, RZ ;  /* 0x00000004ff04723e */ /* 0x000fe400048070ff */
[----:B------:R-:W4:Y:S04]  /*48340*/  LDL.LU R3, [R1+0x730] ;  /* 0x0007300001037983 */ /* 0x000f280000300800 */
        /* <DEDUP_REMOVED lines=18> */
[----:B---3--:R-:W-:-:S05]  /*48470*/  FMUL R4, R31, UR23 ;  /* 0x000000171f047c20 */ /* 0x008fca0008400000 */
[----:B------:R-:W-:-:S05]  /*48480*/  F2FP.SATFINITE.E4M3.F32.PACK_AB_MERGE_C R4, RZ, R4, RZ ;  /* 0x00000004ff04723e */ /* 0x000fca00048070ff */
[----:B------:R2:W-:Y:S01]  /*48490*/  @!P2 STG.E.U8 desc[UR20][R12.64+0x61], R4 ;  /* 0x000061040c00a986 */ /* 0x0005e2000c101114 */
[----:B0-----:R-:W-:-:S04]  /*484a0*/  @!P5 IADD3 R82, P2, P3, R24, UR15, R10 ;  /* 0x0000000f1852dc10 */ /* 0x001fc8000fb5e00a */
[----:B------:R-:W-:Y:S01]  /*484b0*/  @!P5 IADD3.X R83, R30, UR14, R11, P2, P3 ;  /* 0x0000000e1e53dc10 */ /* 0x000fe200097e640b */
        /* <DEDUP_REMOVED lines=8> */
[----:B------:R-:W-:Y:S02]  /*48540*/  @P6 LOP3.LUT R8, R8, 0x2000, RZ, 0xfc, !PT ;  /* 0x0000200008086812 */ /* 0x000fe400078efcff */
[----:B------:R-:W-:Y:S02]  /*48550*/  LOP3.LUT P6, RZ, R7, 0x8000000, RZ, 0xc0, !PT ;  /* 0x0800000007ff7812 */ /* 0x000fe400078cc0ff */
[----:B------:R-:W-:-:S11]  /*48560*/  F2FP.SATFINITE.E4M3.F32.PACK_AB_MERGE_C R4, RZ, R4, RZ ;  /* 0x00000004ff04723e */ /* 0x000fd600048070ff */
[----:B------:R4:W-:Y:S02]  /*48570*/  @!P6 STG.E.U8 desc[UR20][R62.64+0x68], R4 ;  /* 0x000068043e00e986 */ /* 0x0009e4000c101114 */
[----:B----4-:R-:W-:Y:S02]  /*48580*/  FMUL R4, R3, UR23 ;  /* 0x0000001703047c20 */ /* 0x010fe40008400000 */
[----:B------:R-:W3:Y:S01]  /*48590*/  LDL.LU R3, [R1+0x738] ;  /* 0x0007380001037983 */ /* 0x000ee20000300800 */
[----:B------:R-:W-:-:S03]  /*485a0*/  LOP3.LUT P4, RZ, R6, 0x1000, RZ, 0xc0, !PT ;  /* 0x0000100006ff7812 */ /* 0x000fc6000788c0ff */
[----:B------:R-:W4:Y:S01]  /*485b0*/  LDL.LU R31, [R1+0x73c] ;  /* 0x00073c00011f7983 */ /* 0x000f220000300800 */
[----:B------:R-:W-:-:S09]  /*485c0*/  F2FP.SATFINITE.E4M3.F32.PACK_AB_MERGE_C R4, RZ, R4, RZ ;  /* 0x00000004ff04723e */ /* 0x000fd200048070ff */
[----:B------:R2:W-:Y:S01]  /*485d0*/  @!P4 STG.E.U8 desc[UR20][R110.64+0x69], R4 ;  /* 0x000069046e00c986 */ /* 0x0005e2000c101114 */
[----:B------:R-:W-:-:S04]  /*485e0*/  LOP3.LUT R8, R8, 0xffffefff, RZ, 0xc0, !PT ;  /* 0xffffefff08087812 */ /* 0x000fc800078ec0ff */
[----:B------:R-:W-:Y:S02]  /*485f0*/  @P5 LOP3.LUT R8, R8, 0x1000, RZ, 0xfc, !PT ;  /* 0x0000100008085812 */ /* 0x000fe400078efcff */
[----:B------:R-:W-:-:S13]  /*48600*/  ISETP.LT.OR P5, PT, R28, 0xd2, !P1 ;  /* 0x000000d21c00780c */ /* 0x000fda0004fa1670 */
[----:B------:R-:W0:Y:S02]  /*48610*/  @!P5 LDC.64 R10, c[0x0][0x5c0] ;  /* 0x00017000ff0adb82 */ /* 0x000e240000000a00 */
[----:B0-----:R-:W-:-:S04]  /*48620*/  @!P5 IADD3 R80, P2, P3, R24, UR15, R10 ;  /* 0x0000000f1850dc10 */ /* 0x001fc8000fb5e00a */
[----:B------:R-:W-:Y:S02]  /*48630*/  @!P5 IADD3.X R81, R30, UR14, R11, P2, P3 ;  /* 0x0000000e1e51dc10 */ /* 0x000fe400097e640b */
[----:B------:R-:W-:-:S13]  /*48640*/  ISETP.LT.OR P2, PT, R28, 0x69, !P0 ;  /* 0x000000691c00780c */ /* 0x000fda0004741670 */
[----:B------:R-:W0:Y:S01]  /*48650*/  @!P2 LDC.64 R12, c[0x0][0x5c0] ;  /* 0x00017000ff0cab82 */ /* 0x000e220000000a00 */
[----:B------:R-:W-:Y:S01]  /*48660*/  ISETP.LT.OR P4, PT, R28, 0xd9, !P1 ;  /* 0x000000d91c00780c */ /* 0x000fe20004f81670 */
[----:B------:R-:W-:Y:S01]  /*48670*/  IMAD.U32 R10, RZ, RZ, UR28 ;  /* 0x0000001cff0a7e24 */ /* 0x000fe2000f8e00ff */
[----:B------:R-:W-:Y:S01]  /*48680*/  LOP3.LUT R8, R8, 0xfffff7ff, RZ, 0xc0, !PT ;  /* 0xfffff7ff08087812 */ /* 0x000fe200078ec0ff */
[----:B------:R-:W-:-:S03]  /*48690*/  IMAD.U32 R14, RZ, RZ, UR27 ;  /* 0x0000001bff0e7e24 */ /* 0x000fc6000f8e00ff */
[----:B------:R-:W-:Y:S02]  /*486a0*/  @P5 LOP3.LUT R8, R8, 0x800, RZ, 0xfc, !PT ;  /* 0x0000080008085812 */ /* 0x000fe400078efcff */
[----:B------:R-:W-:Y:S01]  /*486b0*/  @!P2 IADD3 R10, P3, P5, R10, UR26, R24 ;  /* 0x0000001a0a0aac10 */ /* 0x000fe2000fd7e018 */
[----:B--2---:R-:W-:Y:S02]  /*486c0*/  FMUL R4, R2, UR23 ;  /* 0x0000001702047c20 */ /* 0x004fe40008400000 */
[----:B------:R-:W2:Y:S01]  /*486d0*/  LDL.LU R2, [R1+0x740] ;  /* 0x0007400001027983 */ /* 0x000ea20000300800 */
[----:B------:R-:W-:Y:S02]  /*486e0*/  @!P2 IADD3.X R14, R14, UR25, R30, P3, P5 ;  /* 0x000000190e0eac10 */ /* 0x000fe40009fea41e */
[----:B0-----:R-:W-:Y:S02]  /*486f0*/  @!P2 IADD3 R12, P3, R10, R12, RZ ;  /* 0x0000000c0a0ca210 */ /* 0x001fe40007f7e0ff */
[----:B------:R-:W0:Y:S01]  /*48700*/  @!P4 LDC.64 R10, c[0x0][0x5c0] ;  /* 0x00017000ff0acb82 */ /* 0x000e220000000a00 */
[----:B------:R-:W-:-:S02]  /*48710*/  F2FP.SATFINITE.E4M3.F32.PACK_AB_MERGE_C R4, RZ, R4, RZ ;  /* 0x00000004ff04723e */ /* 0x000fc400048070ff */
[----:B------:R-:W-:-:S05]  /*48720*/  @!P2 IMAD.X R13, R14, 0x1, R13, P3 ;  /* 0x000000010e0da824 */ /* 0x000fca00018e060d */
[----:B------:R1:W-:Y:S01]  /*48730*/  @!P2 STG.E.U8 desc[UR20][R12.64+0x68], R4 ;  /* 0x000068040c00a986 */ /* 0x0003e2000c101114 */
[----:B------:R-:W-:Y:S02]  /*48740*/  ISETP.LT.OR P2, PT, R28, 0x6a, !P0 ;  /* 0x0000006a1c00780c */ /* 0x000fe40004741670 */
[----:B0-----:R-:W-:-:S04]  /*48750*/  @!P4 IADD3 R78, P5, P6, R24, UR15, R10 ;  /* 0x0000000f184ecc10 */ /* 0x001fc8000febe00a */
[----:B------:R-:W-:-:S07]  /*48760*/  @!P4 IADD3.X R79, R30, UR14, R11, P5, P6 ;  /* 0x0000000e1e4fcc10 */ /* 0x000fce000afec40b */
[----:B------:R-:W0:Y:S01]  /*48770*/  @!P2 LDC.64 R10, c[0x0][0x5c0] ;  /* 0x00017000ff0aab82 */ /* 0x000e220000000a00 */
[----:B-1----:R-:W-:Y:S02]  /*48780*/  IMAD.U32 R12, RZ, RZ, UR28 ;  /* 0x0000001cff0c7e24 */ /* 0x002fe4000f8e00ff */
[----:B------:R-:W-:-:S03]  /*48790*/  IMAD.U32 R4, RZ, RZ, UR27 ;  /* 0x0000001bff047e24 */ /* 0x000fc6000f8e00ff */
[----:B------:R-:W-:Y:S02]  /*487a0*/  @!P2 IADD3 R12, P3, P5, R12, UR26, R24 ;  /* 0x0000001a0c0cac10 */ /* 0x000fe4000fd7e018 */
[----:B------:R-:W-:Y:S02]  /*487b0*/  LOP3.LUT P6, RZ, R6, 0x2000, RZ, 0xc0, !PT ;  /* 0x0000200006ff7812 */ /* 0x000fe400078cc0ff */
[----:B------:R-:W-:Y:S02]  /*487c0*/  @!P2 IADD3.X R4, R4, UR25, R30, P3, P5 ;  /* 0x000000190404ac10 */ /* 0x000fe40009fea41e */
[----:B------:R-:W-:Y:S02]  /*487d0*/  LOP3.LUT R7, R7, 0xfbffffff, RZ, 0xc0, !PT ;  /* 0xfbffffff07077812 */ /* 0x000fe400078ec0ff */
[----:B0-----:R-:W-:-:S05]  /*487e0*/  @!P2 IADD3 R12, P3, R12, R10, RZ ;  /* 0x0000000a0c0ca210 */ /* 0x001fca0007f7e0ff */
[----:B------:R-:W-:Y:S02]  /*487f0*/  @!P2 IMAD.X R13, R4, 0x1, R11, P3 ;  /* 0x00000001040da824 */ /* 0x000fe400018e060b */
[----:B---3--:R-:W-:Y:S02]  /*48800*/  FMUL R4, R3, UR23 ;  /* 0x0000001703047c20 */ /* 0x008fe40008400000 */
[----:B------:R-:W3:Y:S01]  /*48810*/  LDL.LU R3, [R1+0x744] ;  /* 0x0007440001037983 */ /* 0x000ee20000300800 */
[----:B------:R-:W-:Y:S02]  /*48820*/  @P6 LOP3.LUT R7, R7, 0x4000000, RZ, 0xfc, !PT ;  /* 0x0400000007076812 */ /* 0x000fe400078efcff */
[----:B------:R-:W-:-:S13]  /*48830*/  ISETP.LT.OR P6, PT, R28, 0xda, !P1 ;  /* 0x000000da1c00780c */ /* 0x000fda0004fc1670 */
[----:B------:R-:W0:Y:S01]  /*48840*/  @!P6 LDC.64 R10, c[0x0][0x5c0] ;  /* 0x00017000ff0aeb82 */ /* 0x000e220000000a00 */
[----:B------:R-:W-:-:S04]  /*48850*/  LOP3.LUT R8, R8, 0xfffffbff, RZ, 0xc0, !PT ;  /* 0xfffffbff08087812 */ /* 0x000fc800078ec0ff */
[----:B------:R-:W-:Y:S02]  /*48860*/  @P4 LOP3.LUT R8, R8, 0x400, RZ, 0xfc, !PT ;  /* 0x0000040008084812 */ /* 0x000fe400078efcff */
[----:B------:R-:W-:Y:S02]  /*48870*/  F2FP.SATFINITE.E4M3.F32.PACK_AB_MERGE_C R4, RZ, R4, RZ ;  /* 0x00000004ff04723e */ /* 0x000fe400048070ff */
[----:B------:R-:W-:-:S04]  /*48880*/  LOP3.LUT R8, R8, 0xfffffdff, RZ, 0xc0, !PT ;  /* 0xfffffdff08087812 */ /* 0x000fc800078ec0ff */
[----:B------:R-:W-:Y:S01]  /*48890*/  @P6 LOP3.LUT R8, R8, 0x200, RZ, 0xfc, !PT ;  /* 0x0000020008086812 */ /* 0x000fe200078efcff */
[----:B------:R4:W-:Y:S01]  /*488a0*/  @!P2 STG.E.U8 desc[UR20][R12.64+0x69], R4 ;  /* 0x000069040c00a986 */ /* 0x0009e2000c101114 */
[----:B0-----:R-:W-:-:S04]  /*488b0*/  @!P6 IADD3 R76, P3, P5, R24, UR15, R10 ;  /* 0x0000000f184cec10 */ /* 0x001fc8000fd7e00a */
[----:B------:R-:W-:Y:S02]  /*488c0*/  @!P6 IADD3.X R77, R30, UR14, R11, P3, P5 ;  /* 0x0000000e1e4dec10 */ /* 0x000fe40009fea40b */
[----:B------:R-:W-:Y:S01]  /*488d0*/  LOP3.LUT P6, RZ, R7, 0x4000000, RZ, 0xc0, !PT ;  /* 0x0400000007ff7812 */ /* 0x000fe200078cc0ff */
[----:B----4-:R-:W-:Y:S02]  /*488e0*/  FMUL R4, R31, UR23 ;  /* 0x000000171f047c20 */ /* 0x010fe40008400000 */
[----:B------:R-:W4:Y:S03]  /*488f0*/  LDL.LU R31, [R1+0x748] ;  /* 0x00074800011f7983 */ /* 0x000f260000300800 */
[----:B------:R-:W-:-:S07]  /*48900*/  F2FP.SATFINITE.E4M3.F32.PACK_AB_MERGE_C R4, RZ, R4, RZ ;  /* 0x00000004ff04723e */ /* 0x000fce00048070ff */
[----:B------:R2:W-:Y:S01]  /*48910*/  @!P6 STG.E.U8 desc[UR20][R114.64+0x70], R4 ;  /* 0x000070047200e986 */ /* 0x0005e2000c101114 */
[----:B------:R-:W-:-:S13]  /*48920*/  ISETP.LT.OR P5, PT, R28, 0xe1, !P1 ;  /* 0x000000e11c00780c */ /* 0x000fda0004fa1670 */
[----:B------:R-:W0:Y:S01]  /*48930*/  @!P5 LDC.64 R10, c[0x0][0x5c0] ;  /* 0x00017000ff0adb82 */ /* 0x000e220000000a00 */
[----:B------:R-:W-:-:S04]  /*48940*/  LOP3.LUT R8, R8, 0xfffffeff, RZ, 0xc0, !PT ;  /* 0xfffffeff08087812 */ /* 0x000fc800078ec0ff */
[----:B------:R-:W-:Y:S01]  /*48950*/  @P5 LOP3.LUT R8, R8, 0x100, RZ, 0xfc, !PT ;  /* 0x0000010008085812 */ /* 0x000fe200078efcff */
[----:B--2---:R-:W-:Y:S02]  /*48960*/  FMUL R4, R2, UR23 ;  /* 0x0000001702047c20 */ /* 0x004fe40008400000 */
[----:B------:R-:W2:Y:S01]  /*48970*/  LDL.LU R2, [R1+0x74c] ;  /* 0x00074c0001027983 */ /* 0x000ea20000300800 */
[----:B0-----:R-:W-:-:S04]  /*48980*/  @!P5 IADD3 R74, P2, P3, R24, UR15, R10 ;  /* 0x0000000f184adc10 */ /* 0x001fc8000fb5e00a */
[----:B------:R-:W-:Y:S02]  /*48990*/  @!P5 IADD3.X R75, R30, UR14, R11, P2, P3 ;  /* 0x0000000e1e4bdc10 */ /* 0x000fe400097e640b */
[----:B------:R-:W-:-:S13]  /*489a0*/  ISETP.LT.OR P5, PT, R28, 0xe2, !P1 ;  /* 0x000000e21c00780c */ /* 0x000fda0004fa1670 */
[----:B------:R-:W0:Y:S01]  /*489b0*/  @!P5 LDC.64 R10, c[0x0][0x5c0] ;  /* 0x00017000ff0adb82 */ /* 0x000e220000000a00 */
[----:B------:R-:W-:Y:S02]  /*489c0*/  LOP3.LUT P4, RZ, R5, 0x2, RZ, 0xc0, !PT ;  /* 0x0000000205ff7812 */ /* 0x000fe4000788c0ff */
[----:B0-----:R-:W-:-:S04]  /*489d0*/  @!P5 IADD3 R72, P2, P3, R24, UR15, R10 ;  /* 0x0000000f1848dc10 */ /* 0x001fc8000fb5e00a */
[----:B------:R-:W-:Y:S02]  /*489e0*/  @!P5 IADD3.X R73, R30, UR14, R11, P2, P3 ;  /* 0x0000000e1e49dc10 */ /* 0x000fe400097e640b */
[----:B------:R-:W-:Y:S02]  /*489f0*/  ISETP.LT.OR P2, PT, R28, 0x71, !P0 ;  /* 0x000000711c00780c */ /* 0x000fe40004741670 */
[----:B------:R-:W-:-:S11]  /*48a00*/  F2FP.SATFINITE.E4M3.F32.PACK_AB_MERGE_C R4, RZ, R4, RZ ;  /* 0x00000004ff04723e */ /* 0x000fd600048070ff */
[----:B------:R-:W0:Y:S01]  /*48a10*/  @!P2 LDC.64 R12, c[0x0][0x5c0] ;  /* 0x00017000ff0cab82 */ /* 0x000e220000000a00 */
[----:B------:R3:W-:Y:S01]  /*48a20*/  @!P4 STG.E.U8 desc[UR20][R112.64+0x71], R4 ;  /* 0x000071047000c986 */ /* 0x0007e2000c101114 */
[----:B------:R-:W-:Y:S01]  /*48a30*/  ISETP.LT.OR P4, PT, R28, 0xe9, !P1 ;  /* 0x000000e91c00780c */ /* 0x000fe20004f81670 */
[----:B------:R-:W-:Y:S01]  /*48a40*/  IMAD.U32 R10, RZ, RZ, UR28 ;  /* 0x0000001cff0a7e24 */ /* 0x000fe2000f8e00ff */
[----:B------:R-:W-:Y:S01]  /*48a50*/  LOP3.LUT R8, R8, 0xffffff7f, RZ, 0xc0, !PT ;  /* 0xffffff7f08087812 */ /* 0x000fe200078ec0ff */
[----:B------:R-:W-:-:S03]  /*48a60*/  IMAD.U32 R14, RZ, RZ, UR27 ;  /* 0x0000001bff0e7e24 */ /* 0x000fc6000f8e00ff */
[----:B------:R-:W-:Y:S02]  /*48a70*/  @P5 LOP3.LUT R8, R8, 0x80, RZ, 0xfc, !PT ;  /* 0x0000008008085812 */ /* 0x000fe400078efcff */
[----:B------:R-:W-:-:S04]  /*48a80*/  @!P2 IADD3 R10, P3, P5, R10, UR26, R24 ;  /* 0x0000001a0a0aac10 */ /* 0x000fc8000fd7e018 */
[----:B------:R-:W-:Y:S01]  /*48a90*/  @!P2 IADD3.X R14, R14, UR25, R30, P3, P5 ;  /* 0x000000190e0eac10 */ /* 0x000fe20009fea41e */
[----:B---3--:R-:W-:Y:S02]  /*48aa0*/  FMUL R4, R3, UR23 ;  /* 0x0000001703047c20 */ /* 0x008fe40008400000 */
[----:B------:R-:W3:Y:S01]  /*48ab0*/  LDL.LU R3, [R1+0x750] ;  /* 0x0007500001037983 */ /* 0x000ee20000300800 */
[----:B0-----:R-:W-:Y:S02]  /*48ac0*/  @!P2 IADD3 R12, P3, R10, R12, RZ ;  /* 0x0000000c0a0ca210 */ /* 0x001fe40007f7e0ff */
[----:B------:R-:W0:Y:S01]  /*48ad0*/  @!P4 LDC.64 R10, c[0x0][0x5c0] ;  /* 0x00017000ff0acb82 */ /* 0x000e220000000a00 */
[----:B------:R-:W-:Y:S02]  /*48ae0*/  F2FP.SATFINITE.E4M3.F32.PACK_AB_MERGE_C R4, RZ, R4, RZ ;  /* 0x00000004ff04723e */ /* 0x000fe400048070ff */
        /* <DEDUP_REMOVED lines=8> */
[----:B------:R-:W-:-:S04]  /*48b70*/  @!P2 IADD3 R12, P3, P5, R12, UR26, R24 ;  /* 0x0000001a0c0cac10 */ /* 0x000fc8000fd7e018 */
[----:B------:R-:W-:Y:S02]  /*48b80*/  @!P2 IADD3.X R4, R4, UR25, R30, P3, P5 ;  /* 0x000000190404ac10 */ /* 0x000fe40009fea41e */
[----:B0-----:R-:W-:-:S05]  /*48b90*/  @!P2 IADD3 R12, P3, R12, R10, RZ ;  /* 0x0000000a0c0ca210 */ /* 0x001fca0007f7e0ff */
[----:B------:R-:W-:Y:S02]  /*48ba0*/  @!P2 IMAD.X R13, R4, 0x1, R11, P3 ;  /* 0x00000001040da824 */ /* 0x000fe400018e060b */
[----:B----4-:R-:W-:-:S05]  /*48bb0*/  FMUL R4, R31, UR23 ;  /* 0x000000171f047c20 */ /* 0x010fca0008400000 */
[----:B------:R-:W-:-:S05]  /*48bc0*/  F2FP.SATFINITE.E4M3.F32.PACK_AB_MERGE_C R4, RZ, R4, RZ ;  /* 0x00000004ff04723e */ /* 0x000fca00048070ff */
[----:B------:R2:W-:Y:S02]  /*48bd0*/  @!P2 STG.E.U8 desc[UR20][R12.64+0x71], R4 ;  /* 0x000071040c00a986 */ /* 0x0005e4000c101114 */
[----:B--2---:R-:W-:Y:S02]  /*48be0*/  FMUL R4, R2, UR23 ;  /* 0x0000001702047c20 */ /* 0x004fe40008400000 */
[----:B------:R-:W2:Y:S01]  /*48bf0*/  LDL.LU R2, [R1+0x754] ;  /* 0x0007540001027983 */ /* 0x000ea20000300800 */
[----:B------:R-:W-:-:S04]  /*48c00*/  LOP3.LUT R8, R8, 0xffffffbf, RZ, 0xc0, !PT ;  /* 0xffffffbf08087812 */ /* 0x000fc800078ec0ff */
[----:B------:R-:W-:Y:S02]  /*48c10*/  @P4 LOP3.LUT R8, R8, 0x40, RZ, 0xfc, !PT ;  /* 0x0000004008084812 */ /* 0x000fe400078efcff */
[----:B------:R-:W-:Y:S02]  /*48c20*/  ISETP.LT.OR P4, PT, R28, 0xea, !P1 ;  /* 0x000000ea1c00780c */ /* 0x000fe40004f81670 */
[----:B------:R-:W-:-:S11]  /*48c30*/  LOP3.LUT P6, RZ, R5, 0x1, RZ, 0xc0, !PT ;  /* 0x0000000105ff7812 */ /* 0x000fd600078cc0ff */
[----:B------:R-:W0:Y:S01]  /*48c40*/  @!P4 LDC.64 R10, c[0x0][0x5c0] ;  /* 0x00017000ff0acb82 */ /* 0x000e220000000a00 */
[----:B------:R-:W-:-:S05]  /*48c50*/  F2FP.SATFINITE.E4M3.F32.PACK_AB_MERGE_C R4, RZ, R4, RZ ;  /* 0x00000004ff04723e */ /* 0x000fca00048070ff */
[----:B------:R3:W-:Y:S01]  /*48c60*/  @!P6 STG.E.U8 desc[UR20][R116.64+0x78], R4 ;  /* 0x000078047400e986 */ /* 0x0007e2000c101114 */
[----:B------:R-:W-:-:S04]  /*48c70*/  LOP3.LUT R8, R8, 0xffffffdf, RZ, 0xc0, !PT ;  /* 0xffffffdf08087812 */ /* 0x000fc800078ec0ff */
[----:B------:R-:W-:Y:S02]  /*48c80*/  @P4 LOP3.LUT R8, R8, 0x20, RZ, 0xfc, !PT ;  /* 0x0000002008084812 */ /* 0x000fe400078efcff */
[----:B0-----:R-:W-:-:S04]  /*48c90*/  @!P4 IADD3 R66, P3, P5, R24, UR15, R10 ;  /* 0x0000000f1842cc10 */ /* 0x001fc8000fd7e00a */
[----:B------:R-:W-:Y:S02]  /*48ca0*/  @!P4 IADD3.X R67, R30, UR14, R11, P3, P5 ;  /* 0x0000000e1e43cc10 */ /* 0x000fe40009fea40b */
[----:B------:R-:W-:Y:S01]  /*48cb0*/  LOP3.LUT P4, RZ, R7, 0x2000000, RZ, 0xc0, !PT ;  /* 0x0200000007ff7812 */ /* 0x000fe2000788c0ff */
[----:B---3--:R-:W-:Y:S02]  /*48cc0*/  FMUL R4, R3, UR23 ;  /* 0x0000001703047c20 */ /* 0x008fe40008400000 */
[----:B------:R-:W3:Y:S04]  /*48cd0*/  LDL.LU R3, [R1+0x758] ;  /* 0x0007580001037983 */ /* 0x000ee80000300800 */
[----:B------:R-:W4:Y:S01]  /*48ce0*/  LDL.LU R31, [R1+0x75c] ;  /* 0x00075c00011f7983 */ /* 0x000f220000300800 */
[----:B------:R-:W-:-:S05]  /*48cf0*/  F2FP.SATFINITE.E4M3.F32.PACK_AB_MERGE_C R4, RZ, R4, RZ ;  /* 0x00000004ff04723e */ /* 0x000fca00048070ff */
[----:B------:R2:W-:Y:S01]  /*48d00*/  @!P4 STG.E.U8 desc[UR20][R118.64+0x79], R4 ;  /* 0x000079047600c986 */ /* 0x0005e2000c101114 */
[----:B------:R-:W-:-:S13]  /*48d10*/  ISETP.LT.OR P5, PT, R28, 0xf1, !P1 ;  /* 0x000000f11c00780c */ /* 0x000fda0004fa1670 */
[----:B------:R-:W0:Y:S01]  /*48d20*/  @!P5 LDC.64 R10, c[0x0][0x5c0] ;  /* 0x00017000ff0adb82 */ /* 0x000e220000000a00 */
[----:B------:R-:W-:-:S04]  /*48d30*/  LOP3.LUT R8, R8, 0xffffffef, RZ, 0xc0, !PT ;  /* 0xffffffef08087812 */ /* 0x000fc800078ec0ff */
[----:B------:R-:W-:Y:S02]  /*48d40*/  @P5 LOP3.LUT R8, R8, 0x10, RZ, 0xfc, !PT ;  /* 0x0000001008085812 */ /* 0x000fe400078efcff */
[----:B0-----:R-:W-:-:S04]  /*48d50*/  @!P5 IADD3 R64, P2, P3, R24, UR15, R10 ;  /* 0x0000000f1840dc10 */ /* 0x001fc8000fb5e00a */
[----:B------:R-:W-:Y:S02]  /*48d60*/  @!P5 IADD3.X R65, R30, UR14, R11, P2, P3 ;  /* 0x0000000e1e41dc10 */ /* 0x000fe400097e640b */
[----:B------:R-:W-:-:S13]  /*48d70*/  ISETP.LT.OR P5, PT, R28, 0xf2, !P1 ;  /* 0x000000f21c00780c */ /* 0x000fda0004fa1670 */
[----:B------:R-:W0:Y:S01]  /*48d80*/  @!P5 LDC.64 R10, c[0x0][0x5c0] ;  /* 0x00017000ff0adb82 */ /* 0x000e220000000a00 */
[----:B--2---:R-:W-:Y:S02]  /*48d90*/  FMUL R4, R2, UR23 ;  /* 0x0000001702047c20 */ /* 0x004fe40008400000 */
[----:B------:R-:W2:Y:S01]  /*48da0*/  LDL.LU R2, [R1+0x760] ;  /* 0x0007600001027983 */ /* 0x000ea20000300800 */
[----:B0-----:R-:W-:-:S04]  /*48db0*/  @!P5 IADD3 R58, P2, P3, R24, UR15, R10 ;  /* 0x0000000f183adc10 */ /* 0x001fc8000fb5e00a */
[----:B------:R-:W-:Y:S02]  /*48dc0*/  @!P5 IADD3.X R59, R30, UR14, R11, P2, P3 ;  /* 0x0000000e1e3bdc10 */ /* 0x000fe400097e640b */
[----:B------:R-:W-:Y:S02]  /*48dd0*/  ISETP.LT.OR P2, PT, R28, 0x79, !P0 ;  /* 0x000000791c00780c */ /* 0x000fe40004741670 */
[----:B------:R-:W-:Y:S02]  /*48de0*/  LOP3.LUT P6, RZ, R6, 0x4000, RZ, 0xc0, !PT ;  /* 0x0000400006ff7812 */ /* 0x000fe400078cc0ff */
[----:B------:R-:W-:-:S09]  /*48df0*/  LOP3.LUT R7, R7, 0xfeffffff, RZ, 0xc0, !PT ;  /* 0xfeffffff07077812 */ /* 0x000fd200078ec0ff */
[----:B------:R-:W0:Y:S02]  /*48e00*/  @!P2 LDC.64 R12, c[0x0][0x5c0] ;  /* 0x00017000ff0cab82 */ /* 0x000e240000000a00 */
[----:B------:R-:W-:Y:S02]  /*48e10*/  @P6 LOP3.LUT R7, R7, 0x1000000, RZ, 0xfc, !PT ;  /* 0x0100000007076812 */ /* 0x000fe400078efcff */
        /* <DEDUP_REMOVED lines=20> */
[----:B------:R-:W-:Y:S02]  /*48f60*/  LOP3.LUT R8, R8, 0xfffffffb, RZ, 0xc0, !PT ;  /* 0xfffffffb08087812 */ /* 0x000fe400078ec0ff */
[----:B0-----:R-:W-:-:S05]  /*48f70*/  @!P2 IADD3 R12, P3, R12, R10, RZ ;  /* 0x0000000a0c0ca210 */ /* 0x001fca0007f7e0ff */
[----:B------:R-:W-:Y:S02]  /*48f80*/  @!P2 IMAD.X R13, R4, 0x1, R11, P3 ;  /* 0x00000001040da824 */ /* 0x000fe400018e060b */
[----:B---3--:R-:W-:Y:S02]  /*48f90*/  FMUL R4, R3, UR23 ;  /* 0x0000001703047c20 */ /* 0x008fe40008400000 */
[----:B------:R-:W3:Y:S01]  /*48fa0*/  LDL.LU R3, [R1+0x764] ;  /* 0x0007640001037983 */ /* 0x000ee20000300800 */
[----:B------:R-:W-:Y:S02]  /*48fb0*/  @P6 LOP3.LUT R8, R8, 0x4, RZ, 0xfc, !PT ;  /* 0x0000000408086812 */ /* 0x000fe400078efcff */
[----:B------:R-:W-:Y:S02]  /*48fc0*/  F2FP.SATFINITE.E4M3.F32.PACK_AB_MERGE_C R4, RZ, R4, RZ ;  /* 0x00000004ff04723e */ /* 0x000fe400048070ff */
[----:B------:R-:W-:-:S03]  /*48fd0*/  LOP3.LUT P6, RZ, R7, 0x1000000, RZ, 0xc0, !PT ;  /* 0x0100000007ff7812 */ /* 0x000fc600078cc0ff */
[----:B------:R4:W-:Y:S02]  /*48fe0*/  @!P2 STG.E.U8 desc[UR20][R12.64+0x79], R4 ;  /* 0x000079040c00a986 */ /* 0x0009e4000c101114 */
[----:B----4-:R-:W-:-:S05]  /*48ff0*/  FMUL R4, R31, UR23 ;  /* 0x000000171f047c20 */ /* 0x010fca0008400000 */
[----:B------:R-:W-:-:S05]  /*49000*/  F2FP.SATFINITE.E4M3.F32.PACK_AB_MERGE_C R4, RZ, R4, RZ ;  /* 0x00000004ff04723e */ /* 0x000fca00048070ff */
[----:B------:R2:W-:Y:S02]  /*49010*/  @!P6 STG.E.U8 desc[UR20][R120.64+0x80], R4 ;  /* 0x000080047800e986 */ /* 0x0005e4000c101114 */
[----:B--2---:R-:W-:Y:S02]  /*49020*/  FMUL R4, R2, UR23 ;  /* 0x0000001702047c20 */ /* 0x004fe40008400000 */
[----:B------:R-:W2:Y:S01]  /*49030*/  LDL.LU R2, [R1+0x768] ;  /* 0x0007680001027983 */ /* 0x000ea20000300800 */
[C---:B------:R-:W-:Y:S02]  /*49040*/  ISETP.LT.OR P4, PT, R28.reuse, 0xfa, !P1 ;  /* 0x000000fa1c00780c */ /* 0x040fe40004f81670 */
[----:B------:R-:W-:Y:S01]  /*49050*/  ISETP.LT.OR P2, PT, R28, 0x81, !P0 ;  /* 0x000000811c00780c */ /* 0x000fe20004741670 */
[----:B------:R-:W-:Y:S02]  /*49060*/  IMAD.U32 R12, RZ, RZ, UR28 ;  /* 0x0000001cff0c7e24 */ /* 0x000fe4000f8e00ff */
[----:B------:R-:W-:Y:S01]  /*49070*/  IMAD.U32 R13, RZ, RZ, UR27 ;  /* 0x0000001bff0d7e24 */ /* 0x000fe2000f8e00ff */
[----:B------:R-:W-:Y:S01]  /*49080*/  LOP3.LUT P5, RZ, R6, 0x8000, RZ, 0xc0, !PT ;  /* 0x0000800006ff7812 */ /* 0x000fe200078ac0ff */
[----:B------:R-:W-:Y:S01]  /*49090*/  IMAD.U32 R14, RZ, RZ, UR28 ;  /* 0x0000001cff0e7e24 */ /* 0x000fe2000f8e00ff */
[----:B------:R-:W-:Y:S01]  /*490a0*/  ISETP.LT.OR P6, PT, R28, 0x89, !P0 ;  /* 0x000000891c00780c */ /* 0x000fe200047c1670 */
[----:B------:R-:W-:Y:S01]  /*490b0*/  IMAD.U32 R15, RZ, RZ, UR27 ;  /* 0x0000001bff0f7e24 */ /* 0x000fe2000f8e00ff */
[----:B------:R-:W-:Y:S01]  /*490c0*/  F2FP.SATFINITE.E4M3.F32.PACK_AB_MERGE_C R4, RZ, R4, RZ ;  /* 0x00000004ff04723e */ /* 0x000fe200048070ff */
[----:B------:R-:W-:Y:S01]  /*490d0*/  IMAD.U32 R16, RZ, RZ, UR28 ;  /* 0x0000001cff107e24 */ /* 0x000fe2000f8e00ff */
[----:B------:R-:W-:Y:S01]  /*490e0*/  LOP3.LUT R8, R8, 0xfffffffd, RZ, 0xc0, !PT ;  /* 0xfffffffd08087812 */ /* 0x000fe200078ec0ff */
[----:B------:R-:W0:Y:S01]  /*490f0*/  @!P4 LDC.64 R10, c[0x0][0x5c0] ;  /* 0x00017000ff0acb82 */ /* 0x000e220000000a00 */
[----:B------:R-:W4:Y:S01]  /*49100*/  LDL.LU R31, [R1+0x76c] ;  /* 0x00076c00011f7983 */ /* 0x000f220000300800 */
[----:B0-----:R-:W-:-:S04]  /*49110*/  @!P4 IADD3 R54, P1, P3, R24, UR15, R10 ;  /* 0x0000000f1836cc10 */ /* 0x001fc8000fb3e00a */
[----:B------:R-:W-:Y:S02]  /*49120*/  @!P4 IADD3.X R55, R30, UR14, R11, P1, P3 ;  /* 0x0000000e1e37cc10 */ /* 0x000fe40008fe640b */
[----:B------:R-:W-:Y:S01]  /*49130*/  @!P2 IADD3 R12, P1, P3, R12, UR26, R24 ;  /* 0x0000001a0c0cac10 */ /* 0x000fe2000fb3e018 */
[----:B------:R-:W0:Y:S03]  /*49140*/  @!P2 LDC.64 R10, c[0x0][0x5c0] ;  /* 0x00017000ff0aab82 */ /* 0x000e260000000a00 */
[----:B------:R-:W-:Y:S02]  /*49150*/  @!P2 IADD3.X R13, R13, UR25, R30, P1, P3 ;  /* 0x000000190d0dac10 */ /* 0x000fe40008fe641e */
[C---:B------:R-:W-:Y:S01]  /*49160*/  ISETP.LT.OR P1, PT, R28.reuse, 0x82, !P0 ;  /* 0x000000821c00780c */ /* 0x040fe20004721670 */
[----:B------:R1:W-:Y:S01]  /*49170*/  @!P5 STG.E.U8 desc[UR20][R68.64+0x81], R4 ;  /* 0x000081044400d986 */ /* 0x0003e2000c101114 */
[----:B------:R-:W-:-:S02]  /*49180*/  ISETP.LT.OR P5, PT, R28, 0x8a, !P0 ;  /* 0x0000008a1c00780c */ /* 0x000fc400047a1670 */
[----:B------:R-:W-:Y:S01]  /*49190*/  @P4 LOP3.LUT R8, R8, 0x2, RZ, 0xfc, !PT ;  /* 0x0000000208084812 */ /* 0x000fe200078efcff */
[----:B------:R-:W-:Y:S01]  /*491a0*/  IMAD.U32 R17, RZ, RZ, UR27 ;  /* 0x0000001bff117e24 */ /* 0x000fe2000f8e00ff */
[----:B------:R-:W-:-:S07]  /*491b0*/  LOP3.LUT R7, R7, 0xff7fffff, RZ, 0xc0, !PT ;  /* 0xff7fffff07077812 */ /* 0x000fce00078ec0ff */
[----:B------:R-:W-:Y:S01]  /*491c0*/  @!P1 IADD3 R14, P3, P4, R14, UR26, R24 ;  /* 0x0000001a0e0e9c10 */ /* 0x000fe2000fc7e018 */
[----:B-1----:R-:W-:-:S03]  /*491d0*/  IMAD.U32 R4, RZ, RZ, UR28 ;  /* 0x0000001cff047e24 */ /* 0x002fc6000f8e00ff */
[----:B------:R-:W-:Y:S02]  /*491e0*/  @!P1 IADD3.X R15, R15, UR25, R30, P3, P4 ;  /* 0x000000190f0f9c10 */ /* 0x000fe40009fe841e */
[----:B------:R-:W-:Y:S02]  /*491f0*/  @!P6 IADD3 R16, P3, P4, R16, UR26, R24 ;  /* 0x0000001a1010ec10 */ /* 0x000fe4000fc7e018 */
[----:B------:R-:W-:Y:S02]  /*49200*/  @P6 LOP3.LUT R7, R7, 0x800000, RZ, 0xfc, !PT ;  /* 0x0080000007076812 */ /* 0x000fe400078efcff */
[----:B------:R-:W-:Y:S02]  /*49210*/  @!P6 IADD3.X R17, R17, UR25, R30, P3, P4 ;  /* 0x000000191111ec10 */ /* 0x000fe40009fe841e */
[----:B0-----:R-:W-:Y:S02]  /*49220*/  @!P2 IADD3 R10, P6, R12, R10, RZ ;  /* 0x0000000a0c0aa210 */ /* 0x001fe40007fde0ff */
[----:B------:R-:W-:-:S03]  /*49230*/  @!P5 IADD3 R12, P3, P4, R4, UR26, R24 ;  /* 0x0000001a040cdc10 */ /* 0x000fc6000fc7e018 */
[----:B------:R-:W-:Y:S02]  /*49240*/  @!P2 IMAD.X R11, R13, 0x1, R11, P6 ;  /* 0x000000010d0ba824 */ /* 0x000fe400030e060b */
[----:B---3--:R-:W-:Y:S02]  /*49250*/  FMUL R4, R3, UR23 ;  /* 0x0000001703047c20 */ /* 0x008fe40008400000 */
[----:B------:R-:W3:Y:S03]  /*49260*/  LDL.LU R3, [R1+0x770] ;  /* 0x0007700001037983 */ /* 0x000ee60000300800 */
[----:B------:R-:W-:-:S05]  /*49270*/  F2FP.SATFINITE.E4M3.F32.PACK_AB_MERGE_C R4, RZ, R4, RZ ;  /* 0x00000004ff04723e */ /* 0x000fca00048070ff */
[----:B------:R2:W-:Y:S01]  /*49280*/  @!P2 STG.E.U8 desc[UR20][R10.64+0x80], R4 ;  /* 0x000080040a00a986 */ /* 0x0005e2000c101114 */
[----:B------:R-:W-:Y:S02]  /*49290*/  IMAD.U32 R18, RZ, RZ, UR27 ;  /* 0x0000001bff127e24 */ /* 0x000fe4000f8e00ff */
[----:B--2---:R-:W-:Y:S01]  /*492a0*/  FMUL R4, R2, UR23 ;  /* 0x0000001702047c20 */ /* 0x004fe20008400000 */
[----:B------:R-:W0:Y:S01]  /*492b0*/  @!P1 LDC.64 R10, c[0x0][0x5c0] ;  /* 0x00017000ff0a9b82 */ /* 0x000e220000000a00 */
[----:B------:R-:W2:Y:S01]  /*492c0*/  LDL.LU R2, [R1+0x774] ;  /* 0x0007740001027983 */ /* 0x000ea20000300800 */
[----:B------:R-:W-:Y:S02]  /*492d0*/  @!P5 IADD3.X R18, R18, UR25, R30, P3, P4 ;  /* 0x000000191212dc10 */ /* 0x000fe40009fe841e */
[----:B------:R-:W-:Y:S01]  /*492e0*/  ISETP.LT.OR P4, PT, R28, 0x91, !P0 ;  /* 0x000000911c00780c */ /* 0x000fe20004781670 */
[----:B------:R-:W-:Y:S02]  /*492f0*/  IMAD.U32 R13, RZ, RZ, UR28 ;  /* 0x0000001cff0d7e24 */ /* 0x000fe4000f8e00ff */
[----:B------:R-:W-:Y:S01]  /*49300*/  IMAD.U32 R19, RZ, RZ, UR27 ;  /* 0x0000001bff137e24 */ /* 0x000fe2000f8e00ff */
[----:B------:R-:W-:Y:S01]  /*49310*/  LOP3.LUT R7, R7, 0xffbfffff, RZ, 0xc0, !PT ;  /* 0xffbfffff07077812 */ /* 0x000fe200078ec0ff */
[----:B------:R-:W-:Y:S01]  /*49320*/  IMAD.U32 R20, RZ, RZ, UR28 ;  /* 0x0000001cff147e24 */ /* 0x000fe2000f8e00ff */
[----:B------:R-:W-:Y:S01]  /*49330*/  F2FP.SATFINITE.E4M3.F32.PACK_AB_MERGE_C R4, RZ, R4, RZ ;  /* 0x00000004ff04723e */ /* 0x000fe200048070ff */
[----:B------:R-:W-:Y:S01]  /*49340*/  IMAD.U32 R21, RZ, RZ, UR27 ;  /* 0x0000001bff157e24 */ /* 0x000fe2000f8e00ff */
[----:B------:R-:W2:Y:S05]  /*49350*/  LDL.LU R41, [R1+0x778] ;  /* 0x0007780001297983 */ /* 0x000eaa0000300800 */
[----:B------:R-:W-:-:S04]  /*49360*/  @!P4 IADD3 R13, P2, P3, R13, UR26, R24 ;  /* 0x0000001a0d0dcc10 */ /* 0x000fc8000fb5e018 */
[----:B------:R-:W-:Y:S02]  /*49370*/  @!P4 IADD3.X R19, R19, UR25, R30, P2, P3 ;  /* 0x000000191313cc10 */ /* 0x000fe400097e641e */
[----:B------:R-:W-:Y:S02]  /*49380*/  ISETP.LT.OR P3, PT, R28, 0x92, !P0 ;  /* 0x000000921c00780c */ /* 0x000fe40004761670 */
[----:B0-----:R-:W-:Y:S01]  /*49390*/  @!P1 IADD3 R10, P2, R14, R10, RZ ;  /* 0x0000000a0e0a9210 */ /* 0x001fe20007f5e0ff */
[----:B------:R-:W-:Y:S01]  /*493a0*/  IMAD.U32 R14, RZ, RZ, UR28 ;  /* 0x0000001cff0e7e24 */ /* 0x000fe2000f8e00ff */
[----:B------:R-:W-:-:S03]  /*493b0*/  @P5 LOP3.LUT R7, R7, 0x400000, RZ, 0xfc, !PT ;  /* 0x0040000007075812 */ /* 0x000fc600078efcff */
[----:B------:R-:W-:Y:S02]  /*493c0*/  @!P1 IMAD.X R11, R15, 0x1, R11, P2 ;  /* 0x000000010f0b9824 */ /* 0x000fe400010e060b */
[----:B------:R-:W-:-:S04]  /*493d0*/  IMAD.U32 R15, RZ, RZ, UR27 ;  /* 0x0000001bff0f7e24 */ /* 0x000fc8000f8e00ff */
[----:B------:R-:W-:Y:S02]  /*493e0*/  @!P3 IADD3 R14, P6, P2, R14, UR26, R24 ;  /* 0x0000001a0e0ebc10 */ /* 0x000fe4000fade018 */
[----:B------:R-:W-:Y:S02]  /*493f0*/  LOP3.LUT R7, R7, 0xffefffff, RZ, 0xc0, !PT ;  /* 0xffefffff07077812 */ /* 0x000fe400078ec0ff */
[----:B------:R-:W-:Y:S02]  /*49400*/  @!P3 IADD3.X R15, R15, UR25, R30, P6, P2 ;  /* 0x000000190f0fbc10 */ /* 0x000fe4000b7e441e */
[----:B------:R-:W-:Y:S02]  /*49410*/  ISETP.LT.OR P2, PT, R28, 0x99, !P0 ;  /* 0x000000991c00780c */ /* 0x000fe40004741670 */
[----:B------:R-:W-:-:S04]  /*49420*/  @P4 LOP3.LUT R7, R7, 0x100000, RZ, 0xfc, !PT ;  /* 0x0010000007074812 */ /* 0x000fc800078efcff */
[C---:B------:R-:W-:Y:S02]  /*49430*/  LOP3.LUT P6, RZ, R7.reuse, 0x800000, RZ, 0xc0, !PT ;  /* 0x0080000007ff7812 */ /* 0x040fe400078cc0ff */
[----:B------:R-:W-:Y:S01]  /*49440*/  LOP3.LUT R7, R7, 0xfff7ffff, RZ, 0xc0, !PT ;  /* 0xfff7ffff07077812 */ /* 0x000fe200078ec0ff */
[----:B------:R4:W-:Y:S03]  /*49450*/  @!P1 STG.E.U8 desc[UR20][R10.64+0x81], R4 ;  /* 0x000081040a009986 */ /* 0x0009e6000c101114 */
[----:B------:R-:W-:Y:S02]  /*49460*/  @P3 LOP3.LUT R7, R7, 0x80000, RZ, 0xfc, !PT ;  /* 0x0008000007073812 */ /* 0x000fe400078efcff */
[----:B------:R-:W-:Y:S02]  /*49470*/  @!P2 IADD3 R20, P3, P1, R20, UR26, R24 ;  /* 0x0000001a1414ac10 */ /* 0x000fe4000f97e018 */
[----:B------:R-:W-:-:S02]  /*49480*/  LOP3.LUT P4, RZ, R5, 0x800000, RZ, 0xc0, !PT ;  /* 0x0080000005ff7812 */ /* 0x000fc4000788c0ff */
[----:B------:R-:W-:Y:S02]  /*49490*/  @!P2 IADD3.X R21, R21, UR25, R30, P3, P1 ;  /* 0x000000191515ac10 */ /* 0x000fe40009fe241e */
[----:B------:R-:W-:Y:S01]  /*494a0*/  ISETP.LT.OR P1, PT, R28, 0x9a, !P0 ;  /* 0x0000009a1c00780c */ /* 0x000fe20004721670 */
[----:B----4-:R-:W-:Y:S01]  /*494b0*/  FMUL R4, R31, UR23 ;  /* 0x000000171f047c20 */ /* 0x010fe20008400000 */
[----:B------:R-:W-:Y:S01]  /*494c0*/  LOP3.LUT R7, R7, 0xfffbffff, RZ, 0xc0, !PT ;  /* 0xfffbffff07077812 */ /* 0x000fe200078ec0ff */
[----:B------:R-:W-:Y:S01]  /*494d0*/  IMAD.U32 R22, RZ, RZ, UR28 ;  /* 0x0000001cff167e24 */ /* 0x000fe2000f8e00ff */
[----:B------:R-:W-:Y:S01]  /*494e0*/  LOP3.LUT P5, RZ, R6, 0x10000, RZ, 0xc0, !PT ;  /* 0x0001000006ff7812 */ /* 0x000fe200078ac0ff */
[----:B------:R-:W-:Y:S01]  /*494f0*/  IMAD.U32 R23, RZ, RZ, UR27 ;  /* 0x0000001bff177e24 */ /* 0x000fe2000f8e00ff */
[----:B------:R-:W-:Y:S01]  /*49500*/  F2FP.SATFINITE.E4M3.F32.PACK_AB_MERGE_C R4, RZ, R4, RZ ;  /* 0x00000004ff04723e */ /* 0x000fe200048070ff */
[----:B------:R-:W0:Y:S01]  /*49510*/  @!P6 LDC.64 R10, c[0x0][0x5c0] ;  /* 0x00017000ff0aeb82 */ /* 0x000e220000000a00 */
[----:B------:R-:W-:-:S03]  /*49520*/  @P2 LOP3.LUT R7, R7, 0x40000, RZ, 0xfc, !PT ;  /* 0x0004000007072812 */ /* 0x000fc600078efcff */
[----:B------:R3:W-:Y:S02]  /*49530*/  @!P4 STG.E.U8 desc[UR20][R44.64+0x88], R4 ;  /* 0x000088042c00c986 */ /* 0x0007e4000c101114 */
[----:B------:R-:W-:-:S04]  /*49540*/  @!P1 IADD3 R22, P2, P3, R22, UR26, R24 ;  /* 0x0000001a16169c10 */ /* 0x000fc8000fb5e018 */
[----:B------:R-:W-:Y:S02]  /*49550*/  @!P1 IADD3.X R23, R23, UR25, R30, P2, P3 ;  /* 0x0000001917179c10 */ /* 0x000fe400097e641e */
[----:B------:R-:W-:Y:S01]  /*49560*/  ISETP.LT.OR P3, PT, R28, 0xa1, !P0 ;  /* 0x000000a11c00780c */ /* 0x000fe20004761670 */
[----:B------:R-:W-:Y:S01]  /*49570*/  IMAD.U32 R26, RZ, RZ, UR28 ;  /* 0x0000001cff1a7e24 */ /* 0x000fe2000f8e00ff */
[----:B------:R-:W-:Y:S01]  /*49580*/  LOP3.LUT R7, R7, 0xffdfffff, RZ, 0xc0, !PT ;  /* 0xffdfffff07077812 */ /* 0x000fe200078ec0ff */
[----:B------:R-:W-:-:S03]  /*49590*/  IMAD.U32 R27, RZ, RZ, UR27 ;  /* 0x0000001bff1b7e24 */ /* 0x000fc6000f8e00ff */
[----:B------:R-:W-:Y:S01]  /*495a0*/  @P1 LOP3.LUT R7, R7, 0x200000, RZ, 0xfc, !PT ;  /* 0x0020000007071812 */ /* 0x000fe200078efcff */
[----:B---3--:R-:W-:-:S05]  /*495b0*/  FMUL R4, R3, UR23 ;  /* 0x0000001703047c20 */ /* 0x008fca0008400000 */
[----:B------:R-:W-:-:S05]  /*495c0*/  F2FP.SATFINITE.E4M3.F32.PACK_AB_MERGE_C R4, RZ, R4, RZ ;  /* 0x00000004ff04723e */ /* 0x000fca00048070ff */
[----:B------:R1:W-:Y:S01]  /*495d0*/  @!P5 STG.E.U8 desc[UR20][R122.64+0x89], R4 ;  /* 0x000089047a00d986 */ /* 0x0003e2000c101114 */
[----:B------:R-:W-:Y:S02]  /*495e0*/  ISETP.LT.OR P5, PT, R28, 0xa2, !P0 ;  /* 0x000000a21c00780c */ /* 0x000fe400047a1670 */
[----:B------:R-:W-:-:S04]  /*495f0*/  @!P3 IADD3 R26, P1, P2, R26, UR26, R24 ;  /* 0x0000001a1a1abc10 */ /* 0x000fc8000fa3e018 */
[----:B------:R-:W-:Y:S01]  /*49600*/  @!P3 IADD3.X R27, R27, UR25, R30, P1, P2 ;  /* 0x000000191b1bbc10 */ /* 0x000fe20008fe441e */
[----:B-1----:R-:W-:Y:S01]  /*49610*/  IMAD.U32 R4, RZ, RZ, UR28 ;  /* 0x0000001cff047e24 */ /* 0x002fe2000f8e00ff */
[----:B0-----:R-:W-:-:S05]  /*49620*/  @!P6 IADD3 R10, P1, R16, R10, RZ ;  /* 0x0000000a100ae210 */ /* 0x001fca0007f3e0ff */
[----:B------:R-:W-:Y:S01]  /*49630*/  @!P5 IADD3 R16, P3, P4, R4, UR26, R24 ;  /* 0x0000001a0410dc10 */ /* 0x000fe2000fc7e018 */
[----:B--2---:R-:W-:Y:S02]  /*49640*/  FMUL R4, R2, UR23 ;  /* 0x0000001702047c20 */ /* 0x004fe40008400000 */
[----:B------:R-:W2:Y:S01]  /*49650*/  LDL.LU R2, [R1+0x77c] ;  /* 0x00077c0001027983 */ /* 0x000ea20000300800 */
[----:B------:R-:W-:Y:S02]  /*49660*/  IMAD.U32 R31, RZ, RZ, UR27 ;  /* 0x0000001bff1f7e24 */ /* 0x000fe4000f8e00ff */
[----:B------:R-:W-:Y:S01]  /*49670*/  @!P6 IMAD.X R11, R17, 0x1, R11, P1 ;  /* 0x00000001110be824 */ /* 0x000fe200008e060b */
[----:B------:R-:W-:Y:S01]  /*49680*/  F2FP.SATFINITE.E4M3.F32.PACK_AB_MERGE_C R4, RZ, R4, RZ ;  /* 0x00000004ff04723e */ /* 0x000fe200048070ff */
[----:B------:R-:W3:Y:S01]  /*49690*/  LDL.LU R3, [R1+0x780] ;  /* 0x0007800001037983 */ /* 0x000ee20000300800 */
[----:B------:R-:W-:Y:S02]  /*496a0*/  @!P5 IADD3.X R31, R31, UR25, R30, P3, P4 ;  /* 0x000000191f1fdc10 */ /* 0x000fe40009fe841e */
[----:B------:R-:W-:Y:S01]  /*496b0*/  LOP3.LUT P5, RZ, R7, 0x400000, RZ, 0xc0, !PT ;  /* 0x0040000007ff7812 */ /* 0x000fe200078ac0ff */
[----:B------:R0:W-:Y:S01]  /*496c0*/  @!P6 STG.E.U8 desc[UR20][R10.64+0x88], R4 ;  /* 0x000088040a00e986 */ /* 0x0001e2000c101114 */
[----:B------:R-:W-:-:S11]  /*496d0*/  ISETP.LT.OR P3, PT, R28, 0xa9, !P0 ;  /* 0x000000a91c00780c */ /* 0x000fd60004761670 */
[----:B0-----:R-:W0:Y:S01]  /*496e0*/  @!P5 LDC.64 R10, c[0x0][0x5c0] ;  /* 0x00017000ff0adb82 */ /* 0x001e220000000a00 */
[----:B------:R-:W-:Y:S02]  /*496f0*/  IMAD.U32 R17, RZ, RZ, UR28 ;  /* 0x0000001cff117e24 */ /* 0x000fe4000f8e00ff */
[----:B------:R-:W-:-:S03]  /*49700*/  IMAD.U32 R32, RZ, RZ, UR27 ;  /* 0x0000001bff207e24 */ /* 0x000fc6000f8e00ff */
[----:B------:R-:W-:Y:S01]  /*49710*/  @!P3 IADD3 R17, P1, P6, R17, UR26, R24 ;  /* 0x0000001a1111bc10 */ /* 0x000fe2000fe3e018 */
[----:B------:R-:W-:-:S03]  /*49720*/  FMUL R4, R41, UR23 ;  /* 0x0000001729047c20 */ /* 0x000fc60008400000 */
[----:B------:R-:W-:Y:S02]  /*49730*/  @!P3 IADD3.X R32, R32, UR25, R30, P1, P6 ;  /* 0x000000192020bc10 */ /* 0x000fe40008fec41e */
[----:B------:R-:W-:Y:S02]  /*49740*/  F2FP.SATFINITE.E4M3.F32.PACK_AB_MERGE_C R4, RZ, R4, RZ ;  /* 0x00000004ff04723e */ /* 0x000fe400048070ff */
[----:B0-----:R-:W-:-:S05]  /*49750*/  @!P5 IADD3 R10, P6, R12, R10, RZ ;  /* 0x0000000a0c0ad210 */ /* 0x001fca0007fde0ff */
[----:B------:R-:W-:-:S05]  /*49760*/  @!P5 IMAD.X R11, R18, 0x1, R11, P6 ;  /* 0x00000001120bd824 */ /* 0x000fca00030e060b */
[----:B------:R2:W-:Y:S01]  /*49770*/  @!P5 STG.E.U8 desc[UR20][R10.64+0x89], R4 ;  /* 0x000089040a00d986 */ /* 0x0005e2000c101114 */
[----:B------:R-:W-:Y:S01]  /*49780*/  ISETP.LT.OR P1, PT, R28, 0xaa, !P0 ;  /* 0x000000aa1c00780c */ /* 0x000fe20004721670 */
[----:B------:R-:W-:Y:S02]  /*49790*/  IMAD.U32 R12, RZ, RZ, UR28 ;  /* 0x0000001cff0c7e24 */ /* 0x000fe4000f8e00ff */
[----:B------:R-:W-:Y:S01]  /*497a0*/  IMAD.U32 R18, RZ, RZ, UR27 ;  /* 0x0000001bff127e24 */ /* 0x000fe2000f8e00ff */
[----:B------:R-:W-:Y:S01]  /*497b0*/  LOP3.LUT P2, RZ, R5, 0x400000, RZ, 0xc0, !PT ;  /* 0x0040000005ff7812 */ /* 0x000fe2000784c0ff */
[----:B--2---:R-:W-:Y:S02]  /*497c0*/  FMUL R4, R2, UR23 ;  /* 0x0000001702047c20 */ /* 0x004fe40008400000 */
[----:B------:R-:W2:Y:S06]  /*497d0*/  LDL.LU R2, [R1+0x784] ;  /* 0x0007840001027983 */ /* 0x000eac0000300800 */
[----:B------:R-:W-:-:S02]  /*497e0*/  @!P1 IADD3 R12, P4, P6, R12, UR26, R24 ;  /* 0x0000001a0c0c9c10 */ /* 0x000fc4000fe9e018 */
[----:B------:R-:W-:Y:S01]  /*497f0*/  LOP3.LUT R5, R5, 0xfffffffd, RZ, 0xc0, !PT ;  /* 0xfffffffd05057812 */ /* 0x000fe200078ec0ff */
[----:B------:R-:W-:Y:S01]  /*49800*/  IMAD.U32 R33, RZ, RZ, UR28 ;  /* 0x0000001cff217e24 */ /* 0x000fe2000f8e00ff */
[----:B------:R-:W-:Y:S01]  /*49810*/  @!P1 IADD3.X R18, R18, UR25, R30, P4, P6 ;  /* 0x0000001912129c10 */ /* 0x000fe2000a7ec41e */
[----:B------:R-:W-:Y:S01]  /*49820*/  IMAD.U32 R34, RZ, RZ, UR27 ;  /* 0x0000001bff227e24 */ /* 0x000fe2000f8e00ff */
[----:B------:R-:W-:Y:S01]  /*49830*/  ISETP.LT.OR P4, PT, R28, 0xb1, !P0 ;  /* 0x000000b11c00780c */ /* 0x000fe20004781670 */
[----:B------:R-:W-:Y:S01]  /*49840*/  IMAD.U32 R35, RZ, RZ, UR28 ;  /* 0x0000001cff237e24 */ /* 0x000fe2000f8e00ff */
[----:B------:R-:W-:Y:S01]  /*49850*/  @P3 LOP3.LUT R5, R5, 0x2, RZ, 0xfc, !PT ;  /* 0x0000000205053812 */ /* 0x000fe200078efcff */
[----:B------:R-:W-:Y:S01]  /*49860*/  IMAD.U32 R36, RZ, RZ, UR27 ;  /* 0x0000001bff247e24 */ /* 0x000fe2000f8e00ff */
[----:B------:R-:W-:Y:S01]  /*49870*/  F2FP.SATFINITE.E4M3.F32.PACK_AB_MERGE_C R4, RZ, R4, RZ ;  /* 0x00000004ff04723e */ /* 0x000fe200048070ff */
[----:B------:R-:W-:Y:S01]  /*49880*/  IMAD.U32 R37, RZ, RZ, UR28 ;  /* 0x0000001cff257e24 */ /* 0x000fe2000f8e00ff */
[----:B------:R-:W-:Y:S01]  /*49890*/  LOP3.LUT R5, R5, 0xfffffffb, RZ, 0xc0, !PT ;  /* 0xfffffffb05057812 */ /* 0x000fe200078ec0ff */
[----:B------:R-:W4:Y:S03]  /*498a0*/  LDL.LU R41, [R1+0x788] ;  /* 0x0007880001297983 */ /* 0x000f260000300800 */
[----:B------:R-:W-:-:S03]  /*498b0*/  @P1 LOP3.LUT R5, R5, 0x4, RZ, 0xfc, !PT ;  /* 0x0000000405051812 */ /* 0x000fc600078efcff */
[----:B------:R-:W-:Y:S02]  /*498c0*/  @!P4 IADD3 R33, P5, P6, R33, UR26, R24 ;  /* 0x0000001a2121cc10 */ /* 0x000fe4000febe018 */
[----:B------:R-:W-:Y:S01]  /*498d0*/  LOP3.LUT R5, R5, 0xffffffdf, RZ, 0xc0, !PT ;  /* 0xffffffdf05057812 */ /* 0x000fe200078ec0ff */
[----:B------:R3:W-:Y:S01]  /*498e0*/  @!P2 STG.E.U8 desc[UR20][R124.64+0x90], R4 ;  /* 0x000090047c00a986 */ /* 0x0007e2000c101114 */
[----:B------:R-:W-:Y:S02]  /*498f0*/  @!P4 IADD3.X R34, R34, UR25, R30, P5, P6 ;  /* 0x000000192222cc10 */ /* 0x000fe4000afec41e */
[----:B------:R-:W-:Y:S02]  /*49900*/  @P4 LOP3.LUT R5, R5, 0x20, RZ, 0xfc, !PT ;  /* 0x0000002005054812 */ /* 0x000fe400078efcff */
[----:B------:R-:W-:Y:S02]  /*49910*/  LOP3.LUT P4, RZ, R7, 0x100000, RZ, 0xc0, !PT ;  /* 0x0010000007ff7812 */ /* 0x000fe4000788c0ff */
[----:B------:R-:W-:-:S02]  /*49920*/  ISETP.LT.OR P2, PT, R28, 0xb2, !P0 ;  /* 0x000000b21c00780c */ /* 0x000fc40004741670 */
[----:B------:R-:W-:Y:S02]  /*49930*/  LOP3.LUT P3, RZ, R6, 0x20000, RZ, 0xc0, !PT ;  /* 0x0002000006ff7812 */ /* 0x000fe4000786c0ff */
[----:B------:R-:W-:Y:S01]  /*49940*/  LOP3.LUT R5, R5, 0xffffffbf, RZ, 0xc0, !PT ;  /* 0xffffffbf05057812 */ /* 0x000fe200078ec0ff */
[----:B---3--:R-:W-:-:S06]  /*49950*/  FMUL R4, R3, UR23 ;  /* 0x0000001703047c20 */ /* 0x008fcc0008400000 */
[----:B------:R-:W0:Y:S02]  /*49960*/  @!P4 LDC.64 R10, c[0x0][0x5c0] ;  /* 0x00017000ff0acb82 */ /* 0x000e240000000a00 */
[----:B------:R-:W-:Y:S02]  /*49970*/  @!P2 IADD3 R35, P5, P6, R35, UR26, R24 ;  /* 0x0000001a2323ac10 */ /* 0x000fe4000febe018 */
[----:B------:R-:W-:Y:S02]  /*49980*/  @P2 LOP3.LUT R5, R5, 0x40, RZ, 0xfc, !PT ;  /* 0x0000004005052812 */ /* 0x000fe400078efcff */
[----:B------:R-:W-:Y:S02]  /*49990*/  @!P2 IADD3.X R36, R36, UR25, R30, P5, P6 ;  /* 0x000000192424ac10 */ /* 0x000fe4000afec41e */
[----:B------:R-:W-:Y:S02]  /*499a0*/  ISETP.LT.OR P2, PT, R28, 0xb9, !P0 ;  /* 0x000000b91c00780c */ /* 0x000fe40004741670 */
[----:B------:R-:W-:-:S05]  /*499b0*/  F2FP.SATFINITE.E4M3.F32.PACK_AB_MERGE_C R4, RZ, R4, RZ ;  /* 0x00000004ff04723e */ /* 0x000fca00048070ff */
[----:B------:R1:W-:Y:S01]  /*499c0*/  @!P3 STG.E.U8 desc[UR20][R42.64+0x91], R4 ;  /* 0x000091042a00b986 */ /* 0x0003e2000c101114 */
[----:B------:R-:W-:Y:S01]  /*499d0*/  ISETP.LT.OR P3, PT, R28, 0xba, !P0 ;  /* 0x000000ba1c00780c */ /* 0x000fe20004761670 */
[----:B------:R-:W-:Y:S01]  /*499e0*/  IMAD.U32 R38, RZ, RZ, UR27 ;  /* 0x0000001bff267e24 */ /* 0x000fe2000f8e00ff */
[----:B------:R-:W-:-:S03]  /*499f0*/  LOP3.LUT R5, R5, 0xffffff7f, RZ, 0xc0, !PT ;  /* 0xffffff7f05057812 */ /* 0x000fc600078ec0ff */
[----:B------:R-:W-:Y:S02]  /*49a00*/  @!P2 IADD3 R37, P5, P6, R37, UR26, R24 ;  /* 0x0000001a2525ac10 */ /* 0x000fe4000febe018 */
[----:B------:R-:W-:Y:S01]  /*49a10*/  @P2 LOP3.LUT R5, R5, 0x80, RZ, 0xfc, !PT ;  /* 0x0000008005052812 */ /* 0x000fe200078efcff */
[----:B-1----:R-:W-:Y:S01]  /*49a20*/  IMAD.U32 R4, RZ, RZ, UR28 ;  /* 0x0000001cff047e24 */ /* 0x002fe2000f8e00ff */
[----:B------:R-:W-:Y:S02]  /*49a30*/  @!P2 IADD3.X R38, R38, UR25, R30, P5, P6 ;  /* 0x000000192626ac10 */ /* 0x000fe4000afec41e */
[----:B0-----:R-:W-:Y:S02]  /*49a40*/  @!P4 IADD3 R10, P2, R13, R10, RZ ;  /* 0x0000000a0d0ac210 */ /* 0x001fe40007f5e0ff */
[----:B------:R-:W-:Y:S01]  /*49a50*/  @!P3 IADD3 R13, P5, P6, R4, UR26, R24 ;  /* 0x0000001a040dbc10 */ /* 0x000fe2000febe018 */
[----:B--2---:R-:W-:Y:S02]  /*49a60*/  FMUL R4, R2, UR23 ;  /* 0x0000001702047c20 */ /* 0x004fe40008400000 */
[----:B------:R-:W2:Y:S01]  /*49a70*/  LDL.LU R2, [R1+0x78c] ;  /* 0x00078c0001027983 */ /* 0x000ea20000300800 */
[----:B------:R-:W-:Y:S01]  /*49a80*/  IMAD.U32 R39, RZ, RZ, UR27 ;  /* 0x0000001bff277e24 */ /* 0x000fe2000f8e00ff */
[----:B------:R-:W-:Y:S01]  /*49a90*/  LOP3.LUT R5, R5, 0xfffffeff, RZ, 0xc0, !PT ;  /* 0xfffffeff05057812 */ /* 0x000fe200078ec0ff */
[----:B------:R-:W-:Y:S01]  /*49aa0*/  @!P4 IMAD.X R11, R19, 0x1, R11, P2 ;  /* 0x00000001130bc824 */ /* 0x000fe200010e060b */
[----:B------:R-:W-:Y:S01]  /*49ab0*/  F2FP.SATFINITE.E4M3.F32.PACK_AB_MERGE_C R4, RZ, R4, RZ ;  /* 0x00000004ff04723e */ /* 0x000fe200048070ff */
[----:B------:R-:W-:Y:S01]  /*49ac0*/  IMAD.U32 R40, RZ, RZ, UR27 ;  /* 0x0000001bff287e24 */ /* 0x000fe2000f8e00ff */
[----:B------:R-:W-:Y:S01]  /*49ad0*/  @P3 LOP3.LUT R5, R5, 0x100, RZ, 0xfc, !PT ;  /* 0x0000010005053812 */ /* 0x000fe200078efcff */
[----:B------:R-:W3:Y:S01]  /*49ae0*/  LDL.LU R3, [R1+0x790] ;  /* 0x0007900001037983 */ /* 0x000ee20000300800 */
[----:B------:R-:W-:-:S02]  /*49af0*/  @!P3 IADD3.X R39, R39, UR25, R30, P5, P6 ;  /* 0x000000192727bc10 */ /* 0x000fc4000afec41e */
[----:B------:R-:W-:Y:S01]  /*49b00*/  LOP3.LUT P3, RZ, R7, 0x80000, RZ, 0xc0, !PT ;  /* 0x0008000007ff7812 */ /* 0x000fe2000786c0ff */
[----:B------:R0:W-:Y:S01]  /*49b10*/  @!P4 STG.E.U8 desc[UR20][R10.64+0x90], R4 ;  /* 0x000090040a00c986 */ /* 0x0001e2000c101114 */
[----:B------:R-:W-:-:S11]  /*49b20*/  ISETP.LT.OR P2, PT, R28, 0xc1, !P0 ;  /* 0x000000c11c00780c */ /* 0x000fd60004741670 */
[----:B0-----:R-:W0:Y:S01]  /*49b30*/  @!P3 LDC.64 R10, c[0x0][0x5c0] ;  /* 0x00017000ff0abb82 */ /* 0x001e220000000a00 */
[----:B------:R-:W-:-:S05]  /*49b40*/  IMAD.U32 R19, RZ, RZ, UR28 ;  /* 0x0000001cff137e24 */ /* 0x000fca000f8e00ff */
[----:B------:R-:W-:Y:S01]  /*49b50*/  @!P2 IADD3 R19, P4, P5, R19, UR26, R24 ;  /* 0x0000001a1313ac10 */ /* 0x000fe2000fd9e018 */
[----:B----4-:R-:W-:-:S03]  /*49b60*/  FMUL R4, R41, UR23 ;  /* 0x0000001729047c20 */ /* 0x010fc60008400000 */
[----:B------:R-:W-:Y:S02]  /*49b70*/  @!P2 IADD3.X R40, R40, UR25, R30, P4, P5 ;  /* 0x000000192828ac10 */ /* 0x000fe4000a7ea41e */
[----:B------:R-:W-:Y:S02]  /*49b80*/  F2FP.SATFINITE.E4M3.F32.PACK_AB_MERGE_C R4, RZ, R4, RZ ;  /* 0x00000004ff04723e */ /* 0x000fe400048070ff */
[----:B0-----:R-:W-:-:S05]  /*49b90*/  @!P3 IADD3 R10, P4, R14, R10, RZ ;  /* 0x0000000a0e0ab210 */ /* 0x001fca0007f9e0ff */
[----:B------:R-:W-:-:S05]  /*49ba0*/  @!P3 IMAD.X R11, R15, 0x1, R11, P4 ;  /* 0x000000010f0bb824 */ /* 0x000fca00020e060b */
[----:B------:R2:W-:Y:S01]  /*49bb0*/  @!P3 STG.E.U8 desc[UR20][R10.64+0x91], R4 ;  /* 0x000091040a00b986 */ /* 0x0005e2000c101114 */
[----:B------:R-:W-:-:S04]  /*49bc0*/  LOP3.LUT R5, R5, 0xfffffdff, RZ, 0xc0, !PT ;  /* 0xfffffdff05057812 */ /* 0x000fc800078ec0ff */
[----:B------:R-:W-:Y:S02]  /*49bd0*/  @P2 LOP3.LUT R5, R5, 0x200, RZ, 0xfc, !PT ;  /* 0x0000020005052812 */ /* 0x000fe400078efcff */
[----:B------:R-:W-:Y:S01]  /*49be0*/  ISETP.LT.OR P2, PT, R28, 0xc2, !P0 ;  /* 0x000000c21c00780c */ /* 0x000fe20004741670 */
[----:B------:R-:W-:Y:S02]  /*49bf0*/  IMAD.U32 R14, RZ, RZ, UR28 ;  /* 0x0000001cff0e7e24 */ /* 0x000fe4000f8e00ff */
[----:B------:R-:W-:Y:S02]  /*49c00*/  IMAD.U32 R15, RZ, RZ, UR27 ;  /* 0x0000001bff0f7e24 */ /* 0x000fe4000f8e00ff */
[----:B--2---:R-:W-:Y:S02]  /*49c10*/  FMUL R4, R2, UR23 ;  /* 0x0000001702047c20 */ /* 0x004fe40008400000 */
[----:B------:R-:W2:Y:S06]  /*49c20*/  LDL.LU R2, [R1+0x794] ;  /* 0x0007940001027983 */ /* 0x000eac0000300800 */
[----:B------:R-:W-:-:S02]  /*49c30*/  @!P2 IADD3 R14, P4, P5, R14, UR26, R24 ;  /* 0x0000001a0e0eac10 */ /* 0x000fc4000fd9e018 */
[----:B------:R-:W-:Y:S01]  /*49c40*/  LOP3.LUT R5, R5, 0xfffffbff, RZ, 0xc0, !PT ;  /* 0xfffffbff05057812 */ /* 0x000fe200078ec0ff */
[----:B------:R-:W-:Y:S01]  /*49c50*/  IMAD.U32 R41, RZ, RZ, UR28 ;  /* 0x0000001cff297e24 */ /* 0x000fe2000f8e00ff */
[----:B------:R-:W-:Y:S01]  /*49c60*/  @!P2 IADD3.X R15, R15, UR25, R30, P4, P5 ;  /* 0x000000190f0fac10 */ /* 0x000fe2000a7ea41e */
[----:B------:R-:W-:Y:S01]  /*49c70*/  IMAD.U32 R42, RZ, RZ, UR27 ;  /* 0x0000001bff2a7e24 */ /* 0x000fe2000f8e00ff */
[----:B------:R-:W-:Y:S01]  /*49c80*/  LOP3.LUT P5, RZ, R6, 0x40000, RZ, 0xc0, !PT ;  /* 0x0004000006ff7812 */ /* 0x000fe200078ac0ff */
[----:B------:R-:W-:Y:S01]  /*49c90*/  IMAD.U32 R43, RZ, RZ, UR28 ;  /* 0x0000001cff2b7e24 */ /* 0x000fe2000f8e00ff */
[----:B------:R-:W-:Y:S01]  /*49ca0*/  @P2 LOP3.LUT R5, R5, 0x400, RZ, 0xfc, !PT ;  /* 0x0000040005052812 */ /* 0x000fe200078efcff */
[----:B------:R-:W-:Y:S01]  /*49cb0*/  IMAD.U32 R44, RZ, RZ, UR27 ;  /* 0x0000001bff2c7e24 */ /* 0x000fe2000f8e00ff */
[----:B------:R-:W-:Y:S01]  /*49cc0*/  ISETP.LT.OR P2, PT, R28, 0xc9, !P0 ;  /* 0x000000c91c00780c */ /* 0x000fe20004741670 */
[----:B------:R-:W-:Y:S01]  /*49cd0*/  IMAD.U32 R45, RZ, RZ, UR28 ;  /* 0x0000001cff2d7e24 */ /* 0x000fe2000f8e00ff */
[----:B------:R-:W-:Y:S01]  /*49ce0*/  F2FP.SATFINITE.E4M3.F32.PACK_AB_MERGE_C R4, RZ, R4, RZ ;  /* 0x00000004ff04723e */ /* 0x000fe200048070ff */
[----:B------:R-:W-:Y:S01]  /*49cf0*/  IMAD.U32 R46, RZ, RZ, UR27 ;  /* 0x0000001bff2e7e24 */ /* 0x000fe2000f8e00ff */
[----:B------:R-:W-:Y:S01]  /*49d00*/  LOP3.LUT P6, RZ, R6, 0x80000, RZ, 0xc0, !PT ;  /* 0x0008000006ff7812 */ /* 0x000fe200078cc0ff */
[----:B------:R-:W4:Y:S04]  /*49d10*/  LDL.LU R49, [R1+0x798] ;  /* 0x0007980001317983 */ /* 0x000f280000300800 */
[----:B------:R3:W-:Y:S01]  /*49d20*/  @!P5 STG.E.U8 desc[UR20][R130.64+0x98], R4 ;  /* 0x000098048200d986 */ /* 0x0007e2000c101114 */
[----:B------:R-:W-:-:S02]  /*49d30*/  ISETP.LT.OR P5, PT, R28, 0xca, !P0 ;  /* 0x000000ca1c00780c */ /* 0x000fc400047a1670 */
[----:B------:R-:W-:Y:S02]  /*49d40*/  LOP3.LUT R5, R5, 0xfffff7ff, RZ, 0xc0, !PT ;  /* 0xfffff7ff05057812 */ /* 0x000fe400078ec0ff */
[----:B------:R-:W-:Y:S02]  /*49d50*/  @!P2 IADD3 R41, P3, P4, R41, UR26, R24 ;  /* 0x0000001a2929ac10 */ /* 0x000fe4000fc7e018 */
[----:B------:R-:W-:Y:S02]  /*49d60*/  @P2 LOP3.LUT R5, R5, 0x800, RZ, 0xfc, !PT ;  /* 0x0000080005052812 */ /* 0x000fe400078efcff */
[----:B------:R-:W-:Y:S02]  /*49d70*/  @!P2 IADD3.X R42, R42, UR25, R30, P3, P4 ;  /* 0x000000192a2aac10 */ /* 0x000fe40009fe841e */
[----:B------:R-:W-:Y:S02]  /*49d80*/  LOP3.LUT P2, RZ, R7, 0x40000, RZ, 0xc0, !PT ;  /* 0x0004000007ff7812 */ /* 0x000fe4000784c0ff */
[----:B------:R-:W-:-:S02]  /*49d90*/  LOP3.LUT R5, R5, 0xfffffffe, RZ, 0xc0, !PT ;  /* 0xfffffffe05057812 */ /* 0x000fc400078ec0ff */
[----:B------:R-:W-:Y:S02]  /*49da0*/  @!P5 IADD3 R43, P3, P4, R43, UR26, R24 ;  /* 0x0000001a2b2bdc10 */ /* 0x000fe4000fc7e018 */
[----:B------:R-:W-:Y:S02]  /*49db0*/  @P5 LOP3.LUT R5, R5, 0x1, RZ, 0xfc, !PT ;  /* 0x0000000105055812 */ /* 0x000fe400078efcff */
[----:B------:R-:W-:Y:S02]  /*49dc0*/  @!P5 IADD3.X R44, R44, UR25, R30, P3, P4 ;  /* 0x000000192c2cdc10 */ /* 0x000fe40009fe841e */
[----:B------:R-:W-:-:S03]  /*49dd0*/  ISETP.LT.OR P5, PT, R28, 0xd1, !P0 ;  /* 0x000000d11c00780c */ /* 0x000fc600047a1670 */
[----:B------:R-:W0:Y:S01]  /*49de0*/  @!P2 LDC.64 R10, c[0x0][0x5c0] ;  /* 0x00017000ff0aab82 */ /* 0x000e220000000a00 */
[----:B---3--:R-:W-:-:S09]  /*49df0*/  FMUL R4, R3, UR23 ;  /* 0x0000001703047c20 */ /* 0x008fd20008400000 */
[----:B------:R-:W-:-:S04]  /*49e00*/  @!P5 IADD3 R45, P3, P4, R45, UR26, R24 ;  /* 0x0000001a2d2ddc10 */ /* 0x000fc8000fc7e018 */
[----:B------:R-:W-:Y:S02]  /*49e10*/  @!P5 IADD3.X R46, R46, UR25, R30, P3, P4 ;  /* 0x000000192e2edc10 */ /* 0x000fe40009fe841e */
[----:B------:R-:W-:Y:S02]  /*49e20*/  ISETP.LT.OR P3, PT, R28, 0xd2, !P0 ;  /* 0x000000d21c00780c */ /* 0x000fe40004761670 */
[----:B------:R-:W-:Y:S02]  /*49e30*/  F2FP.SATFINITE.E4M3.F32.PACK_AB_MERGE_C R4, RZ, R4, RZ ;  /* 0x00000004ff04723e */ /* 0x000fe400048070ff */
[----:B------:R-:W-:-:S03]  /*49e40*/  LOP3.LUT R5, R5, 0xffffefff, RZ, 0xc0, !PT ;  /* 0xffffefff05057812 */ /* 0x000fc600078ec0ff */
[----:B------:R1:W-:Y:S01]  /*49e50*/  @!P6 STG.E.U8 desc[UR20][R142.64+0x99], R4 ;  /* 0x000099048e00e986 */ /* 0x0003e2000c101114 */
[----:B------:R-:W-:Y:S02]  /*49e60*/  @P5 LOP3.LUT R5, R5, 0x1000, RZ, 0xfc, !PT ;  /* 0x0000100005055812 */ /* 0x000fe400078efcff */
[----:B0-----:R-:W-:Y:S01]  /*49e70*/  @!P2 IADD3 R10, P4, R20, R10, RZ ;  /* 0x0000000a140aa210 */ /* 0x001fe20007f9e0ff */
[----:B-1----:R-:W-:-:S05]  /*49e80*/  IMAD.U32 R4, RZ, RZ, UR28 ;  /* 0x0000001cff047e24 */ /* 0x002fca000f8e00ff */
[----:B------:R-:W-:Y:S01]  /*49e90*/  @!P3 IADD3 R20, P5, P6, R4, UR26, R24 ;  /* 0x0000001a0414bc10 */ /* 0x000fe2000febe018 */
[----:B--2---:R-:W-:Y:S02]  /*49ea0*/  FMUL R4, R2, UR23 ;  /* 0x0000001702047c20 */ /* 0x004fe40008400000 */
[----:B------:R-:W2:Y:S01]  /*49eb0*/  LDL.LU R2, [R1+0x79c] ;  /* 0x00079c0001027983 */ /* 0x000ea20000300800 */
[----:B------:R-:W-:-:S03]  /*49ec0*/  LOP3.LUT P1, RZ, R7, 0x200000, RZ, 0xc0, !PT ;  /* 0x0020000007ff7812 */ /* 0x000fc6000782c0ff */
[----:B------:R-:W3:Y:S01]  /*49ed0*/  LDL.LU R3, [R1+0x7a0] ;  /* 0x0007a00001037983 */ /* 0x000ee20000300800 */
[----:B------:R-:W-:Y:S01]  /*49ee0*/  @!P2 IMAD.X R11, R21, 0x1, R11, P4 ;  /* 0x00000001150ba824 */ /* 0x000fe200020e060b */
[----:B------:R-:W-:-:S05]  /*49ef0*/  F2FP.SATFINITE.E4M3.F32.PACK_AB_MERGE_C R4, RZ, R4, RZ ;  /* 0x00000004ff04723e */ /* 0x000fca00048070ff */
[----:B------:R0:W-:Y:S01]  /*49f00*/  @!P2 STG.E.U8 desc[UR20][R10.64+0x98], R4 ;  /* 0x000098040a00a986 */ /* 0x0001e2000c101114 */
[----:B------:R-:W-:Y:S02]  /*49f10*/  ISETP.LT.OR P4, PT, R28, 0xd9, !P0 ;  /* 0x000000d91c00780c */ /* 0x000fe40004781670 */
[----:B0-----:R-:W0:Y:S01]  /*49f20*/  @!P1 LDC.64 R10, c[0x0][0x5c0] ;  /* 0x00017000ff0a9b82 */ /* 0x001e220000000a00 */
[----:B------:R-:W-:Y:S02]  /*49f30*/  IMAD.U32 R47, RZ, RZ, UR27 ;  /* 0x0000001bff2f7e24 */ /* 0x000fe4000f8e00ff */
[----:B------:R-:W-:Y:S02]  /*49f40*/  IMAD.U32 R21, RZ, RZ, UR28 ;  /* 0x0000001cff157e24 */ /* 0x000fe4000f8e00ff */
[----:B------:R-:W-:Y:S01]  /*49f50*/  IMAD.U32 R48, RZ, RZ, UR27 ;  /* 0x0000001bff307e24 */ /* 0x000fe2000f8e00ff */
[----:B------:R-:W-:-:S05]  /*49f60*/  @!P3 IADD3.X R47, R47, UR25, R30, P5, P6 ;  /* 0x000000192f2fbc10 */ /* 0x000fca000afec41e */
        /* <DEDUP_REMOVED lines=8> */
[----:B------:R-:W-:-:S04]  /*49ff0*/  @P3 LOP3.LUT R7, R7, 0x400, RZ, 0xfc, !PT ;  /* 0x0000040007073812 */ /* 0x000fc800078efcff */
[----:B------:R-:W-:Y:S01]  /*4a000*/  LOP3.LUT R7, R7, 0xfffffdff, RZ, 0xc0, !PT ;  /* 0xfffffdff07077812 */ /* 0x000fe200078ec0ff */
[----:B--2---:R-:W-:Y:S02]  /*4a010*/  FMUL R4, R2, UR23 ;  /* 0x0000001702047c20 */ /* 0x004fe40008400000 */
[----:B------:R-:W2:Y:S01]  /*4a020*/  LDL.LU R2, [R1+0x7a4] ;  /* 0x0007a40001027983 */ /* 0x000ea20000300800 */
[----:B------:R-:W-:Y:S02]  /*4a030*/  @P4 LOP3.LUT R7, R7, 0x200, RZ, 0xfc, !PT ;  /* 0x0000020007074812 */ /* 0x000fe400078efcff */
[----:B------:R-:W-:Y:S01]  /*4a040*/  LOP3.LUT P4, RZ, R5, 0x1000000, RZ, 0xc0, !PT ;  /* 0x0100000005ff7812 */ /* 0x000fe2000788c0ff */
[----:B------:R-:W-:Y:S01]  /*4a050*/  IMAD.U32 R22, RZ, RZ, UR28 ;  /* 0x0000001cff167e24 */ /* 0x000fe2000f8e00ff */
[----:B------:R-:W-:Y:S01]  /*4a060*/  ISETP.LT.OR P2, PT, R28, 0xda, !P0 ;  /* 0x000000da1c00780c */ /* 0x000fe20004741670 */
[----:B------:R-:W-:Y:S01]  /*4a070*/  IMAD.U32 R23, RZ, RZ, UR27 ;  /* 0x0000001bff177e24 */ /* 0x000fe2000f8e00ff */
[----:B------:R-:W-:Y:S01]  /*4a080*/  F2FP.SATFINITE.E4M3.F32.PACK_AB_MERGE_C R4, RZ, R4, RZ ;  /* 0x00000004ff04723e */ /* 0x000fe200048070ff */
[----:B------:R-:W-:Y:S01]  /*4a090*/  IMAD.U32 R49, RZ, RZ, UR28 ;  /* 0x0000001cff317e24 */ /* 0x000fe2000f8e00ff */
[----:B------:R-:W-:Y:S01]  /*4a0a0*/  LOP3.LUT P3, RZ, R6, 0x100000, RZ, 0xc0, !PT ;  /* 0x0010000006ff7812 */ /* 0x000fe2000786c0ff */
[----:B------:R-:W-:Y:S01]  /*4a0b0*/  IMAD.U32 R50, RZ, RZ, UR27 ;  /* 0x0000001bff327e24 */ /* 0x000fe2000f8e00ff */
[----:B------:R-:W4:Y:S05]  /*4a0c0*/  LDL.LU R190, [R1+0x7a8] ;  /* 0x0007a80001be7983 */ /* 0x000f2a0000300800 */
[----:B------:R3:W-:Y:S02]  /*4a0d0*/  @!P4 STG.E.U8 desc[UR20][R186.64+0xa0], R4 ;  /* 0x0000a004ba00c986 */ /* 0x0007e4000c101114 */
[----:B------:R-:W-:-:S02]  /*4a0e0*/  @!P2 IADD3 R22, P5, P6, R22, UR26, R24 ;  /* 0x0000001a1616ac10 */ /* 0x000fc4000febe018 */
[----:B------:R-:W-:Y:S02]  /*4a0f0*/  LOP3.LUT R7, R7, 0xfffff7ff, RZ, 0xc0, !PT ;  /* 0xfffff7ff07077812 */ /* 0x000fe400078ec0ff */
[----:B------:R-:W-:Y:S01]  /*4a100*/  @!P2 IADD3.X R23, R23, UR25, R30, P5, P6 ;  /* 0x000000191717ac10 */ /* 0x000fe2000afec41e */
[----:B---3--:R-:W-:Y:S01]  /*4a110*/  FMUL R4, R3, UR23 ;  /* 0x0000001703047c20 */ /* 0x008fe20008400000 */
[----:B------:R-:W-:-:S04]  /*4a120*/  ISETP.LT.OR P6, PT, R28, 0xe1, !P0 ;  /* 0x000000e11c00780c */ /* 0x000fc800047c1670 */
[----:B------:R-:W-:Y:S02]  /*4a130*/  F2FP.SATFINITE.E4M3.F32.PACK_AB_MERGE_C R4, RZ, R4, RZ ;  /* 0x00000004ff04723e */ /* 0x000fe400048070ff */
[----:B------:R-:W-:-:S03]  /*4a140*/  @P2 LOP3.LUT R7, R7, 0x800, RZ, 0xfc, !PT ;  /* 0x0000080007072812 */ /* 0x000fc600078efcff */
[----:B------:R0:W-:Y:S01]  /*4a150*/  @!P3 STG.E.U8 desc[UR20][R184.64+0xa1], R4 ;  /* 0x0000a104b800b986 */ /* 0x0001e2000c101114 */
[C---:B------:R-:W-:Y:S02]  /*4a160*/  ISETP.LT.OR P3, PT, R28.reuse, 0xa1, !P0 ;  /* 0x000000a11c00780c */ /* 0x040fe40004761670 */
[----:B------:R-:W-:Y:S02]  /*4a170*/  ISETP.LT.OR P2, PT, R28, 0xe2, !P0 ;  /* 0x000000e21c00780c */ /* 0x000fe40004741670 */
[----:B------:R-:W-:Y:S01]  /*4a180*/  LOP3.LUT R5, R5, 0xffffdfff, RZ, 0xc0, !PT ;  /* 0xffffdfff05057812 */ /* 0x000fe200078ec0ff */
[----:B------:R-:W-:Y:S01]  /*4a190*/  IMAD.U32 R51, RZ, RZ, UR28 ;  /* 0x0000001cff337e24 */ /* 0x000fe2000f8e00ff */
[----:B------:R-:W-:Y:S02]  /*4a1a0*/  @!P6 IADD3 R49, P1, P5, R49, UR26, R24 ;  /* 0x0000001a3131ec10 */ /* 0x000fe4000fd3e018 */
[----:B------:R-:W-:Y:S01]  /*4a1b0*/  @P6 LOP3.LUT R5, R5, 0x2000, RZ, 0xfc, !PT ;  /* 0x0000200005056812 */ /* 0x000fe200078efcff */
[----:B------:R-:W-:Y:S01]  /*4a1c0*/  IMAD.U32 R52, RZ, RZ, UR27 ;  /* 0x0000001bff347e24 */ /* 0x000fe2000f8e00ff */
[----:B------:R-:W-:-:S02]  /*4a1d0*/  @!P6 IADD3.X R50, R50, UR25, R30, P1, P5 ;  /* 0x000000193232ec10 */ /* 0x000fc40008fea41e */
[----:B------:R-:W-:Y:S01]  /*4a1e0*/  LOP3.LUT R5, R5, 0xffffbfff, RZ, 0xc0, !PT ;  /* 0xffffbfff05057812 */ /* 0x000fe200078ec0ff */
[----:B------:R-:W1:Y:S02]  /*4a1f0*/  @!P3 LDC.64 R10, c[0x0][0x5c0] ;  /* 0x00017000ff0abb82 */ /* 0x000e640000000a00 */
[----:B------:R-:W-:Y:S02]  /*4a200*/  @!P2 IADD3 R51, P1, P5, R51, UR26, R24 ;  /* 0x0000001a3333ac10 */ /* 0x000fe4000fd3e018 */
[----:B------:R-:W-:Y:S02]  /*4a210*/  @P2 LOP3.LUT R5, R5, 0x4000, RZ, 0xfc, !PT ;  /* 0x0000400005052812 */ /* 0x000fe400078efcff */
[----:B------:R-:W-:Y:S02]  /*4a220*/  @!P2 IADD3.X R52, R52, UR25, R30, P1, P5 ;  /* 0x000000193434ac10 */ /* 0x000fe40008fea41e */
[C---:B------:R-:W-:Y:S02]  /*4a230*/  ISETP.LT.OR P2, PT, R28.reuse, 0xe9, !P0 ;  /* 0x000000e91c00780c */ /* 0x040fe40004741670 */
[----:B------:R-:W-:Y:S01]  /*4a240*/  ISETP.LT.OR P4, PT, R28, 0xea, !P0 ;  /* 0x000000ea1c00780c */ /* 0x000fe20004781670 */
[----:B------:R-:W-:-:S02]  /*4a250*/  IMAD.U32 R53, RZ, RZ, UR28 ;  /* 0x0000001cff357e24 */ /* 0x000fc4000f8e00ff */
[----:B------:R-:W-:Y:S02]  /*4a260*/  IMAD.U32 R56, RZ, RZ, UR27 ;  /* 0x0000001bff387e24 */ /* 0x000fe4000f8e00ff */
[----:B0-----:R-:W-:-:S06]  /*4a270*/  IMAD.U32 R4, RZ, RZ, UR28 ;  /* 0x0000001cff047e24 */ /* 0x001fcc000f8e00ff */
[----:B------:R-:W-:-:S04]  /*4a280*/  @!P2 IADD3 R53, P1, P5, R53, UR26, R24 ;  /* 0x0000001a3535ac10 */ /* 0x000fc8000fd3e018 */
[----:B------:R-:W-:Y:S02]  /*4a290*/  @!P2 IADD3.X R56, R56, UR25, R30, P1, P5 ;  /* 0x000000193838ac10 */ /* 0x000fe40008fea41e */
[----:B-1----:R-:W-:Y:S02]  /*4a2a0*/  @!P3 IADD3 R10, P1, R26, R10, RZ ;  /* 0x0000000a1a0ab210 */ /* 0x002fe40007f3e0ff */
[----:B------:R-:W-:Y:S01]  /*4a2b0*/  @!P4 IADD3 R26, P5, P6, R4, UR26, R24 ;  /* 0x0000001a041acc10 */ /* 0x000fe2000febe018 */
[----:B--2---:R-:W-:Y:S02]  /*4a2c0*/  FMUL R4, R2, UR23 ;  /* 0x0000001702047c20 */ /* 0x004fe40008400000 */
[----:B------:R-:W2:Y:S01]  /*4a2d0*/  LDL.LU R2, [R1+0x7ac] ;  /* 0x0007ac0001027983 */ /* 0x000ea20000300800 */
[----:B------:R-:W-:Y:S01]  /*4a2e0*/  IMAD.U32 R57, RZ, RZ, UR27 ;  /* 0x0000001bff397e24 */ /* 0x000fe2000f8e00ff */
[----:B------:R-:W-:Y:S01]  /*4a2f0*/  LOP3.LUT R6, R6, 0xfffffeff, RZ, 0xc0, !PT ;  /* 0xfffffeff06067812 */ /* 0x000fe200078ec0ff */
[----:B------:R-:W-:Y:S01]  /*4a300*/  @!P3 IMAD.X R11, R27, 0x1, R11, P1 ;  /* 0x000000011b0bb824 */ /* 0x000fe200008e060b */
[----:B------:R-:W3:Y:S02]  /*4a310*/  LDL.LU.64 R220, [R1+0x40] ;  /* 0x0000400001dc7983 */ /* 0x000ee40000300a00 */
[----:B------:R-:W-:-:S02]  /*4a320*/  @!P4 IADD3.X R57, R57, UR25, R30, P5, P6 ;  /* 0x000000193939cc10 */ /* 0x000fc4000afec41e */
[----:B------:R-:W-:Y:S01]  /*4a330*/  ISETP.LT.OR P6, PT, R28, 0xa2, !P0 ;  /* 0x000000a21c00780c */ /* 0x000fe200047c1670 */
[----:B------:R-:W3:Y:S01]  /*4a340*/  LDL.LU R3, [R1+0x7b0] ;  /* 0x0007b00001037983 */ /* 0x000ee20000300800 */
[----:B------:R-:W-:Y:S02]  /*4a350*/  @P2 LOP3.LUT R6, R6, 0x100, RZ, 0xfc, !PT ;  /* 0x0000010006062812 */ /* 0x000fe400078efcff */
[----:B------:R-:W-:Y:S02]  /*4a360*/  LOP3.LUT P2, RZ, R5, 0x2000000, RZ, 0xc0, !PT ;  /* 0x0200000005ff7812 */ /* 0x000fe4000784c0ff */
[----:B------:R-:W-:Y:S02]  /*4a370*/  F2FP.SATFINITE.E4M3.F32.PACK_AB_MERGE_C R4, RZ, R4, RZ ;  /* 0x00000004ff04723e */ /* 0x000fe400048070ff */
[----:B------:R-:W-:-:S03]  /*4a380*/  LOP3.LUT R7, R7, 0xfffdffff, RZ, 0xc0, !PT ;  /* 0xfffdffff07077812 */ /* 0x000fc600078ec0ff */
[----:B------:R0:W-:Y:S06]  /*4a390*/  @!P3 STG.E.U8 desc[UR20][R10.64+0xa0], R4 ;  /* 0x0000a0040a00b986 */ /* 0x0001ec000c101114 */
[----:B------:R-:W-:Y:S01]  /*4a3a0*/  @P2 LOP3.LUT R7, R7, 0x20000, RZ, 0xfc, !PT ;  /* 0x0002000007072812 */ /* 0x000fe200078efcff */
[----:B0-----:R-:W0:Y:S01]  /*4a3b0*/  @!P6 LDC.64 R10, c[0x0][0x5c0] ;  /* 0x00017000ff0aeb82 */ /* 0x001e220000000a00 */
[----:B------:R-:W-:Y:S01]  /*4a3c0*/  ISETP.LT.OR P2, PT, R28, 0xf1, !P0 ;  /* 0x000000f11c00780c */ /* 0x000fe20004741670 */
[----:B------:R-:W-:Y:S02]  /*4a3d0*/  IMAD.U32 R27, RZ, RZ, UR28 ;  /* 0x0000001cff1b7e24 */ /* 0x000fe4000f8e00ff */
[----:B------:R-:W-:-:S02]  /*4a3e0*/  IMAD.U32 R60, RZ, RZ, UR27 ;  /* 0x0000001bff3c7e24 */ /* 0x000fc4000f8e00ff */
[----:B----4-:R-:W-:Y:S02]  /*4a3f0*/  FMUL R4, R190, UR23 ;  /* 0x00000017be047c20 */ /* 0x010fe40008400000 */
[----:B------:R-:W4:Y:S06]  /*4a400*/  LDL.LU.64 R190, [R1+0x50] ;  /* 0x0000500001be7983 */ /* 0x000f2c0000300a00 */
[----:B------:R-:W-:-:S04]  /*4a410*/  @!P2 IADD3 R27, P1, P5, R27, UR26, R24 ;  /* 0x0000001a1b1bac10 */ /* 0x000fc8000fd3e018 */
[----:B------:R-:W-:Y:S02]  /*4a420*/  @!P2 IADD3.X R60, R60, UR25, R30, P1, P5 ;  /* 0x000000193c3cac10 */ /* 0x000fe40008fea41e */
[----:B0-----:R-:W-:Y:S02]  /*4a430*/  @!P6 IADD3 R10, P1, R16, R10, RZ ;  /* 0x0000000a100ae210 */ /* 0x001fe40007f3e0ff */
[----:B------:R-:W-:-:S03]  /*4a440*/  F2FP.SATFINITE.E4M3.F32.PACK_AB_MERGE_C R4, RZ, R4, RZ ;  /* 0x00000004ff04723e */ /* 0x000fc600048070ff */
        /* <DEDUP_REMOVED lines=8> */
[----:B------:R-:W-:Y:S01]  /*4a4d0*/  ISETP.LT.OR P2, PT, R28, 0xf2, !P0 ;  /* 0x000000f21c00780c */ /* 0x000fe20004741670 */
[----:B------:R-:W-:Y:S01]  /*4a4e0*/  IMAD.U32 R16, RZ, RZ, UR28 ;  /* 0x0000001cff107e24 */ /* 0x000fe2000f8e00ff */
[C---:B------:R-:W-:Y:S01]  /*4a4f0*/  LOP3.LUT P4, RZ, R6.reuse, 0x200000, RZ, 0xc0, !PT ;  /* 0x0020000006ff7812 */ /* 0x040fe2000788c0ff */
[----:B------:R-:W-:Y:S01]  /*4a500*/  IMAD.U32 R31, RZ, RZ, UR27 ;  /* 0x0000001bff1f7e24 */ /* 0x000fe2000f8e00ff */
[----:B------:R-:W-:Y:S01]  /*4a510*/  LOP3.LUT R6, R6, 0xffbfffff, RZ, 0xc0, !PT ;  /* 0xffbfffff06067812 */ /* 0x000fe200078ec0ff */
[----:B------:R-:W-:Y:S01]  /*4a520*/  IMAD.U32 R61, RZ, RZ, UR28 ;  /* 0x0000001cff3d7e24 */ /* 0x000fe2000f8e00ff */
[----:B------:R-:W-:Y:S01]  /*4a530*/  F2FP.SATFINITE.E4M3.F32.PACK_AB_MERGE_C R4, RZ, R4, RZ ;  /* 0x00000004ff04723e */ /* 0x000fe200048070ff */
[----:B------:R-:W-:Y:S01]  /*4a540*/  IMAD.U32 R69, RZ, RZ, UR27 ;  /* 0x0000001bff457e24 */ /* 0x000fe2000f8e00ff */
[----:B------:R-:W-:Y:S01]  /*4a550*/  ISETP.LT.OR P6, PT, R28, 0xf9, !P0 ;  /* 0x000000f91c00780c */ /* 0x000fe200047c1670 */
[----:B------:R-:W-:Y:S01]  /*4a560*/  IMAD.U32 R68, RZ, RZ, UR28 ;  /* 0x0000001cff447e24 */ /* 0x000fe2000f8e00ff */
[----:B------:R-:W-:Y:S01]  /*4a570*/  LOP3.LUT P3, RZ, R5, 0x2, RZ, 0xc0, !PT ;  /* 0x0000000205ff7812 */ /* 0x000fe2000786c0ff */
[----:B------:R-:W-:Y:S01]  /*4a580*/  IMAD.U32 R106, RZ, RZ, UR27 ;  /* 0x0000001bff6a7e24 */ /* 0x000fe2000f8e00ff */
[----:B------:R-:W-:Y:S01]  /*4a590*/  LOP3.LUT R8, R8, 0xfffffffe, RZ, 0xc0, !PT ;  /* 0xfffffffe08087812 */ /* 0x000fe200078ec0ff */
[----:B------:R-:W-:Y:S01]  /*4a5a0*/  IMAD.U32 R107, RZ, RZ, UR28 ;  /* 0x0000001cff6b7e24 */ /* 0x000fe2000f8e00ff */
[----:B------:R-:W-:Y:S01]  /*4a5b0*/  @!P2 IADD3 R16, P1, P5, R16, UR26, R24 ;  /* 0x0000001a1010ac10 */ /* 0x000fe2000fd3e018 */
[----:B------:R-:W2:Y:S01]  /*4a5c0*/  LDL.LU R173, [R1+0x7b8] ;  /* 0x0007b80001ad7983 */ /* 0x000ea20000300800 */
[----:B------:R-:W-:-:S02]  /*4a5d0*/  @P2 LOP3.LUT R6, R6, 0x400000, RZ, 0xfc, !PT ;  /* 0x0040000006062812 */ /* 0x000fc400078efcff */
[----:B------:R-:W-:Y:S02]  /*4a5e0*/  @!P2 IADD3.X R31, R31, UR25, R30, P1, P5 ;  /* 0x000000191f1fac10 */ /* 0x000fe40008fea41e */
[----:B------:R-:W-:Y:S02]  /*4a5f0*/  LOP3.LUT P2, RZ, R7, 0x20000, RZ, 0xc0, !PT ;  /* 0x0002000007ff7812 */ /* 0x000fe4000784c0ff */
[----:B------:R-:W-:Y:S01]  /*4a600*/  @!P6 IADD3 R61, P1, P5, R61, UR26, R24 ;  /* 0x0000001a3d3dec10 */ /* 0x000fe2000fd3e018 */
[----:B------:R-:W0:Y:S10]  /*4a610*/  @!P3 LDC.64 R10, c[0x0][0x5c0] ;  /* 0x00017000ff0abb82 */ /* 0x000e340000000a00 */
[----:B---3--:R1:W-:Y:S01]  /*4a620*/  @!P2 STG.E.U8 desc[UR20][R220.64+0xa8], R4 ;  /* 0x0000a804dc00a986 */ /* 0x0083e2000c101114 */
[----:B------:R-:W-:-:S02]  /*4a630*/  ISETP.LT.OR P2, PT, R28, 0xfa, !P0 ;  /* 0x000000fa1c00780c */ /* 0x000fc40004741670 */
[----:B------:R-:W-:-:S11]  /*4a640*/  @!P6 IADD3.X R69, R69, UR25, R30, P1, P5 ;  /* 0x000000194545ec10 */ /* 0x000fd60008fea41e */
[----:B------:R-:W-:Y:S01]  /*4a650*/  @!P2 IADD3 R68, P0, P1, R68, UR26, R24 ;  /* 0x0000001a4444ac10 */ /* 0x000fe2000f91e018 */
[----:B-1----:R-:W-:-:S03]  /*4a660*/  FMUL R4, R3, UR23 ;  /* 0x0000001703047c20 */ /* 0x002fc60008400000 */
[----:B------:R-:W-:Y:S02]  /*4a670*/  @!P2 IADD3.X R106, R106, UR25, R30, P0, P1 ;  /* 0x000000196a6aac10 */ /* 0x000fe400087e241e */
[----:B------:R-:W-:Y:S02]  /*4a680*/  ISETP.GE.AND P1, PT, R29, 0x109, PT ;  /* 0x000001091d00780c */ /* 0x000fe40003f26270 */
[----:B------:R-:W-:Y:S02]  /*4a690*/  @P2 LOP3.LUT R8, R8, 0x1, RZ, 0xfc, !PT ;  /* 0x0000000108082812 */ /* 0x000fe400078efcff */
[----:B------:R-:W-:Y:S02]  /*4a6a0*/  ISETP.LT.OR P2, PT, R28, 0x1, !P1 ;  /* 0x000000011c00780c */ /* 0x000fe40004f41670 */
[----:B------:R-:W-:-:S05]  /*4a6b0*/  F2FP.SATFINITE.E4M3.F32.PACK_AB_MERGE_C R4, RZ, R4, RZ ;  /* 0x00000004ff04723e */ /* 0x000fca00048070ff */
[----:B----4-:R1:W-:Y:S01]  /*4a6c0*/  @!P4 STG.E.U8 desc[UR20][R190.64+0xa9], R4 ;  /* 0x0000a904be00c986 */ /* 0x0103e2000c101114 */
        /* <DEDUP_REMOVED lines=15> */
[----:B------:R-:W3:Y:S01]  /*4a7c0*/  LDL.LU.64 R220, [R1+0x38] ;  /* 0x0000380001dc7983 */ /* 0x000ee20000300a00 */
[----:B------:R-:W-:-:S02]  /*4a7d0*/  @!P4 IADD3.X R108, R108, UR14, R30, P5, P6 ;  /* 0x0000000e6c6ccc10 */ /* 0x000fc4000afec41e */
[----:B------:R-:W-:Y:S02]  /*4a7e0*/  LOP3.LUT P6, RZ, R5, 0x4, RZ, 0xc0, !PT ;  /* 0x0000000405ff7812 */ /* 0x000fe400078cc0ff */
[----:B------:R-:W-:Y:S01]  /*4a7f0*/  @P2 LOP3.LUT R6, R6, 0x80000000, RZ, 0xfc, !PT ;  /* 0x8000000006062812 */ /* 0x000fe200078efcff */
[----:B------:R0:W-:Y:S03]  /*4a800*/  @!P3 STG.E.U8 desc[UR20][R10.64+0xa8], R4 ;  /* 0x0000a8040a00b986 */ /* 0x0001e6000c101114 */
[----:B------:R-:W-:Y:S01]  /*4a810*/  LOP3.LUT P2, RZ, R6, 0x800000, RZ, 0xc0, !PT ;  /* 0x0080000006ff7812 */ /* 0x000fe2000784c0ff */
[----:B------:R-:W4:Y:S01]  /*4a820*/  LDL.LU R3, [R1+0x7c0] ;  /* 0x0007c00001037983 */ /* 0x000f220000300800 */
[----:B------:R-:W-:Y:S01]  /*4a830*/  LOP3.LUT R7, R7, 0xfffeffff, RZ, 0xc0, !PT ;  /* 0xfffeffff07077812 */ /* 0x000fe200078ec0ff */
[----:B------:R-:W-:Y:S02]  /*4a840*/  IMAD.U32 R32, RZ, RZ, UR28 ;  /* 0x0000001cff207e24 */ /* 0x000fe4000f8e00ff */
[----:B------:R-:W-:Y:S01]  /*4a850*/  IMAD.U32 R109, RZ, RZ, UR27 ;  /* 0x0000001bff6d7e24 */ /* 0x000fe2000f8e00ff */
[----:B------:R-:W4:Y:S01]  /*4a860*/  LDL.LU.64 R190, [R1] ;  /* 0x0000000001be7983 */ /* 0x000f220000300a00 */
[----:B0-----:R-:W0:Y:S06]  /*4a870*/  @!P6 LDC.64 R10, c[0x0][0x5c0] ;  /* 0x00017000ff0aeb82 */ /* 0x001e2c0000000a00 */
[----:B------:R-:W-:-:S02]  /*4a880*/  @P2 LOP3.LUT R7, R7, 0x10000, RZ, 0xfc, !PT ;  /* 0x0001000007072812 */ /* 0x000fc400078efcff */
[----:B------:R-:W-:Y:S01]  /*4a890*/  ISETP.LT.OR P2, PT, R28, 0x9, !P1 ;  /* 0x000000091c00780c */ /* 0x000fe20004f41670 */
[----:B------:R-:W-:-:S12]  /*4a8a0*/  FMUL R4, R173, UR23 ;  /* 0x00000017ad047c20 */ /* 0x000fd80008400000 */
        /* <DEDUP_REMOVED lines=22> */
[----:B------:R-:W-:Y:S01]  /*4aa10*/  LOP3.LUT P4, RZ, R8, 0x40000000, RZ, 0xc0, !PT ;  /* 0x4000000008ff7812 */ /* 0x000fe2000788c0ff */
[----:B------:R-:W-:Y:S01]  /*4aa20*/  IMAD.U32 R114, RZ, RZ, UR27 ;  /* 0x0000001bff727e24 */ /* 0x000fe2000f8e00ff */
[----:B------:R-:W2:Y:S01]  /*4aa30*/  LDL.LU R173, [R1+0x7c8] ;  /* 0x0007c80001ad7983 */ /* 0x000ea20000300800 */
[----:B------:R-:W-:-:S02]  /*4aa40*/  @!P2 IADD3 R12, P0, P5, R12, UR15, R24 ;  /* 0x0000000f0c0cac10 */ /* 0x000fc4000fd1e018 */
[----:B------:R-:W-:Y:S02]  /*4aa50*/  @P2 LOP3.LUT R6, R6, 0x8000000, RZ, 0xfc, !PT ;  /* 0x0800000006062812 */ /* 0x000fe400078efcff */
[----:B------:R-:W-:Y:S02]  /*4aa60*/  @!P2 IADD3.X R18, R18, UR14, R30, P0, P5 ;  /* 0x0000000e1212ac10 */ /* 0x000fe400087ea41e */
[----:B------:R-:W-:Y:S02]  /*4aa70*/  LOP3.LUT P2, RZ, R7, 0x10000, RZ, 0xc0, !PT ;  /* 0x0001000007ff7812 */ /* 0x000fe4000784c0ff */
[----:B------:R-:W-:Y:S01]  /*4aa80*/  LOP3.LUT R6, R6, 0xfbffffff, RZ, 0xc0, !PT ;  /* 0xfbffffff06067812 */ /* 0x000fe200078ec0ff */
[----:B------:R-:W0:Y:S01]  /*4aa90*/  @!P3 LDC.64 R10, c[0x0][0x5c0] ;  /* 0x00017000ff0abb82 */ /* 0x000e220000000a00 */
[----:B------:R-:W-:-:S09]  /*4aaa0*/  @!P6 IADD3 R111, P0, P5, R111, UR15, R24 ;  /* 0x0000000f6f6fec10 */ /* 0x000fd2000fd1e018 */
[----:B---3--:R4:W-:Y:S01]  /*4aab0*/  @!P2 STG.E.U8 desc[UR20][R220.64+0xb0], R4 ;  /* 0x0000b004dc00a986 */ /* 0x0089e2000c101114 */
[----:B------:R-:W-:Y:S02]  /*4aac0*/  ISETP.LT.OR P2, PT, R28, 0x12, !P1 ;  /* 0x000000121c00780c */ /* 0x000fe40004f41670 */
[----:B------:R-:W-:Y:S02]  /*4aad0*/  @P6 LOP3.LUT R6, R6, 0x4000000, RZ, 0xfc, !PT ;  /* 0x0400000006066812 */ /* 0x000fe400078efcff */
[----:B------:R-:W-:Y:S02]  /*4aae0*/  @!P6 IADD3.X R113, R113, UR14, R30, P0, P5 ;  /* 0x0000000e7171ec10 */ /* 0x000fe400087ea41e */
[----:B------:R-:W-:Y:S01]  /*4aaf0*/  LOP3.LUT R6, R6, 0xfdffffff, RZ, 0xc0, !PT ;  /* 0xfdffffff06067812 */ /* 0x000fe200078ec0ff */
[----:B----4-:R-:W-:-:S06]  /*4ab00*/  FMUL R4, R3, UR23 ;  /* 0x0000001703047c20 */ /* 0x010fcc0008400000 */
[----:B------:R-:W-:Y:S02]  /*4ab10*/  @!P2 IADD3 R112, P0, P5, R112, UR15, R24 ;  /* 0x0000000f7070ac10 */ /* 0x000fe4000fd1e018 */
[----:B------:R-:W-:Y:S02]  /*4ab20*/  @P2 LOP3.LUT R6, R6, 0x2000000, RZ, 0xfc, !PT ;  /* 0x0200000006062812 */ /* 0x000fe400078efcff */
[----:B------:R-:W-:Y:S02]  /*4ab30*/  @!P2 IADD3.X R114, R114, UR14, R30, P0, P5 ;  /* 0x0000000e7272ac10 */ /* 0x000fe400087ea41e */
[----:B------:R-:W-:Y:S02]  /*4ab40*/  ISETP.LT.OR P2, PT, R28, 0x19, !P1 ;  /* 0x000000191c00780c */ /* 0x000fe40004f41670 */
[----:B------:R-:W-:Y:S01]  /*4ab50*/  F2FP.SATFINITE.E4M3.F32.PACK_AB_MERGE_C R4, RZ, R4, RZ ;  /* 0x00000004ff04723e */ /* 0x000fe200048070ff */
[----:B------:R-:W-:-:S04]  /*4ab60*/  IMAD.U32 R115, RZ, RZ, UR28 ;  /* 0x0000001cff737e24 */ /* 0x000fc8000f8e00ff */
[----:B------:R1:W-:Y:S01]  /*4ab70*/  @!P4 STG.E.U8 desc[UR20][R190.64+0xb1], R4 ;  /* 0x0000b104be00c986 */ /* 0x0003e2000c101114 */
[----:B------:R-:W-:Y:S01]  /*4ab80*/  ISETP.LT.OR P4, PT, R28, 0x1a, !P1 ;  /* 0x0000001a1c00780c */ /* 0x000fe20004f81670 */
[----:B------:R-:W-:-:S04]  /*4ab90*/  IMAD.U32 R117, RZ, RZ, UR27 ;  /* 0x0000001bff757e24 */ /* 0x000fc8000f8e00ff */
[----:B------:R-:W-:Y:S01]  /*4aba0*/  @!P2 IADD3 R115, P0, P5, R115, UR15, R24 ;  /* 0x0000000f7373ac10 */ /* 0x000fe2000fd1e018 */
[----:B-1----:R-:W-:-:S03]  /*4abb0*/  IMAD.U32 R4, RZ, RZ, UR28 ;  /* 0x0000001cff047e24 */ /* 0x002fc6000f8e00ff */
        /* <DEDUP_REMOVED lines=13> */
[----:B------:R0:W-:Y:S01]  /*4ac90*/  @!P3 STG.E.U8 desc[UR20][R10.64+0xb0], R4 ;  /* 0x0000b0040a00b986 */ /* 0x0001e2000c101114 */
[----:B------:R-:W-:Y:S02]  /*4aca0*/  LOP3.LUT P2, RZ, R9, 0x2, RZ, 0xc0, !PT ;  /* 0x0000000209ff7812 */ /* 0x000fe4000784c0ff */
[----:B------:R-:W-:Y:S01]  /*4acb0*/  LOP3.LUT R7, R7, 0xffff7fff, RZ, 0xc0, !PT ;  /* 0xffff7fff07077812 */ /* 0x000fe200078ec0ff */
[----:B------:R-:W4:Y:S01]  /*4acc0*/  LDL.LU R3, [R1+0x7d0] ;  /* 0x0007d00001037983 */ /* 0x000f220000300800 */
[----:B------:R-:W-:Y:S02]  /*4acd0*/  IMAD.U32 R34, RZ, RZ, UR28 ;  /* 0x0000001cff227e24 */ /* 0x000fe4000f8e00ff */
[----:B------:R-:W-:Y:S01]  /*4ace0*/  IMAD.U32 R118, RZ, RZ, UR27 ;  /* 0x0000001bff767e24 */ /* 0x000fe2000f8e00ff */
[----:B------:R-:W4:Y:S02]  /*4acf0*/  LDL.LU.64 R190, [R1+0x28] ;  /* 0x0000280001be7983 */ /* 0x000f240000300a00 */
[----:B0-----:R-:W0:Y:S04]  /*4ad00*/  @!P6 LDC.64 R10, c[0x0][0x5c0] ;  /* 0x00017000ff0aeb82 */ /* 0x001e280000000a00 */
        /* <DEDUP_REMOVED lines=11> */
[----:B------:R-:W-:-:S04]  /*4adc0*/  LOP3.LUT R6, R6, 0xffdfffff, RZ, 0xc0, !PT ;  /* 0xffdfffff06067812 */ /* 0x000fc800078ec0ff */
[----:B------:R-:W-:Y:S01]  /*4add0*/  @P2 LOP3.LUT R6, R6, 0x200000, RZ, 0xfc, !PT ;  /* 0x0020000006062812 */ /* 0x000fe200078efcff */
[----:B--2---:R-:W-:Y:S02]  /*4ade0*/  FMUL R4, R2, UR23 ;  /* 0x0000001702047c20 */ /* 0x004fe40008400000 */
[----:B------:R-:W2:Y:S01]  /*4adf0*/  LDL.LU R2, [R1+0x7d4] ;  /* 0x0007d40001027983 */ /* 0x000ea20000300800 */
        /* <DEDUP_REMOVED lines=48> */
[C---:B------:R-:W-:Y:S02]  /*4b100*/  LOP3.LUT P6, RZ, R5.reuse, 0x100, RZ, 0xc0, !PT ;  /* 0x0000010005ff7812 */ /* 0x040fe400078cc0ff */
[----:B------:R-:W-:Y:S01]  /*4b110*/  @P2 LOP3.LUT R6, R6, 0x10000, RZ, 0xfc, !PT ;  /* 0x0001000006062812 */ /* 0x000fe200078efcff */
[----:B------:R0:W-:Y:S01]  /*4b120*/  @!P3 STG.E.U8 desc[UR20][R10.64+0xb8], R4 ;  /* 0x0000b8040a00b986 */ /* 0x0001e2000c101114 */
[----:B------:R-:W-:Y:S02]  /*4b130*/  LOP3.LUT P2, RZ, R5, 0x4000000, RZ, 0xc0, !PT ;  /* 0x0400000005ff7812 */ /* 0x000fe4000784c0ff */
[----:B------:R-:W-:Y:S01]  /*4b140*/  LOP3.LUT R7, R7, 0xffffbfff, RZ, 0xc0, !PT ;  /* 0xffffbfff07077812 */ /* 0x000fe200078ec0ff */
[----:B------:R-:W4:Y:S06]  /*4b150*/  LDL.LU R3, [R1+0x7e0] ;  /* 0x0007e00001037983 */ /* 0x000f2c0000300800 */
[----:B0-----:R-:W0:Y:S04]  /*4b160*/  @!P6 LDC.64 R10, c[0x0][0x5c0] ;  /* 0x00017000ff0aeb82 */ /* 0x001e280000000a00 */
[----:B------:R-:W-:-:S02]  /*4b170*/  @P2 LOP3.LUT R7, R7, 0x4000, RZ, 0xfc, !PT ;  /* 0x0000400007072812 */ /* 0x000fc400078efcff */
[----:B------:R-:W-:Y:S01]  /*4b180*/  ISETP.LT.OR P2, PT, R28, 0x39, !P1 ;  /* 0x000000391c00780c */ /* 0x000fe20004f41670 */
[----:B------:R-:W-:Y:S02]  /*4b190*/  IMAD.U32 R38, RZ, RZ, UR28 ;  /* 0x0000001cff267e24 */ /* 0x000fe4000f8e00ff */
[----:B------:R-:W-:Y:S02]  /*4b1a0*/  IMAD.U32 R130, RZ, RZ, UR27 ;  /* 0x0000001bff827e24 */ /* 0x000fe4000f8e00ff */
[----:B------:R-:W-:-:S08]  /*4b1b0*/  FMUL R4, R173, UR23 ;  /* 0x00000017ad047c20 */ /* 0x000fd00008400000 */
        /* <DEDUP_REMOVED lines=15> */
[----:B------:R-:W-:-:S10]  /*4b2b0*/  IMAD.U32 R39, RZ, RZ, UR27 ;  /* 0x0000001bff277e24 */ /* 0x000fd4000f8e00ff */
[----:B------:R-:W-:Y:S02]  /*4b2c0*/  @!P2 IADD3 R13, P0, P5, R13, UR15, R24 ;  /* 0x0000000f0d0dac10 */ /* 0x000fe4000fd1e018 */
[----:B------:R-:W-:Y:S02]  /*4b2d0*/  @P2 LOP3.LUT R6, R6, 0x1000, RZ, 0xfc, !PT ;  /* 0x0000100006062812 */ /* 0x000fe400078efcff */
[----:B------:R-:W-:Y:S02]  /*4b2e0*/  @!P2 IADD3.X R39, R39, UR14, R30, P0, P5 ;  /* 0x0000000e2727ac10 */ /* 0x000fe400087ea41e */
[----:B------:R-:W-:Y:S02]  /*4b2f0*/  LOP3.LUT P2, RZ, R7, 0x4000, RZ, 0xc0, !PT ;  /* 0x0000400007ff7812 */ /* 0x000fe4000784c0ff */
[----:B------:R-:W-:Y:S02]  /*4b300*/  F2FP.SATFINITE.E4M3.F32.PACK_AB_MERGE_C R4, RZ, R4, RZ ;  /* 0x00000004ff04723e */ /* 0x000fe400048070ff */
[----:B------:R-:W-:-:S02]  /*4b310*/  ISETP.LT.OR P6, PT, R28, 0x41, !P1 ;  /* 0x000000411c00780c */ /* 0x000fc40004fc1670 */
[----:B------:R-:W-:Y:S01]  /*4b320*/  LOP3.LUT P3, RZ, R5, 0x200, RZ, 0xc0, !PT ;  /* 0x0000020005ff7812 */ /* 0x000fe2000786c0ff */
[----:B------:R-:W-:-:S06]  /*4b330*/  IMAD.U32 R131, RZ, RZ, UR28 ;  /* 0x0000001cff837e24 */ /* 0x000fcc000f8e00ff */
[----:B---3--:R0:W-:Y:S01]  /*4b340*/  @!P2 STG.E.U8 desc[UR20][R190.64+0xc0], R4 ;  /* 0x0000c004be00a986 */ /* 0x0081e2000c101114 */
[----:B------:R-:W-:Y:S02]  /*4b350*/  ISETP.LT.OR P2, PT, R28, 0x42, !P1 ;  /* 0x000000421c00780c */ /* 0x000fe40004f41670 */
[----:B------:R-:W-:Y:S01]  /*4b360*/  LOP3.LUT R6, R6, 0xfffff7ff, RZ, 0xc0, !PT ;  /* 0xfffff7ff06067812 */ /* 0x000fe200078ec0ff */
[----:B------:R-:W-:Y:S01]  /*4b370*/  IMAD.U32 R143, RZ, RZ, UR27 ;  /* 0x0000001bff8f7e24 */ /* 0x000fe2000f8e00ff */
[----:B------:R-:W-:Y:S01]  /*4b380*/  @!P6 IADD3 R131, P0, P5, R131, UR15, R24 ;  /* 0x0000000f8383ec10 */ /* 0x000fe2000fd1e018 */
[----:B------:R-:W-:Y:S01]  /*4b390*/  IMAD.U32 R142, RZ, RZ, UR28 ;  /* 0x0000001cff8e7e24 */ /* 0x000fe2000f8e00ff */
[----:B------:R-:W-:Y:S01]  /*4b3a0*/  @P6 LOP3.LUT R6, R6, 0x800, RZ, 0xfc, !PT ;  /* 0x0000080006066812 */ /* 0x000fe200078efcff */
[----:B------:R-:W-:Y:S01]  /*4b3b0*/  IMAD.U32 R184, RZ, RZ, UR27 ;  /* 0x0000001bffb87e24 */ /* 0x000fe2000f8e00ff */
[----:B------:R-:W-:Y:S01]  /*4b3c0*/  LOP3.LUT P4, RZ, R9, 0x80, RZ, 0xc0, !PT ;  /* 0x0000008009ff7812 */ /* 0x000fe2000788c0ff */
[----:B------:R-:W1:Y:S01]  /*4b3d0*/  @!P3 LDC.64 R10, c[0x0][0x5c0] ;  /* 0x00017000ff0abb82 */ /* 0x000e620000000a00 */
[----:B0-----:R-:W3:Y:S01]  /*4b3e0*/  LDL.LU R190, [R1+0x7e8] ;  /* 0x0007e80001be7983 */ /* 0x001ee20000300800 */
[----:B------:R-:W-:Y:S01]  /*4b3f0*/  @!P6 IADD3.X R143, R143, UR14, R30, P0, P5 ;  /* 0x0000000e8f8fec10 */ /* 0x000fe200087ea41e */
[----:B----4-:R-:W-:Y:S01]  /*4b400*/  FMUL R4, R3, UR23 ;  /* 0x0000001703047c20 */ /* 0x010fe20008400000 */
[----:B------:R-:W-:-:S02]  /*4b410*/  LOP3.LUT R6, R6, 0xfffffbff, RZ, 0xc0, !PT ;  /* 0xfffffbff06067812 */ /* 0x000fc400078ec0ff */
        /* <DEDUP_REMOVED lines=10> */
[----:B0-----:R-:W-:-:S03]  /*4b4c0*/  IMAD.U32 R4, RZ, RZ, UR28 ;  /* 0x0000001cff047e24 */ /* 0x001fc6000f8e00ff */
        /* <DEDUP_REMOVED lines=8> */
[----:B------:R-:W4:Y:S02]  /*4b550*/  LDL.LU.64 R220, [R1+0x18] ;  /* 0x0000180001dc7983 */ /* 0x000f240000300a00 */
[----:B------:R-:W-:-:S02]  /*4b560*/  @!P4 IADD3.X R186, R186, UR14, R30, P5, P6 ;  /* 0x0000000ebabacc10 */ /* 0x000fc4000afec41e */
[----:B------:R-:W-:Y:S02]  /*4b570*/  LOP3.LUT P6, RZ, R5, 0x400, RZ, 0xc0, !PT ;  /* 0x0000040005ff7812 */ /* 0x000fe400078cc0ff */
[----:B------:R-:W-:Y:S02]  /*4b580*/  @P2 LOP3.LUT R6, R6, 0x200, RZ, 0xfc, !PT ;  /* 0x0000020006062812 */ /* 0x000fe400078efcff */
[----:B------:R-:W-:Y:S02]  /*4b590*/  F2FP.SATFINITE.E4M3.F32.PACK_AB_MERGE_C R4, RZ, R4, RZ ;  /* 0x00000004ff04723e */ /* 0x000fe400048070ff */
[----:B------:R-:W-:Y:S01]  /*4b5a0*/  LOP3.LUT R7, R7, 0xffffdfff, RZ, 0xc0, !PT ;  /* 0xffffdfff07077812 */ /* 0x000fe200078ec0ff */
[----:B------:R-:W-:Y:S01]  /*4b5b0*/  IMAD.U32 R40, RZ, RZ, UR28 ;  /* 0x0000001cff287e24 */ /* 0x000fe2000f8e00ff */
[----:B------:R-:W-:Y:S01]  /*4b5c0*/  LOP3.LUT P2, RZ, R5, 0x8000000, RZ, 0xc0, !PT ;  /* 0x0800000005ff7812 */ /* 0x000fe2000784c0ff */
[----:B------:R0:W-:Y:S01]  /*4b5d0*/  @!P3 STG.E.U8 desc[UR20][R10.64+0xc0], R4 ;  /* 0x0000c0040a00b986 */ /* 0x0001e2000c101114 */
[----:B------:R-:W-:-:S03]  /*4b5e0*/  IMAD.U32 R226, RZ, RZ, UR27 ;  /* 0x0000001bffe27e24 */ /* 0x000fc6000f8e00ff */
[----:B------:R-:W4:Y:S01]  /*4b5f0*/  LDL.LU R3, [R1+0x7f0] ;  /* 0x0007f00001037983 */ /* 0x000f220000300800 */
[----:B------:R-:W-:-:S03]  /*4b600*/  LOP3.LUT R6, R6, 0xffffff7f, RZ, 0xc0, !PT ;  /* 0xffffff7f06067812 */ /* 0x000fc600078ec0ff */
[----:B------:R-:W4:Y:S01]  /*4b610*/  LDL.LU.64 R234, [R1+0x10] ;  /* 0x0000100001ea7983 */ /* 0x000f220000300a00 */
[----:B0-----:R-:W0:Y:S03]  /*4b620*/  @!P6 LDC.64 R10, c[0x0][0x5c0] ;  /* 0x00017000ff0aeb82 */ /* 0x001e260000000a00 */
[----:B------:R-:W-:Y:S02]  /*4b630*/  @P2 LOP3.LUT R7, R7, 0x2000, RZ, 0xfc, !PT ;  /* 0x0000200007072812 */ /* 0x000fe400078efcff */
[----:B------:R-:W-:Y:S02]  /*4b640*/  ISETP.LT.OR P2, PT, R28, 0x51, !P1 ;  /* 0x000000511c00780c */ /* 0x000fe40004f41670 */
[----:B------:R-:W-:-:S04]  /*4b650*/  @P4 LOP3.LUT R6, R6, 0x80, RZ, 0xfc, !PT ;  /* 0x0000008006064812 */ /* 0x000fc800078efcff */
[----:B------:R-:W-:-:S07]  /*4b660*/  LOP3.LUT R6, R6, 0xffffffbf, RZ, 0xc0, !PT ;  /* 0xffffffbf06067812 */ /* 0x000fce00078ec0ff */
[----:B------:R-:W-:Y:S01]  /*4b670*/  @!P2 IADD3 R40, P0, P5, R40, UR15, R24 ;  /* 0x0000000f2828ac10 */ /* 0x000fe2000fd1e018 */
[----:B---3--:R-:W-:-:S03]  /*4b680*/  FMUL R4, R190, UR23 ;  /* 0x00000017be047c20 */ /* 0x008fc60008400000 */
[----:B------:R-:W-:Y:S02]  /*4b690*/  @!P2 IADD3.X R226, R226, UR14, R30, P0, P5 ;  /* 0x0000000ee2e2ac10 */ /* 0x000fe400087ea41e */
[----:B0-----:R-:W-:Y:S02]  /*4b6a0*/  @!P6 IADD3 R10, P0, R14, R10, RZ ;  /* 0x0000000a0e0ae210 */ /* 0x001fe40007f1e0ff */
[----:B------:R-:W-:Y:S02]  /*4b6b0*/  @P2 LOP3.LUT R6, R6, 0x40, RZ, 0xfc, !PT ;  /* 0x0000004006062812 */ /* 0x000fe400078efcff */
[----:B------:R-:W-:Y:S01]  /*4b6c0*/  F2FP.SATFINITE.E4M3.F32.PACK_AB_MERGE_C R4, RZ, R4, RZ ;  /* 0x00000004ff04723e */ /* 0x000fe200048070ff */
[----:B------:R-:W-:Y:S01]  /*4b6d0*/  @!P6 IMAD.X R11, R15, 0x1, R11, P0 ;  /* 0x000000010f0be824 */ /* 0x000fe200000e060b */
[----:B------:R-:W-:-:S04]  /*4b6e0*/  ISETP.LT.OR P2, PT, R28, 0x52, !P1 ;  /* 0x000000521c00780c */ /* 0x000fc80004f41670 */
[----:B------:R0:W-:Y:S01]  /*4b6f0*/  @!P6 STG.E.U8 desc[UR20][R10.64+0xc1], R4 ;  /* 0x0000c1040a00e986 */ /* 0x0001e2000c101114 */
[----:B------:R-:W-:Y:S01]  /*4b700*/  ISETP.LT.OR P6, PT, R28, 0x59, !P1 ;  /* 0x000000591c00780c */ /* 0x000fe20004fc1670 */
[----:B------:R-:W-:Y:S02]  /*4b710*/  IMAD.U32 R14, RZ, RZ, UR28 ;  /* 0x0000001cff0e7e24 */ /* 0x000fe4000f8e00ff */
[----:B------:R-:W-:Y:S02]  /*4b720*/  IMAD.U32 R15, RZ, RZ, UR27 ;  /* 0x0000001bff0f7e24 */ /* 0x000fe4000f8e00ff */
[----:B------:R-:W-:-:S03]  /*4b730*/  IMAD.U32 R227, RZ, RZ, UR28 ;  /* 0x0000001cffe37e24 */ /* 0x000fc6000f8e00ff */
[----:B------:R-:W-:Y:S01]  /*4b740*/  @!P2 IADD3 R14, P0, P5, R14, UR15, R24 ;  /* 0x0000000f0e0eac10 */ /* 0x000fe2000fd1e018 */
[----:B0-----:R-:W-:-:S03]  /*4b750*/  IMAD.U32 R4, RZ, RZ, UR27 ;  /* 0x0000001bff047e24 */ /* 0x001fc6000f8e00ff */
[----:B------:R-:W-:Y:S02]  /*4b760*/  @!P2 IADD3.X R15, R15, UR14, R30, P0, P5 ;  /* 0x0000000e0f0fac10 */ /* 0x000fe400087ea41e */
[----:B------:R-:W-:-:S04]  /*4b770*/  @!P6 IADD3 R227, P0, P5, R227, UR15, R24 ;  /* 0x0000000fe3e3ec10 */ /* 0x000fc8000fd1e018 */
[----:B------:R-:W-:Y:S01]  /*4b780*/  @!P6 IADD3.X R190, R4, UR14, R30, P0, P5 ;  /* 0x0000000e04beec10 */ /* 0x000fe200087ea41e */
[----:B--2---:R-:W-:Y:S02]  /*4b790*/  FMUL R4, R2, UR23 ;  /* 0x0000001702047c20 */ /* 0x004fe40008400000 */
[----:B------:R-:W2:Y:S01]  /*4b7a0*/  LDL.LU R2, [R1+0x7f4] ;  /* 0x0007f40001027983 */ /* 0x000ea20000300800 */
[----:B------:R-:W-:-:S04]  /*4b7b0*/  LOP3.LUT R6, R6, 0xffffffdf, RZ, 0xc0, !PT ;  /* 0xffffffdf06067812 */ /* 0x000fc800078ec0ff */
[----:B------:R-:W-:Y:S02]  /*4b7c0*/  @P2 LOP3.LUT R6, R6, 0x20, RZ, 0xfc, !PT ;  /* 0x0000002006062812 */ /* 0x000fe400078efcff */
[----:B------:R-:W-:Y:S02]  /*4b7d0*/  LOP3.LUT P2, RZ, R7, 0x2000, RZ, 0xc0, !PT ;  /* 0x0000200007ff7812 */ /* 0x000fe4000784c0ff */
[----:B------:R-:W-:-:S04]  /*4b7e0*/  LOP3.LUT R6, R6, 0xffffffef, RZ, 0xc0, !PT ;  /* 0xffffffef06067812 */ /* 0x000fc800078ec0ff */
[----:B------:R-:W-:Y:S02]  /*4b7f0*/  @P6 LOP3.LUT R6, R6, 0x10, RZ, 0xfc, !PT ;  /* 0x0000001006066812 */ /* 0x000fe400078efcff */
[----:B------:R-:W-:Y:S02]  /*4b800*/  ISETP.LT.OR P6, PT, R28, 0x5a, !P1 ;  /* 0x0000005a1c00780c */ /* 0x000fe40004fc1670 */
[----:B------:R-:W-:-:S05]  /*4b810*/  F2FP.SATFINITE.E4M3.F32.PACK_AB_MERGE_C R4, RZ, R4, RZ ;  /* 0x00000004ff04723e */ /* 0x000fca00048070ff */
[----:B----4-:R0:W-:Y:S01]  /*4b820*/  @!P2 STG.E.U8 desc[UR20][R220.64+0xc8], R4 ;  /* 0x0000c804dc00a986 */ /* 0x0101e2000c101114 */
[----:B------:R-:W-:Y:S01]  /*4b830*/  IMAD.U32 R10, RZ, RZ, UR27 ;  /* 0x0000001bff0a7e24 */ /* 0x000fe2000f8e00ff */
[----:B------:R-:W-:Y:S01]  /*4b840*/  LOP3.LUT R6, R6, 0xfffffff7, RZ, 0xc0, !PT ;  /* 0xfffffff706067812 */ /* 0x000fe200078ec0ff */
[----:B0-----:R-:W-:-:S03]  /*4b850*/  IMAD.U32 R4, RZ, RZ, UR28 ;  /* 0x0000001cff047e24 */ /* 0x001fc6000f8e00ff */
[----:B------:R-:W-:Y:S02]  /*4b860*/  @P6 LOP3.LUT R6, R6, 0x8, RZ, 0xfc, !PT ;  /* 0x0000000806066812 */ /* 0x000fe400078efcff */
[----:B------:R-:W-:-:S04]  /*4b870*/  @!P6 IADD3 R191, P0, P5, R4, UR15, R24 ;  /* 0x0000000f04bfec10 */ /* 0x000fc8000fd1e018 */
[----:B------:R-:W-:Y:S02]  /*4b880*/  @!P6 IADD3.X R173, R10, UR14, R30, P0, P5 ;  /* 0x0000000e0aadec10 */ /* 0x000fe400087ea41e */
[----:B------:R-:W-:Y:S02]  /*4b890*/  ISETP.LT.OR P6, PT, R28, 0x61, !P1 ;  /* 0x000000611c00780c */ /* 0x000fe40004fc1670 */
[----:B------:R-:W-:Y:S02]  /*4b8a0*/  LOP3.LUT P3, RZ, R5, 0x800, RZ, 0xc0, !PT ;  /* 0x0000080005ff7812 */ /* 0x000fe4000786c0ff */
[----:B------:R-:W-:-:S09]  /*4b8b0*/  LOP3.LUT P4, RZ, R9, 0x2000, RZ, 0xc0, !PT ;  /* 0x0000200009ff7812 */ /* 0x000fd2000788c0ff */
[----:B------:R-:W-:Y:S01]  /*4b8c0*/  @!P6 IADD3 R157, P0, P5, R4, UR15, R24 ;  /* 0x0000000f049dec10 */ /* 0x000fe2000fd1e018 */
[----:B------:R-:W-:-:S03]  /*4b8d0*/  FMUL R4, R3, UR23 ;  /* 0x0000001703047c20 */ /* 0x000fc60008400000 */
[----:B------:R-:W-:Y:S02]  /*4b8e0*/  @!P6 IADD3.X R220, R10, UR14, R30, P0, P5 ;  /* 0x0000000e0adcec10 */ /* 0x000fe400087ea41e */
[----:B------:R-:W-:Y:S01]  /*4b8f0*/  F2FP.SATFINITE.E4M3.F32.PACK_AB_MERGE_C R4, RZ, R4, RZ ;  /* 0x00000004ff04723e */ /* 0x000fe200048070ff */
[----:B------:R-:W0:Y:S04]  /*4b900*/  @!P3 LDC.64 R10, c[0x0][0x5c0] ;  /* 0x00017000ff0abb82 */ /* 0x000e280000000a00 */
[----:B------:R1:W-:Y:S01]  /*4b910*/  @!P4 STG.E.U8 desc[UR20][R234.64+0xc9], R4 ;  /* 0x0000c904ea00c986 */ /* 0x0003e2000c101114 */
[----:B------:R-:W-:-:S03]  /*4b920*/  ISETP.LT.OR P4, PT, R28, 0x62, !P1 ;  /* 0x000000621c00780c */ /* 0x000fc60004f81670 */
[----:B-1----:R-:W3:Y:S01]  /*4b930*/  LDL.LU R234, [R1+0x7f8] ;  /* 0x0007f80001ea7983 */ /* 0x002ee20000300800 */
[----:B------:R-:W-:Y:S01]  /*4b940*/  LOP3.LUT R6, R6, 0xfffffffb, RZ, 0xc0, !PT ;  /* 0xfffffffb06067812 */ /* 0x000fe200078ec0ff */
[----:B------:R-:W-:Y:S02]  /*4b950*/  IMAD.U32 R3, RZ, RZ, UR28 ;  /* 0x0000001cff037e24 */ /* 0x000fe4000f8e00ff */
[----:B------:R-:W-:Y:S01]  /*4b960*/  IMAD.U32 R4, RZ, RZ, UR27 ;  /* 0x0000001bff047e24 */ /* 0x000fe2000f8e00ff */
[----:B------:R-:W-:Y:S02]  /*4b970*/  @P6 LOP3.LUT R6, R6, 0x4, RZ, 0xfc, !PT ;  /* 0x0000000406066812 */ /* 0x000fe400078efcff */
[----:B0-----:R-:W-:-:S03]  /*4b980*/  @!P3 IADD3 R10, P0, R41, R10, RZ ;  /* 0x0000000a290ab210 */ /* 0x001fc60007f1e0ff */
[----:B------:R-:W-:-:S04]  /*4b990*/  @!P4 IADD3 R41, P5, P6, R3, UR15, R24 ;  /* 0x0000000f0329cc10 */ /* 0x000fc8000febe018 */
[----:B------:R-:W-:Y:S01]  /*4b9a0*/  @!P4 IADD3.X R221, R4, UR14, R30, P5, P6 ;  /* 0x0000000e04ddcc10 */ /* 0x000fe2000afec41e */
[----:B--2---:R-:W-:Y:S02]  /*4b9b0*/  FMUL R4, R2, UR23 ;  /* 0x0000001702047c20 */ /* 0x004fe40008400000 */
[----:B------:R-:W2:Y:S01]  /*4b9c0*/  LDL.LU R2, [R1+0x7fc] ;  /* 0x0007fc0001027983 */ /* 0x000ea20000300800 */
[----:B------:R-:W-:Y:S01]  /*4b9d0*/  LOP3.LUT P2, RZ, R5, 0x1, RZ, 0xc0, !PT ;  /* 0x0000000105ff7812 */ /* 0x000fe2000784c0ff */
[----:B------:R-:W-:Y:S01]  /*4b9e0*/  @!P3 IMAD.X R11, R42, 0x1, R11, P0 ;  /* 0x000000012a0bb824 */ /* 0x000fe200000e060b */
[----:B------:R-:W-:Y:S01]  /*4b9f0*/  F2FP.SATFINITE.E4M3.F32.PACK_AB_MERGE_C R4, RZ, R4, RZ ;  /* 0x00000004ff04723e */ /* 0x000fe200048070ff */
[----:B------:R-:W4:Y:S04]  /*4ba00*/  LDL.LU R3, [R1+0x800] ;  /* 0x0008000001037983 */ /* 0x000f280000300800 */
[----:B------:R0:W-:Y:S01]  /*4ba10*/  @!P3 STG.E.U8 desc[UR20][R10.64+0xc8], R4 ;  /* 0x0000c8040a00b986 */ /* 0x0001e2000c101114 */
[----:B------:R-:W-:-:S05]  /*4ba20*/  ISETP.LT.OR P3, PT, R28, 0x69, !P1 ;  /* 0x000000691c00780c */ /* 0x000fca0004f61670 */
[----:B0-----:R-:W0:Y:S01]  /*4ba30*/  @!P2 LDC.64 R10, c[0x0][0x5c0] ;  /* 0x00017000ff0aab82 */ /* 0x001e220000000a00 */
[----:B------:R-:W-:Y:S01]  /*4ba40*/  IMAD.U32 R42, RZ, RZ, UR28 ;  /* 0x0000001cff2a7e24 */ /* 0x000fe2000f8e00ff */
[----:B------:R-:W-:Y:S01]  /*4ba50*/  LOP3.LUT P6, RZ, R9, 0x10000, RZ, 0xc0, !PT ;  /* 0x0001000009ff7812 */ /* 0x000fe200078cc0ff */
[----:B------:R-:W-:-:S05]  /*4ba60*/  IMAD.U32 R4, RZ, RZ, UR27 ;  /* 0x0000001bff047e24 */ /* 0x000fca000f8e00ff */
[----:B------:R-:W-:Y:S02]  /*4ba70*/  @!P3 IADD3 R42, P0, P5, R42, UR15, R24 ;  /* 0x0000000f2a2abc10 */ /* 0x000fe4000fd1e018 */
[----:B------:R-:W-:Y:S02]  /*4ba80*/  LOP3.LUT R7, R7, 0xffffefff, RZ, 0xc0, !PT ;  /* 0xffffefff07077812 */ /* 0x000fe400078ec0ff */
[----:B------:R-:W-:-:S03]  /*4ba90*/  @!P3 IADD3.X R207, R4, UR14, R30, P0, P5 ;  /* 0x0000000e04cfbc10 */ /* 0x000fc600087ea41e */
[----:B------:R-:W-:Y:S02]  /*4baa0*/  @P6 LOP3.LUT R7, R7, 0x1000, RZ, 0xfc, !PT ;  /* 0x0000100007076812 */ /* 0x000fe400078efcff */
[----:B------:R-:W-:Y:S02]  /*4bab0*/  ISETP.LT.OR P6, PT, R28, 0x6a, !P1 ;  /* 0x0000006a1c00780c */ /* 0x000fe40004fc1670 */
[----:B0-----:R-:W-:-:S05]  /*4bac0*/  @!P2 IADD3 R10, P0, R43, R10, RZ ;  /* 0x0000000a2b0aa210 */ /* 0x001fca0007f1e0ff */
[----:B------:R-:W-:Y:S02]  /*4bad0*/  @!P2 IMAD.X R11, R44, 0x1, R11, P0 ;  /* 0x000000012c0ba824 */ /* 0x000fe400000e060b */
[----:B------:R-:W-:Y:S02]  /*4bae0*/  IMAD.U32 R43, RZ, RZ, UR28 ;  /* 0x0000001cff2b7e24 */ /* 0x000fe4000f8e00ff */
[----:B------:R-:W-:-:S03]  /*4baf0*/  IMAD.U32 R44, RZ, RZ, UR27 ;  /* 0x0000001bff2c7e24 */ /* 0x000fc6000f8e00ff */
[----:B------:R-:W-:Y:S01]  /*4bb00*/  @!P6 IADD3 R43, P0, P5, R43, UR15, R24 ;  /* 0x0000000f2b2bec10 */ /* 0x000fe2000fd1e018 */
[----:B---3--:R-:W-:-:S05]  /*4bb10*/  FMUL R4, R234, UR23 ;  /* 0x00000017ea047c20 */ /* 0x008fca0008400000 */
[----:B------:R-:W-:-:S05]  /*4bb20*/  F2FP.SATFINITE.E4M3.F32.PACK_AB_MERGE_C R4, RZ, R4, RZ ;  /* 0x00000004ff04723e */ /* 0x000fca00048070ff */
[----:B------:R0:W-:Y:S01]  /*4bb30*/  @!P2 STG.E.U8 desc[UR20][R10.64+0xc9], R4 ;  /* 0x0000c9040a00a986 */ /* 0x0001e2000c101114 */
[----:B------:R-:W-:Y:S02]  /*4bb40*/  ISETP.LT.OR P2, PT, R28, 0x71, !P1 ;  /* 0x000000711c00780c */ /* 0x000fe40004f41670 */
[----:B------:R-:W-:Y:S01]  /*4bb50*/  @!P6 IADD3.X R44, R44, UR14, R30, P0, P5 ;  /* 0x0000000e2c2cec10 */ /* 0x000fe200087ea41e */
[----:B0-----:R-:W-:-:S10]  /*4bb60*/  IMAD.U32 R4, RZ, RZ, UR28 ;  /* 0x0000001cff047e24 */ /* 0x001fd4000f8e00ff */
[----:B------:R-:W-:Y:S01]  /*4bb70*/  @!P2 IADD3 R234, P0, P5, R4, UR15, R24 ;  /* 0x0000000f04eaac10 */ /* 0x000fe2000fd1e018 */
[----:B--2---:R-:W-:Y:S02]  /*4bb80*/  FMUL R4, R2, UR23 ;  /* 0x0000001702047c20 */ /* 0x004fe40008400000 */
[----:B------:R-:W2:Y:S01]  /*4bb90*/  LDL.LU R2, [R1+0x804] ;  /* 0x0008040001027983 */ /* 0x000ea20000300800 */
[----:B------:R-:W-:Y:S02]  /*4bba0*/  LOP3.LUT R6, R6, 0xfffffffd, RZ, 0xc0, !PT ;  /* 0xfffffffd06067812 */ /* 0x000fe400078ec0ff */
[----:B------:R-:W-:Y:S01]  /*4bbb0*/  F2FP.SATFINITE.E4M3.F32.PACK_AB_MERGE_C R4, RZ, R4, RZ ;  /* 0x00000004ff04723e */ /* 0x000fe200048070ff */
[----:B------:R-:W-:Y:S01]  /*4bbc0*/  IMAD.U32 R10, RZ, RZ, UR27 ;  /* 0x0000001bff0a7e24 */ /* 0x000fe2000f8e00ff */
[----:B------:R-:W-:Y:S01]  /*4bbd0*/  @P4 LOP3.LUT R6, R6, 0x2, RZ, 0xfc, !PT ;  /* 0x0000000206064812 */ /* 0x000fe200078efcff */
[----:B------:R-:W3:Y:S01]  /*4bbe0*/  LDL.LU R232, [R1+0x808] ;  /* 0x0008080001e87983 */ /* 0x000ee20000300800 */
[----:B------:R-:W-:-:S02]  /*4bbf0*/  LOP3.LUT P4, RZ, R5, 0x1000, RZ, 0xc0, !PT ;  /* 0x0000100005ff7812 */ /* 0x000fc4000788c0ff */
[----:B------:R-:W-:-:S04]  /*4bc00*/  LOP3.LUT R5, R5, 0x7fffffff, RZ, 0xc0, !PT ;  /* 0x7fffffff05057812 */ /* 0x000fc800078ec0ff */
[----:B------:R-:W-:Y:S02]  /*4bc10*/  @P6 LOP3.LUT R5, R5, 0x80000000, RZ, 0xfc, !PT ;  /* 0x8000000005056812 */ /* 0x000fe400078efcff */
[----:B------:R-:W-:Y:S02]  /*4bc20*/  LOP3.LUT P6, RZ, R7, 0x1000, RZ, 0xc0, !PT ;  /* 0x0000100007ff7812 */ /* 0x000fe400078cc0ff */
[----:B------:R-:W-:-:S11]  /*4bc30*/  LOP3.LUT R5, R5, 0xbfffffff, RZ, 0xc0, !PT ;  /* 0xbfffffff05057812 */ /* 0x000fd600078ec0ff */
[----:B------:R0:W-:Y:S01]  /*4bc40*/  @!P6 STG.E.U8 desc[UR20][R236.64+0xd0], R4 ;  /* 0x0000d004ec00e986 */ /* 0x0001e2000c101114 */
[----:B------:R-:W-:Y:S02]  /*4bc50*/  ISETP.LT.OR P6, PT, R28, 0x72, !P1 ;  /* 0x000000721c00780c */ /* 0x000fe40004fc1670 */
[----:B------:R-:W-:Y:S02]  /*4bc60*/  @P2 LOP3.LUT R5, R5, 0x40000000, RZ, 0xfc, !PT ;  /* 0x4000000005052812 */ /* 0x000fe400078efcff */
[----:B------:R-:W-:Y:S02]  /*4bc70*/  @!P2 IADD3.X R235, R10, UR14, R30, P0, P5 ;  /* 0x0000000e0aebac10 */ /* 0x000fe400087ea41e */
[----:B------:R-:W-:Y:S01]  /*4bc80*/  LOP3.LUT R5, R5, 0xdfffffff, RZ, 0xc0, !PT ;  /* 0xdfffffff05057812 */ /* 0x000fe200078ec0ff */
[----:B0-----:R-:W-:Y:S02]  /*4bc90*/  IMAD.U32 R236, RZ, RZ, UR28 ;  /* 0x0000001cffec7e24 */ /* 0x001fe4000f8e00ff */
[----:B------:R-:W-:-:S04]  /*4bca0*/  IMAD.U32 R237, RZ, RZ, UR27 ;  /* 0x0000001bffed7e24 */ /* 0x000fc8000f8e00ff */
[----:B------:R-:W-:Y:S02]  /*4bcb0*/  @!P6 IADD3 R236, P0, P5, R236, UR15, R24 ;  /* 0x0000000fececec10 */ /* 0x000fe4000fd1e018 */
[----:B------:R-:W-:Y:S02]  /*4bcc0*/  @P6 LOP3.LUT R5, R5, 0x20000000, RZ, 0xfc, !PT ;  /* 0x2000000005056812 */ /* 0x000fe400078efcff */
[----:B------:R-:W-:Y:S02]  /*4bcd0*/  @!P6 IADD3.X R237, R237, UR14, R30, P0, P5 ;  /* 0x0000000eededec10 */ /* 0x000fe400087ea41e */
[----:B------:R-:W-:Y:S01]  /*4bce0*/  ISETP.LT.OR P6, PT, R28, 0x79, !P1 ;  /* 0x000000791c00780c */ /* 0x000fe20004fc1670 */
[----:B------:R-:W-:Y:S01]  /*4bcf0*/  IMAD.U32 R4, RZ, RZ, UR28 ;  /* 0x0000001cff047e24 */ /* 0x000fe2000f8e00ff */
[----:B------:R-:W-:-:S04]  /*4bd00*/  LOP3.LUT R6, R6, 0xfffffffe, RZ, 0xc0, !PT ;  /* 0xfffffffe06067812 */ /* 0x000fc800078ec0ff */
[----:B------:R-:W-:Y:S02]  /*4bd10*/  @P3 LOP3.LUT R6, R6, 0x1, RZ, 0xfc, !PT ;  /* 0x0000000106063812 */ /* 0x000fe400078efcff */
[----:B------:R-:W-:-:S05]  /*4bd20*/  LOP3.LUT P3, RZ, R9, 0x40000, RZ, 0xc0, !PT ;  /* 0x0004000009ff7812 */ /* 0x000fca000786c0ff */
[----:B------:R-:W-:Y:S01]  /*4bd30*/  @!P6 IADD3 R218, P0, P5, R4, UR15, R24 ;  /* 0x0000000f04daec10 */ /* 0x000fe2000fd1e018 */
[----:B----4-:R-:W-:-:S03]  /*4bd40*/  FMUL R4, R3, UR23 ;  /* 0x0000001703047c20 */ /* 0x010fc60008400000 */
[----:B------:R-:W-:Y:S02]  /*4bd50*/  @!P6 IADD3.X R219, R10, UR14, R30, P0, P5 ;  /* 0x0000000e0adbec10 */ /* 0x000fe400087ea41e */
[----:B------:R-:W0:Y:S01]  /*4bd60*/  @!P4 LDC.64 R10, c[0x0][0x5c0] ;  /* 0x00017000ff0acb82 */ /* 0x000e220000000a00 */
[----:B------:R-:W-:-:S05]  /*4bd70*/  F2FP.SATFINITE.E4M3.F32.PACK_AB_MERGE_C R4, RZ, R4, RZ ;  /* 0x00000004ff04723e */ /* 0x000fca00048070ff */
[----:B------:R1:W-:Y:S01]  /*4bd80*/  @!P3 STG.E.U8 desc[UR20][R204.64+0xd1], R4 ;  /* 0x0000d104cc00b986 */ /* 0x0003e2000c101114 */
[----:B------:R-:W-:Y:S02]  /*4bd90*/  ISETP.LT.OR P3, PT, R28, 0x7a, !P1 ;  /* 0x0000007a1c00780c */ /* 0x000fe40004f61670 */
[----:B------:R-:W-:-:S04]  /*4bda0*/  LOP3.LUT R5, R5, 0xefffffff, RZ, 0xc0, !PT ;  /* 0xefffffff05057812 */ /* 0x000fc800078ec0ff */
[----:B------:R-:W-:Y:S01]  /*4bdb0*/  @P6 LOP3.LUT R5, R5, 0x10000000, RZ, 0xfc, !PT ;  /* 0x1000000005056812 */ /* 0x000fe200078efcff */
[----:B-1----:R-:W-:Y:S01]  /*4bdc0*/  IMAD.U32 R4, RZ, RZ, UR28 ;  /* 0x0000001cff047e24 */ /* 0x002fe2000f8e00ff */
[----:B0-----:R-:W-:-:S05]  /*4bdd0*/  @!P4 IADD3 R10, P0, R45, R10, RZ ;  /* 0x0000000a2d0ac210 */ /* 0x001fca0007f1e0ff */
        /* <DEDUP_REMOVED lines=9> */
[----:B------:R-:W4:Y:S01]  /*4be70*/  LDL.LU R3, [R1+0x810] ;  /* 0x0008100001037983 */ /* 0x000f220000300800 */
[----:B------:R-:W-:-:S02]  /*4be80*/  @!P3 IADD3.X R204, R204, UR14, R30, P5, P6 ;  /* 0x0000000eccccbc10 */ /* 0x000fc4000afec41e */
[----:B------:R-:W-:Y:S01]  /*4be90*/  LOP3.LUT P3, RZ, R7, 0x400, RZ, 0xc0, !PT ;  /* 0x0000040007ff7812 */ /* 0x000fe2000786c0ff */
[----:B------:R0:W-:Y:S01]  /*4bea0*/  @!P4 STG.E.U8 desc[UR20][R10.64+0xd0], R4 ;  /* 0x0000d0040a00c986 */ /* 0x0001e2000c101114 */
[----:B------:R-:W-:Y:S01]  /*4beb0*/  ISETP.LT.OR P4, PT, R28, 0x81, !P1 ;  /* 0x000000811c00780c */ /* 0x000fe20004f81670 */
[----:B------:R-:W-:-:S10]  /*4bec0*/  IMAD.U32 R46, RZ, RZ, UR28 ;  /* 0x0000001cff2e7e24 */ /* 0x000fd4000f8e00ff */
[----:B0-----:R-:W0:Y:S01]  /*4bed0*/  @!P3 LDC.64 R10, c[0x0][0x5c0] ;  /* 0x00017000ff0abb82 */ /* 0x001e220000000a00 */
[----:B------:R-:W-:Y:S02]  /*4bee0*/  LOP3.LUT R5, R5, 0xfffffffd, RZ, 0xc0, !PT ;  /* 0xfffffffd05057812 */ /* 0x000fe400078ec0ff */
[----:B------:R-:W-:Y:S02]  /*4bef0*/  @!P4 IADD3 R46, P0, P5, R46, UR15, R24 ;  /* 0x0000000f2e2ecc10 */ /* 0x000fe4000fd1e018 */
[----:B------:R-:W-:Y:S02]  /*4bf00*/  @P4 LOP3.LUT R5, R5, 0x2, RZ, 0xfc, !PT ;  /* 0x0000000205054812 */ /* 0x000fe400078efcff */
[----:B------:R-:W-:Y:S02]  /*4bf10*/  @!P4 IADD3.X R205, R205, UR14, R30, P0, P5 ;  /* 0x0000000ecdcdcc10 */ /* 0x000fe400087ea41e */
[----:B------:R-:W-:Y:S02]  /*4bf20*/  ISETP.LT.OR P4, PT, R28, 0x82, !P1 ;  /* 0x000000821c00780c */ /* 0x000fe40004f81670 */
[----:B------:R-:W-:Y:S01]  /*4bf30*/  LOP3.LUT R5, R5, 0xfbffffff, RZ, 0xc0, !PT ;  /* 0xfbffffff05057812 */ /* 0x000fe200078ec0ff */
[----:B---3--:R-:W-:Y:S01]  /*4bf40*/  FMUL R4, R232, UR23 ;  /* 0x00000017e8047c20 */ /* 0x008fe20008400000 */
[----:B0-----:R-:W-:Y:S01]  /*4bf50*/  @!P3 IADD3 R10, P0, R20, R10, RZ ;  /* 0x0000000a140ab210 */ /* 0x001fe20007f1e0ff */
[----:B------:R-:W-:-:S04]  /*4bf60*/  IMAD.U32 R20, RZ, RZ, UR28 ;  /* 0x0000001cff147e24 */ /* 0x000fc8000f8e00ff */
[----:B------:R-:W-:-:S04]  /*4bf70*/  @!P3 IMAD.X R11, R47, 0x1, R11, P0 ;  /* 0x000000012f0bb824 */ /* 0x000fc800000e060b */
[----:B------:R-:W-:Y:S01]  /*4bf80*/  @!P4 IADD3 R20, P0, P5, R20, UR15, R24 ;  /* 0x0000000f1414cc10 */ /* 0x000fe2000fd1e018 */
[----:B------:R-:W-:Y:S01]  /*4bf90*/  IMAD.U32 R47, RZ, RZ, UR27 ;  /* 0x0000001bff2f7e24 */ /* 0x000fe2000f8e00ff */
[----:B------:R-:W-:-:S04]  /*4bfa0*/  @P4 LOP3.LUT R5, R5, 0x4000000, RZ, 0xfc, !PT ;  /* 0x0400000005054812 */ /* 0x000fc800078efcff */
[----:B------:R-:W-:Y:S02]  /*4bfb0*/  @!P4 IADD3.X R47, R47, UR14, R30, P0, P5 ;  /* 0x0000000e2f2fcc10 */ /* 0x000fe400087ea41e */
[----:B------:R-:W-:Y:S02]  /*4bfc0*/  ISETP.LT.OR P4, PT, R28, 0x89, !P1 ;  /* 0x000000891c00780c */ /* 0x000fe40004f81670 */
[----:B------:R-:W-:-:S05]  /*4bfd0*/  F2FP.SATFINITE.E4M3.F32.PACK_AB_MERGE_C R4, RZ, R4, RZ ;  /* 0x00000004ff04723e */ /* 0x000fca00048070ff */
[----:B------:R0:W-:Y:S02]  /*4bfe0*/  @!P3 STG.E.U8 desc[UR20][R10.64+0xd1], R4 ;  /* 0x0000d1040a00b986 */ /* 0x0001e4000c101114 */
[----:B0-----:R-:W-:-:S05]  /*4bff0*/  IMAD.U32 R4, RZ, RZ, UR28 ;  /* 0x0000001cff047e24 */ /* 0x001fca000f8e00ff */
[----:B------:R-:W-:Y:S01]  /*4c000*/  @!P4 IADD3 R232, P0, P3, R4, UR15, R24 ;  /* 0x0000000f04e8cc10 */ /* 0x000fe2000fb1e018 */
[----:B--2---:R-:W-:Y:S02]  /*4c010*/  FMUL R4, R2, UR23 ;  /* 0x0000001702047c20 */ /* 0x004fe40008400000 */
[----:B------:R-:W2:Y:S01]  /*4c020*/  LDL.LU R2, [R1+0x814] ;  /* 0x0008140001027983 */ /* 0x000ea20000300800 */
[----:B------:R-:W-:Y:S02]  /*4c030*/  LOP3.LUT P5, RZ, R9, 0x400000, RZ, 0xc0, !PT ;  /* 0x0040000009ff7812 */ /* 0x000fe400078ac0ff */
[----:B------:R-:W-:Y:S02]  /*4c040*/  F2FP.SATFINITE.E4M3.F32.PACK_AB_MERGE_C R4, RZ, R4, RZ ;  /* 0x00000004ff04723e */ /* 0x000fe400048070ff */
[----:B------:R-:W-:Y:S01]  /*4c050*/  LOP3.LUT R5, R5, 0xfffffff7, RZ, 0xc0, !PT ;  /* 0xfffffff705057812 */ /* 0x000fe200078ec0ff */
[----:B------:R-:W-:Y:S01]  /*4c060*/  IMAD.U32 R10, RZ, RZ, UR27 ;  /* 0x0000001bff0a7e24 */ /* 0x000fe2000f8e00ff */
[----:B------:R-:W3:Y:S07]  /*4c070*/  LDL.LU R102, [R1+0x818] ;  /* 0x0008180001667983 */ /* 0x000eee0000300800 */
[----:B------:R0:W-:Y:S01]  /*4c080*/  @!P5 STG.E.U8 desc[UR20][R230.64+0xd8], R4 ;  /* 0x0000d804e600d986 */ /* 0x0001e2000c101114 */
[----:B------:R-:W-:-:S02]  /*4c090*/  ISETP.LT.OR P5, PT, R28, 0x8a, !P1 ;  /* 0x0000008a1c00780c */ /* 0x000fc40004fa1670 */
        /* <DEDUP_REMOVED lines=10> */
[----:B------:R-:W-:-:S11]  /*4c140*/  LOP3.LUT P6, RZ, R9, 0x1000000, RZ, 0xc0, !PT ;  /* 0x0100000009ff7812 */ /* 0x000fd600078cc0ff */
[----:B------:R-:W-:Y:S01]  /*4c150*/  @!P5 IADD3 R176, P0, P3, R4, UR15, R24 ;  /* 0x0000000f04b0dc10 */ /* 0x000fe2000fb1e018 */
[----:B----4-:R-:W-:-:S05]  /*4c160*/  FMUL R4, R3, UR23 ;  /* 0x0000001703047c20 */ /* 0x010fca0008400000 */
[----:B------:R-:W-:-:S05]  /*4c170*/  F2FP.SATFINITE.E4M3.F32.PACK_AB_MERGE_C R4, RZ, R4, RZ ;  /* 0x00000004ff04723e */ /* 0x000fca00048070ff */
[----:B------:R2:W-:Y:S01]  /*4c180*/  @!P6 STG.E.U8 desc[UR20][R228.64+0xd9], R4 ;  /* 0x0000d904e400e986 */ /* 0x0005e2000c101114 */
[----:B------:R-:W-:Y:S02]  /*4c190*/  LOP3.LUT P4, RZ, R7, 0x200, RZ, 0xc0, !PT ;  /* 0x0000020007ff7812 */ /* 0x000fe4000788c0ff */
[----:B------:R-:W-:-:S11]  /*4c1a0*/  @!P5 IADD3.X R177, R10, UR14, R30, P0, P3 ;  /* 0x0000000e0ab1dc10 */ /* 0x000fd600087e641e */
[----:B------:R-:W0:Y:S01]  /*4c1b0*/  @!P4 LDC.64 R10, c[0x0][0x5c0] ;  /* 0x00017000ff0acb82 */ /* 0x000e220000000a00 */
[----:B--2---:R-:W-:Y:S02]  /*4c1c0*/  FMUL R4, R2, UR23 ;  /* 0x0000001702047c20 */ /* 0x004fe40008400000 */
[----:B------:R-:W2:Y:S01]  /*4c1d0*/  LDL.LU R2, [R1+0x81c] ;  /* 0x00081c0001027983 */ /* 0x000ea20000300800 */
[----:B------:R-:W-:Y:S02]  /*4c1e0*/  LOP3.LUT P2, RZ, R7, 0x800, RZ, 0xc0, !PT ;  /* 0x0000080007ff7812 */ /* 0x000fe4000784c0ff */
[----:B------:R-:W-:Y:S02]  /*4c1f0*/  ISETP.LT.OR P6, PT, R28, 0x92, !P1 ;  /* 0x000000921c00780c */ /* 0x000fe40004fc1670 */
[----:B------:R-:W-:Y:S01]  /*4c200*/  LOP3.LUT R5, R5, 0xfeffffff, RZ, 0xc0, !PT ;  /* 0xfeffffff05057812 */ /* 0x000fe200078ec0ff */
[----:B------:R-:W-:Y:S01]  /*4c210*/  IMAD.U32 R228, RZ, RZ, UR28 ;  /* 0x0000001cffe47e24 */ /* 0x000fe2000f8e00ff */
[----:B0-----:R-:W-:Y:S01]  /*4c220*/  @!P4 IADD3 R10, P0, R21, R10, RZ ;  /* 0x0000000a150ac210 */ /* 0x001fe20007f1e0ff */
[----:B------:R-:W-:Y:S01]  /*4c230*/  IMAD.U32 R229, RZ, RZ, UR27 ;  /* 0x0000001bffe57e24 */ /* 0x000fe2000f8e00ff */
[----:B------:R-:W-:Y:S01]  /*4c240*/  F2FP.SATFINITE.E4M3.F32.PACK_AB_MERGE_C R4, RZ, R4, RZ ;  /* 0x00000004ff04723e */ /* 0x000fe200048070ff */
[----:B------:R-:W4:Y:S02]  /*4c250*/  LDL.LU R3, [R1+0x820] ;  /* 0x0008200001037983 */ /* 0x000f240000300800 */
[----:B------:R-:W-:Y:S01]  /*4c260*/  @!P4 IMAD.X R11, R48, 0x1, R11, P0 ;  /* 0x00000001300bc824 */ /* 0x000fe200000e060b */
[----:B------:R-:W-:-:S04]  /*4c270*/  @P5 LOP3.LUT R5, R5, 0x1000000, RZ, 0xfc, !PT ;  /* 0x0100000005055812 */ /* 0x000fc800078efcff */
[----:B------:R0:W-:Y:S01]  /*4c280*/  @!P4 STG.E.U8 desc[UR20][R10.64+0xd8], R4 ;  /* 0x0000d8040a00c986 */ /* 0x0001e2000c101114 */
[----:B------:R-:W-:Y:S02]  /*4c290*/  LOP3.LUT R5, R5, 0xff7fffff, RZ, 0xc0, !PT ;  /* 0xff7fffff05057812 */ /* 0x000fe400078ec0ff */
[----:B------:R-:W-:Y:S02]  /*4c2a0*/  @!P6 IADD3 R228, P3, P5, R228, UR15, R24 ;  /* 0x0000000fe4e4ec10 */ /* 0x000fe4000fd7e018 */
[----:B------:R-:W-:Y:S02]  /*4c2b0*/  LOP3.LUT P4, RZ, R9, 0x8000000, RZ, 0xc0, !PT ;  /* 0x0800000009ff7812 */ /* 0x000fe4000788c0ff */
[----:B------:R-:W-:Y:S01]  /*4c2c0*/  @P6 LOP3.LUT R5, R5, 0x800000, RZ, 0xfc, !PT ;  /* 0x0080000005056812 */ /* 0x000fe200078efcff */
[----:B0-----:R-:W0:Y:S01]  /*4c2d0*/  @!P2 LDC.64 R10, c[0x0][0x5c0] ;  /* 0x00017000ff0aab82 */ /* 0x001e220000000a00 */
[----:B------:R-:W-:Y:S02]  /*4c2e0*/  @!P6 IADD3.X R229, R229, UR14, R30, P3, P5 ;  /* 0x0000000ee5e5ec10 */ /* 0x000fe40009fea41e */
[----:B------:R-:W-:-:S02]  /*4c2f0*/  ISETP.LT.OR P6, PT, R28, 0x99, !P1 ;  /* 0x000000991c00780c */ /* 0x000fc40004fc1670 */
[----:B------:R-:W-:Y:S01]  /*4c300*/  LOP3.LUT R7, R7, 0xfffffeff, RZ, 0xc0, !PT ;  /* 0xfffffeff07077812 */ /* 0x000fe200078ec0ff */
[----:B------:R-:W-:-:S04]  /*4c310*/  IMAD.U32 R48, RZ, RZ, UR28 ;  /* 0x0000001cff307e24 */ /* 0x000fc8000f8e00ff */
[----:B------:R-:W-:Y:S01]  /*4c320*/  @P4 LOP3.LUT R7, R7, 0x100, RZ, 0xfc, !PT ;  /* 0x0000010007074812 */ /* 0x000fe200078efcff */
[----:B------:R-:W-:Y:S01]  /*4c330*/  IMAD.U32 R4, RZ, RZ, UR27 ;  /* 0x0000001bff047e24 */ /* 0x000fe2000f8e00ff */
[----:B------:R-:W-:-:S04]  /*4c340*/  ISETP.LT.OR P4, PT, R28, 0x9a, !P1 ;  /* 0x0000009a1c00780c */ /* 0x000fc80004f81670 */
[----:B------:R-:W-:-:S04]  /*4c350*/  @!P6 IADD3 R48, P0, P3, R48, UR15, R24 ;  /* 0x0000000f3030ec10 */ /* 0x000fc8000fb1e018 */
[----:B------:R-:W-:Y:S01]  /*4c360*/  @!P6 IADD3.X R214, R4, UR14, R30, P0, P3 ;  /* 0x0000000e04d6ec10 */ /* 0x000fe200087e641e */
[----:B------:R-:W-:Y:S01]  /*4c370*/  IMAD.U32 R4, RZ, RZ, UR28 ;  /* 0x0000001cff047e24 */ /* 0x000fe2000f8e00ff */
[----:B0-----:R-:W-:Y:S01]  /*4c380*/  @!P2 IADD3 R10, P0, R22, R10, RZ ;  /* 0x0000000a160aa210 */ /* 0x001fe20007f1e0ff */
[----:B------:R-:W-:-:S04]  /*4c390*/  IMAD.U32 R21, RZ, RZ, UR27 ;  /* 0x0000001bff157e24 */ /* 0x000fc8000f8e00ff */
[----:B------:R-:W-:Y:S01]  /*4c3a0*/  @!P2 IMAD.X R11, R23, 0x1, R11, P0 ;  /* 0x00000001170ba824 */ /* 0x000fe200000e060b */
[----:B------:R-:W-:Y:S01]  /*4c3b0*/  @!P4 IADD3 R215, P0, P3, R4, UR15, R24 ;  /* 0x0000000f04d7cc10 */ /* 0x000fe2000fb1e018 */
[----:B---3--:R-:W-:-:S03]  /*4c3c0*/  FMUL R4, R102, UR23 ;  /* 0x0000001766047c20 */ /* 0x008fc60008400000 */
        /* <DEDUP_REMOVED lines=8> */
[----:B------:R-:W-:Y:S01]  /*4c450*/  LOP3.LUT R5, R5, 0xfffffffb, RZ, 0xc0, !PT ;  /* 0xfffffffb05057812 */ /* 0x000fe200078ec0ff */
[----:B------:R-:W-:Y:S01]  /*4c460*/  IMAD.U32 R10, RZ, RZ, UR27 ;  /* 0x0000001bff0a7e24 */ /* 0x000fe2000f8e00ff */
[----:B------:R-:W-:Y:S01]  /*4c470*/  F2FP.SATFINITE.E4M3.F32.PACK_AB_MERGE_C R4, RZ, R4, RZ ;  /* 0x00000004ff04723e */ /* 0x000fe200048070ff */
[----:B------:R-:W3:Y:S01]  /*4c480*/  LDL.LU R90, [R1+0x828] ;  /* 0x00082800015a7983 */ /* 0x000ee20000300800 */
[----:B------:R-:W-:-:S04]  /*4c490*/  @P6 LOP3.LUT R5, R5, 0x4, RZ, 0xfc, !PT ;  /* 0x0000000405056812 */ /* 0x000fc800078efcff */
[C---:B------:R-:W-:Y:S02]  /*4c4a0*/  LOP3.LUT P6, RZ, R5.reuse, 0x2000, RZ, 0xc0, !PT ;  /* 0x0000200005ff7812 */ /* 0x040fe400078cc0ff */
[----:B------:R-:W-:-:S04]  /*4c4b0*/  LOP3.LUT R5, R5, 0xffbfffff, RZ, 0xc0, !PT ;  /* 0xffbfffff05057812 */ /* 0x000fc800078ec0ff */
[----:B------:R-:W-:Y:S02]  /*4c4c0*/  @P4 LOP3.LUT R5, R5, 0x400000, RZ, 0xfc, !PT ;  /* 0x0040000005054812 */ /* 0x000fe400078efcff */
[----:B------:R-:W-:Y:S02]  /*4c4d0*/  LOP3.LUT P4, RZ, R7, 0x100, RZ, 0xc0, !PT ;  /* 0x0000010007ff7812 */ /* 0x000fe4000788c0ff */
[----:B------:R-:W-:Y:S02]  /*4c4e0*/  LOP3.LUT R5, R5, 0xffffffef, RZ, 0xc0, !PT ;  /* 0xffffffef05057812 */ /* 0x000fe400078ec0ff */
[----:B------:R-:W-:Y:S02]  /*4c4f0*/  @!P3 IADD3.X R103, R10, UR14, R30, P0, P2 ;  /* 0x0000000e0a67bc10 */ /* 0x000fe400087e441e */
[----:B------:R-:W-:Y:S02]  /*4c500*/  @P3 LOP3.LUT R5, R5, 0x10, RZ, 0xfc, !PT ;  /* 0x0000001005053812 */ /* 0x000fe400078efcff */
[----:B------:R-:W-:-:S05]  /*4c510*/  ISETP.LT.OR P3, PT, R28, 0xa2, !P1 ;  /* 0x000000a21c00780c */ /* 0x000fca0004f61670 */
[----:B------:R0:W-:Y:S01]  /*4c520*/  @!P4 STG.E.U8 desc[UR20][R224.64+0xe0], R4 ;  /* 0x0000e004e000c986 */ /* 0x0001e2000c101114 */
        /* <DEDUP_REMOVED lines=13> */
[----:B------:R-:W-:Y:S01]  /*4c600*/  ISETP.LT.OR P5, PT, R28, 0xaa, !P1 ;  /* 0x000000aa1c00780c */ /* 0x000fe20004fa1670 */
[----:B------:R-:W-:Y:S01]  /*4c610*/  IMAD.U32 R21, RZ, RZ, UR28 ;  /* 0x0000001cff157e24 */ /* 0x000fe2000f8e00ff */
[----:B------:R-:W-:Y:S02]  /*4c620*/  LOP3.LUT R5, R5, 0xffefffff, RZ, 0xc0, !PT ;  /* 0xffefffff05057812 */ /* 0x000fe400078ec0ff */
[----:B------:R-:W-:Y:S02]  /*4c630*/  @!P3 IADD3.X R98, R10, UR14, R30, P0, P2 ;  /* 0x0000000e0a62bc10 */ /* 0x000fe400087e441e */
[----:B------:R-:W-:Y:S01]  /*4c640*/  @P3 LOP3.LUT R5, R5, 0x100000, RZ, 0xfc, !PT ;  /* 0x0010000005053812 */ /* 0x000fe200078efcff */
[----:B------:R-:W1:Y:S01]  /*4c650*/  @!P6 LDC.64 R10, c[0x0][0x5c0] ;  /* 0x00017000ff0aeb82 */ /* 0x000e620000000a00 */
[----:B0-----:R-:W-:-:S05]  /*4c660*/  IMAD.U32 R4, RZ, RZ, UR27 ;  /* 0x0000001bff047e24 */ /* 0x001fca000f8e00ff */
[----:B------:R-:W-:-:S04]  /*4c670*/  @!P5 IADD3 R99, P2, P3, R21, UR15, R24 ;  /* 0x0000000f1563dc10 */ /* 0x000fc8000fb5e018 */
[----:B------:R-:W-:Y:S01]  /*4c680*/  @!P5 IADD3.X R97, R4, UR14, R30, P2, P3 ;  /* 0x0000000e0461dc10 */ /* 0x000fe200097e641e */
[----:B--2---:R-:W-:Y:S02]  /*4c690*/  FMUL R4, R2, UR23 ;  /* 0x0000001702047c20 */ /* 0x004fe40008400000 */
[----:B------:R-:W2:Y:S01]  /*4c6a0*/  LDL.LU R2, [R1+0x82c] ;  /* 0x00082c0001027983 */ /* 0x000ea20000300800 */
[----:B------:R-:W-:Y:S02]  /*4c6b0*/  LOP3.LUT P4, RZ, R0, 0x2, RZ, 0xc0, !PT ;  /* 0x0000000200ff7812 */ /* 0x000fe4000788c0ff */
[----:B------:R-:W-:Y:S01]  /*4c6c0*/  LOP3.LUT R7, R7, 0xffffff7f, RZ, 0xc0, !PT ;  /* 0xffffff7f07077812 */ /* 0x000fe200078ec0ff */
[----:B------:R-:W4:Y:S01]  /*4c6d0*/  LDL.LU R3, [R1+0x830] ;  /* 0x0008300001037983 */ /* 0x000f220000300800 */
[----:B-1----:R-:W-:Y:S02]  /*4c6e0*/  @!P6 IADD3 R10, P0, R49, R10, RZ ;  /* 0x0000000a310ae210 */ /* 0x002fe40007f1e0ff */
[----:B------:R-:W-:-:S02]  /*4c6f0*/  LOP3.LUT R5, R5, 0xfff7ffff, RZ, 0xc0, !PT ;  /* 0xfff7ffff05057812 */ /* 0x000fc400078ec0ff */
[----:B------:R-:W-:Y:S01]  /*4c700*/  F2FP.SATFINITE.E4M3.F32.PACK_AB_MERGE_C R4, RZ, R4, RZ ;  /* 0x00000004ff04723e */ /* 0x000fe200048070ff */
[----:B------:R-:W-:Y:S01]  /*4c710*/  @!P6 IMAD.X R11, R50, 0x1, R11, P0 ;  /* 0x00000001320be824 */ /* 0x000fe200000e060b */
[----:B------:R-:W-:-:S03]  /*4c720*/  @P5 LOP3.LUT R5, R5, 0x80000, RZ, 0xfc, !PT ;  /* 0x0008000005055812 */ /* 0x000fc600078efcff */
[----:B------:R-:W-:Y:S02]  /*4c730*/  @P4 LOP3.LUT R7, R7, 0x80, RZ, 0xfc, !PT ;  /* 0x0000008007074812 */ /* 0x000fe400078efcff */
[----:B------:R-:W-:Y:S02]  /*4c740*/  ISETP.LT.OR P4, PT, R28, 0xb1, !P1 ;  /* 0x000000b11c00780c */ /* 0x000fe40004f81670 */
[----:B------:R-:W-:Y:S01]  /*4c750*/  LOP3.LUT P3, RZ, R5, 0x4000, RZ, 0xc0, !PT ;  /* 0x0000400005ff7812 */ /* 0x000fe2000786c0ff */
[----:B------:R0:W-:Y:S02]  /*4c760*/  @!P6 STG.E.U8 desc[UR20][R10.64+0xe0], R4 ;  /* 0x0000e0040a00e986 */ /* 0x0001e4000c101114 */
[----:B0-----:R-:W-:Y:S02]  /*4c770*/  IMAD.U32 R4, RZ, RZ, UR28 ;  /* 0x0000001cff047e24 */ /* 0x001fe4000f8e00ff */
[----:B------:R-:W-:-:S06]  /*4c780*/  IMAD.U32 R10, RZ, RZ, UR27 ;  /* 0x0000001bff0a7e24 */ /* 0x000fcc000f8e00ff */
[----:B------:R-:W-:-:S04]  /*4c790*/  @!P4 IADD3 R92, P0, P2, R4, UR15, R24 ;  /* 0x0000000f045ccc10 */ /* 0x000fc8000fa1e018 */
[----:B------:R-:W-:Y:S02]  /*4c7a0*/  @!P4 IADD3.X R93, R10, UR14, R30, P0, P2 ;  /* 0x0000000e0a5dcc10 */ /* 0x000fe400087e441e */
[----:B------:R-:W0:Y:S01]  /*4c7b0*/  @!P3 LDC.64 R10, c[0x0][0x5c0] ;  /* 0x00017000ff0abb82 */ /* 0x000e220000000a00 */
[----:B------:R-:W-:-:S04]  /*4c7c0*/  LOP3.LUT R5, R5, 0xfffbffff, RZ, 0xc0, !PT ;  /* 0xfffbffff05057812 */ /* 0x000fc800078ec0ff */
[----:B------:R-:W-:Y:S02]  /*4c7d0*/  @P4 LOP3.LUT R5, R5, 0x40000, RZ, 0xfc, !PT ;  /* 0x0004000005054812 */ /* 0x000fe400078efcff */
[----:B------:R-:W-:Y:S02]  /*4c7e0*/  ISETP.LT.OR P4, PT, R28, 0xb2, !P1 ;  /* 0x000000b21c00780c */ /* 0x000fe40004f81670 */
[----:B0-----:R-:W-:-:S05]  /*4c7f0*/  @!P3 IADD3 R10, P0, R51, R10, RZ ;  /* 0x0000000a330ab210 */ /* 0x001fca0007f1e0ff */
[----:B------:R-:W-:-:S06]  /*4c800*/  @!P3 IMAD.X R11, R52, 0x1, R11, P0 ;  /* 0x00000001340bb824 */ /* 0x000fcc00000e060b */
[----:B------:R-:W-:Y:S01]  /*4c810*/  @!P4 IADD3 R94, P0, P2, R4, UR15, R24 ;  /* 0x0000000f045ecc10 */ /* 0x000fe2000fa1e018 */
[----:B---3--:R-:W-:-:S05]  /*4c820*/  FMUL R4, R90, UR23 ;  /* 0x000000175a047c20 */ /* 0x008fca0008400000 */
[----:B------:R-:W-:-:S05]  /*4c830*/  F2FP.SATFINITE.E4M3.F32.PACK_AB_MERGE_C R4, RZ, R4, RZ ;  /* 0x00000004ff04723e */ /* 0x000fca00048070ff */
[----:B------:R0:W-:Y:S01]  /*4c840*/  @!P3 STG.E.U8 desc[UR20][R10.64+0xe1], R4 ;  /* 0x0000e1040a00b986 */ /* 0x0001e2000c101114 */
[----:B------:R-:W-:Y:S01]  /*4c850*/  ISETP.LT.OR P3, PT, R28, 0xb9, !P1 ;  /* 0x000000b91c00780c */ /* 0x000fe20004f61670 */
[----:B------:R-:W-:-:S05]  /*4c860*/  IMAD.U32 R21, RZ, RZ, UR27 ;  /* 0x0000001bff157e24 */ /* 0x000fca000f8e00ff */
[----:B------:R-:W-:Y:S01]  /*4c870*/  @!P4 IADD3.X R95, R21, UR14, R30, P0, P2 ;  /* 0x0000000e155fcc10 */ /* 0x000fe200087e441e */
[----:B0-----:R-:W-:-:S06]  /*4c880*/  IMAD.U32 R4, RZ, RZ, UR28 ;  /* 0x0000001cff047e24 */ /* 0x001fcc000f8e00ff */
[----:B------:R-:W-:Y:S01]  /*4c890*/  @!P3 IADD3 R88, P0, P2, R4, UR15, R24 ;  /* 0x0000000f0458bc10 */ /* 0x000fe2000fa1e018 */
[----:B--2---:R-:W-:Y:S02]  /*4c8a0*/  FMUL R4, R2, UR23 ;  /* 0x0000001702047c20 */ /* 0x004fe40008400000 */
[----:B------:R-:W2:Y:S04]  /*4c8b0*/  LDL.LU R2, [R1+0x834] ;  /* 0x0008340001027983 */ /* 0x000ea80000300800 */
[----:B------:R-:W3:Y:S01]  /*4c8c0*/  LDL.LU R22, [R1+0x838] ;  /* 0x0008380001167983 */ /* 0x000ee20000300800 */
[----:B------:R-:W-:Y:S01]  /*4c8d0*/  LOP3.LUT R5, R5, 0xfffdffff, RZ, 0xc0, !PT ;  /* 0xfffdffff05057812 */ /* 0x000fe200078ec0ff */
[----:B------:R-:W-:-:S03]  /*4c8e0*/  IMAD.U32 R10, RZ, RZ, UR27 ;  /* 0x0000001bff0a7e24 */ /* 0x000fc6000f8e00ff */
[----:B------:R-:W-:Y:S02]  /*4c8f0*/  @P4 LOP3.LUT R5, R5, 0x20000, RZ, 0xfc, !PT ;  /* 0x0002000005054812 */ /* 0x000fe400078efcff */
[----:B------:R-:W-:Y:S02]  /*4c900*/  LOP3.LUT P4, RZ, R7, 0x80, RZ, 0xc0, !PT ;  /* 0x0000008007ff7812 */ /* 0x000fe4000788c0ff */
[----:B------:R-:W-:Y:S02]  /*4c910*/  LOP3.LUT R5, R5, 0xfffeffff, RZ, 0xc0, !PT ;  /* 0xfffeffff05057812 */ /* 0x000fe400078ec0ff */
[----:B------:R-:W-:Y:S02]  /*4c920*/  @!P3 IADD3.X R89, R10, UR14, R30, P0, P2 ;  /* 0x0000000e0a59bc10 */ /* 0x000fe400087e441e */
[----:B------:R-:W-:Y:S02]  /*4c930*/  @P3 LOP3.LUT R5, R5, 0x10000, RZ, 0xfc, !PT ;  /* 0x0001000005053812 */ /* 0x000fe400078efcff */
[----:B------:R-:W-:-:S02]  /*4c940*/  ISETP.LT.OR P3, PT, R28, 0xba, !P1 ;  /* 0x000000ba1c00780c */ /* 0x000fc40004f61670 */
[----:B------:R-:W-:-:S05]  /*4c950*/  F2FP.SATFINITE.E4M3.F32.PACK_AB_MERGE_C R4, RZ, R4, RZ ;  /* 0x00000004ff04723e */ /* 0x000fca00048070ff */
[----:B------:R0:W-:Y:S01]  /*4c960*/  @!P4 STG.E.U8 desc[UR20][R212.64+0xe8], R4 ;  /* 0x0000e804d400c986 */ /* 0x0001e2000c101114 */
[----:B------:R-:W-:Y:S01]  /*4c970*/  LOP3.LUT R5, R5, 0xffff7fff, RZ, 0xc0, !PT ;  /* 0xffff7fff05057812 */ /* 0x000fe200078ec0ff */
[----:B0-----:R-:W-:-:S04]  /*4c980*/  IMAD.U32 R4, RZ, RZ, UR28 ;  /* 0x0000001cff047e24 */ /* 0x001fc8000f8e00ff */
[----:B------:R-:W-:Y:S02]  /*4c990*/  @P3 LOP3.LUT R5, R5, 0x8000, RZ, 0xfc, !PT ;  /* 0x0000800005053812 */ /* 0x000fe400078efcff */
[----:B------:R-:W-:-:S04]  /*4c9a0*/  @!P3 IADD3 R90, P0, P2, R4, UR15, R24 ;  /* 0x0000000f045abc10 */ /* 0x000fc8000fa1e018 */
[----:B------:R-:W-:Y:S02]  /*4c9b0*/  @!P3 IADD3.X R91, R10, UR14, R30, P0, P2 ;  /* 0x0000000e0a5bbc10 */ /* 0x000fe400087e441e */
[----:B------:R-:W-:Y:S02]  /*4c9c0*/  ISETP.LT.OR P3, PT, R28, 0xc1, !P1 ;  /* 0x000000c11c00780c */ /* 0x000fe40004f61670 */
[----:B------:R-:W-:Y:S02]  /*4c9d0*/  LOP3.LUT P6, RZ, R6, 0x100, RZ, 0xc0, !PT ;  /* 0x0000010006ff7812 */ /* 0x000fe400078cc0ff */
[----:B------:R-:W-:-:S09]  /*4c9e0*/  LOP3.LUT P5, RZ, R0, 0x8, RZ, 0xc0, !PT ;  /* 0x0000000800ff7812 */ /* 0x000fd200078ac0ff */
[----:B------:R-:W-:-:S04]  /*4c9f0*/  @!P3 IADD3 R84, P0, P2, R4, UR15, R24 ;  /* 0x0000000f0454bc10 */ /* 0x000fc8000fa1e018 */
[----:B------:R-:W-:Y:S02]  /*4ca00*/  @!P3 IADD3.X R86, R10, UR14, R30, P0, P2 ;  /* 0x0000000e0a56bc10 */ /* 0x000fe400087e441e */
[----:B------:R-:W0:Y:S01]  /*4ca10*/  @!P6 LDC.64 R10, c[0x0][0x5c0] ;  /* 0x00017000ff0aeb82 */ /* 0x000e220000000a00 */
[----:B------:R-:W-:Y:S01]  /*4ca20*/  ISETP.LT.OR P4, PT, R28, 0xc2, !P1 ;  /* 0x000000c21c00780c */ /* 0x000fe20004f81670 */
[----:B----4-:R-:W-:Y:S01]  /*4ca30*/  FMUL R4, R3, UR23 ;  /* 0x0000001703047c20 */ /* 0x010fe20008400000 */
[----:B------:R-:W-:Y:S01]  /*4ca40*/  LOP3.LUT R5, R5, 0xffffbfff, RZ, 0xc0, !PT ;  /* 0xffffbfff05057812 */ /* 0x000fe200078ec0ff */
[----:B------:R-:W-:Y:S01]  /*4ca50*/  IMAD.U32 R21, RZ, RZ, UR28 ;  /* 0x0000001cff157e24 */ /* 0x000fe2000f8e00ff */
[----:B------:R-:W4:Y:S02]  /*4ca60*/  LDL.LU R3, [R1+0x83c] ;  /* 0x00083c0001037983 */ /* 0x000f240000300800 */
[----:B------:R-:W-:Y:S02]  /*4ca70*/  F2FP.SATFINITE.E4M3.F32.PACK_AB_MERGE_C R4, RZ, R4, RZ ;  /* 0x00000004ff04723e */ /* 0x000fe400048070ff */
[----:B------:R-:W-:Y:S01]  /*4ca80*/  @P3 LOP3.LUT R5, R5, 0x4000, RZ, 0xfc, !PT ;  /* 0x0000400005053812 */ /* 0x000fe200078efcff */
[----:B------:R-:W4:Y:S04]  /*4ca90*/  LDL.LU R23, [R1+0x840] ;  /* 0x0008400001177983 */ /* 0x000f280000300800 */
[----:B------:R1:W-:Y:S01]  /*4caa0*/  @!P5 STG.E.U8 desc[UR20][R210.64+0xe9], R4 ;  /* 0x0000e904d200d986 */ /* 0x0003e2000c101114 */
[----:B------:R-:W-:Y:S01]  /*4cab0*/  @!P4 IADD3 R87, P2, P3, R21, UR15, R24 ;  /* 0x0000000f1557cc10 */ /* 0x000fe2000fb5e018 */
[----:B-1----:R-:W-:Y:S01]  /*4cac0*/  IMAD.U32 R4, RZ, RZ, UR27 ;  /* 0x0000001bff047e24 */ /* 0x002fe2000f8e00ff */
[----:B0-----:R-:W-:-:S04]  /*4cad0*/  @!P6 IADD3 R10, P0, R53, R10, RZ ;  /* 0x0000000a350ae210 */ /* 0x001fc80007f1e0ff */
[----:B------:R-:W-:Y:S02]  /*4cae0*/  @!P4 IADD3.X R85, R4, UR14, R30, P2, P3 ;  /* 0x0000000e0455cc10 */ /* 0x000fe400097e641e */
[----:B------:R-:W-:Y:S01]  /*4caf0*/  LOP3.LUT P3, RZ, R6, 0x2000, RZ, 0xc0, !PT ;  /* 0x0000200006ff7812 */ /* 0x000fe2000786c0ff */
[----:B------:R-:W-:Y:S01]  /*4cb00*/  @!P6 IMAD.X R11, R56, 0x1, R11, P0 ;  /* 0x00000001380be824 */ /* 0x000fe200000e060b */
[----:B------:R-:W-:Y:S02]  /*4cb10*/  LOP3.LUT R5, R5, 0xffffdfff, RZ, 0xc0, !PT ;  /* 0xffffdfff05057812 */ /* 0x000fe400078ec0ff */
[----:B------:R-:W-:Y:S02]  /*4cb20*/  LOP3.LUT P5, RZ, R0, 0x80, RZ, 0xc0, !PT ;  /* 0x0000008000ff7812 */ /* 0x000fe400078ac0ff */
[----:B------:R-:W-:Y:S02]  /*4cb30*/  @P4 LOP3.LUT R5, R5, 0x2000, RZ, 0xfc, !PT ;  /* 0x0000200005054812 */ /* 0x000fe400078efcff */
[----:B------:R-:W-:-:S02]  /*4cb40*/  ISETP.LT.OR P4, PT, R28, 0xc9, !P1 ;  /* 0x000000c91c00780c */ /* 0x000fc40004f81670 */
[----:B------:R-:W-:Y:S01]  /*4cb50*/  LOP3.LUT R7, R7, 0xffffffbf, RZ, 0xc0, !PT ;  /* 0xffffffbf07077812 */ /* 0x000fe200078ec0ff */
[----:B------:R-:W-:-:S06]  /*4cb60*/  IMAD.U32 R211, RZ, RZ, UR28 ;  /* 0x0000001cffd37e24 */ /* 0x000fcc000f8e00ff */
[----:B------:R-:W-:Y:S02]  /*4cb70*/  @P5 LOP3.LUT R7, R7, 0x40, RZ, 0xfc, !PT ;  /* 0x0000004007075812 */ /* 0x000fe400078efcff */
[----:B------:R-:W-:Y:S02]  /*4cb80*/  ISETP.LT.OR P5, PT, R28, 0xca, !P1 ;  /* 0x000000ca1c00780c */ /* 0x000fe40004fa1670 */
[----:B------:R-:W-:Y:S01]  /*4cb90*/  @!P4 IADD3 R211, P0, P2, R211, UR15, R24 ;  /* 0x0000000fd3d3cc10 */ /* 0x000fe2000fa1e018 */
[----:B------:R-:W-:Y:S02]  /*4cba0*/  IMAD.U32 R210, RZ, RZ, UR28 ;  /* 0x0000001cffd27e24 */ /* 0x000fe4000f8e00ff */
[----:B--2---:R-:W-:-:S05]  /*4cbb0*/  FMUL R4, R2, UR23 ;  /* 0x0000001702047c20 */ /* 0x004fca0008400000 */
[----:B------:R-:W-:-:S05]  /*4cbc0*/  F2FP.SATFINITE.E4M3.F32.PACK_AB_MERGE_C R4, RZ, R4, RZ ;  /* 0x00000004ff04723e */ /* 0x000fca00048070ff */
[----:B------:R0:W-:Y:S02]  /*4cbd0*/  @!P6 STG.E.U8 desc[UR20][R10.64+0xe8], R4 ;  /* 0x0000e8040a00e986 */ /* 0x0001e4000c101114 */
[----:B0-----:R-:W0:Y:S01]  /*4cbe0*/  @!P3 LDC.64 R10, c[0x0][0x5c0] ;  /* 0x00017000ff0abb82 */ /* 0x001e220000000a00 */
[----:B------:R-:W-:-:S05]  /*4cbf0*/  IMAD.U32 R4, RZ, RZ, UR27 ;  /* 0x0000001bff047e24 */ /* 0x000fca000f8e00ff */
[----:B------:R-:W-:Y:S02]  /*4cc00*/  @!P4 IADD3.X R83, R4, UR14, R30, P0, P2 ;  /* 0x0000000e0453cc10 */ /* 0x000fe400087e441e */
[----:B0-----:R-:W-:-:S05]  /*4cc10*/  @!P3 IADD3 R10, P0, R26, R10, RZ ;  /* 0x0000000a1a0ab210 */ /* 0x001fca0007f1e0ff */
[----:B------:R-:W-:Y:S01]  /*4cc20*/  @!P3 IMAD.X R11, R57, 0x1, R11, P0 ;  /* 0x00000001390bb824 */ /* 0x000fe200000e060b */
[----:B------:R-:W-:-:S04]  /*4cc30*/  @!P5 IADD3 R210, P0, P2, R210, UR15, R24 ;  /* 0x0000000fd2d2dc10 */ /* 0x000fc8000fa1e018 */
[----:B------:R-:W-:Y:S01]  /*4cc40*/  @!P5 IADD3.X R2, R4, UR14, R30, P0, P2 ;  /* 0x0000000e0402dc10 */ /* 0x000fe200087e441e */
[----:B---3--:R-:W-:Y:S02]  /*4cc50*/  FMUL R4, R22, UR23 ;  /* 0x0000001716047c20 */ /* 0x008fe40008400000 */
[----:B------:R-:W2:Y:S03]  /*4cc60*/  LDL.LU R22, [R1+0x844] ;  /* 0x0008440001167983 */ /* 0x000ea60000300800 */
[----:B------:R-:W-:Y:S02]  /*4cc70*/  F2FP.SATFINITE.E4M3.F32.PACK_AB_MERGE_C R4, RZ, R4, RZ ;  /* 0x00000004ff04723e */ /* 0x000fe400048070ff */
[----:B------:R-:W-:-:S03]  /*4cc80*/  LOP3.LUT R5, R5, 0xffffefff, RZ, 0xc0, !PT ;  /* 0xffffefff05057812 */ /* 0x000fc600078ec0ff */
[----:B------:R4:W-:Y:S01]  /*4cc90*/  @!P3 STG.E.U8 desc[UR20][R10.64+0xe9], R4 ;  /* 0x0000e9040a00b986 */ /* 0x0009e2000c101114 */
[----:B------:R-:W-:Y:S02]  /*4cca0*/  ISETP.LT.OR P3, PT, R28, 0xd1, !P1 ;  /* 0x000000d11c00780c */ /* 0x000fe40004f61670 */
[----:B------:R-:W-:Y:S01]  /*4ccb0*/  @P4 LOP3.LUT R5, R5, 0x1000, RZ, 0xfc, !PT ;  /* 0x0000100005054812 */ /* 0x000fe200078efcff */
[----:B------:R-:W-:-:S03]  /*4ccc0*/  IMAD.U32 R183, RZ, RZ, UR28 ;  /* 0x0000001cffb77e24 */ /* 0x000fc6000f8e00ff */
[----:B------:R-:W-:Y:S01]  /*4ccd0*/  LOP3.LUT R5, R5, 0xfffff7ff, RZ, 0xc0, !PT ;  /* 0xfffff7ff05057812 */ /* 0x000fe200078ec0ff */
[----:B------:R-:W-:-:S03]  /*4cce0*/  IMAD.U32 R212, RZ, RZ, UR27 ;  /* 0x0000001bffd47e24 */ /* 0x000fc6000f8e00ff */
[----:B------:R-:W-:-:S03]  /*4ccf0*/  @P5 LOP3.LUT R5, R5, 0x800, RZ, 0xfc, !PT ;  /* 0x0000080005055812 */ /* 0x000fc600078efcff */
[----:B------:R-:W-:Y:S02]  /*4cd00*/  @!P3 IADD3 R183, P0, P2, R183, UR15, R24 ;  /* 0x0000000fb7b7bc10 */ /* 0x000fe4000fa1e018 */
[----:B------:R-:W-:Y:S02]  /*4cd10*/  LOP3.LUT R5, R5, 0xfffffbff, RZ, 0xc0, !PT ;  /* 0xfffffbff05057812 */ /* 0x000fe400078ec0ff */
[----:B------:R-:W-:Y:S02]  /*4cd20*/  LOP3.LUT P5, RZ, R7, 0x40, RZ, 0xc0, !PT ;  /* 0x0000004007ff7812 */ /* 0x000fe400078ac0ff */
[----:B------:R-:W-:Y:S02]  /*4cd30*/  @P3 LOP3.LUT R5, R5, 0x400, RZ, 0xfc, !PT ;  /* 0x0000040005053812 */ /* 0x000fe400078efcff */
[----:B------:R-:W-:Y:S01]  /*4cd40*/  @!P3 IADD3.X R212, R212, UR14, R30, P0, P2 ;  /* 0x0000000ed4d4bc10 */ /* 0x000fe200087e441e */
[----:B----4-:R-:W-:Y:S01]  /*4cd50*/  FMUL R4, R3, UR23 ;  /* 0x0000001703047c20 */ /* 0x010fe20008400000 */
[----:B------:R-:W-:Y:S01]  /*4cd60*/  ISETP.LT.OR P3, PT, R28, 0xd2, !P1 ;  /* 0x000000d21c00780c */ /* 0x000fe20004f61670 */
[----:B------:R-:W-:-:S03]  /*4cd70*/  IMAD.U32 R182, RZ, RZ, UR28 ;  /* 0x0000001cffb67e24 */ /* 0x000fc6000f8e00ff */
[----:B------:R-:W-:Y:S02]  /*4cd80*/  F2FP.SATFINITE.E4M3.F32.PACK_AB_MERGE_C R4, RZ, R4, RZ ;  /* 0x00000004ff04723e */ /* 0x000fe400048070ff */
[----:B------:R-:W-:-:S03]  /*4cd90*/  LOP3.LUT R5, R5, 0xfffffdff, RZ, 0xc0, !PT ;  /* 0xfffffdff05057812 */ /* 0x000fc600078ec0ff */
[----:B------:R0:W-:Y:S04]  /*4cda0*/  @!P5 STG.E.U8 desc[UR20][R202.64+0xf0], R4 ;  /* 0x0000f004ca00d986 */ /* 0x0001e8000c101114 */
[----:B------:R-:W-:Y:S02]  /*4cdb0*/  @!P3 IADD3 R182, P0, P2, R182, UR15, R24 ;  /* 0x0000000fb6b6bc10 */ /* 0x000fe4000fa1e018 */
[----:B------:R-:W-:Y:S01]  /*4cdc0*/  @P3 LOP3.LUT R5, R5, 0x200, RZ, 0xfc, !PT ;  /* 0x0000020005053812 */ /* 0x000fe200078efcff */
[----:B0-----:R-:W-:-:S05]  /*4cdd0*/  IMAD.U32 R202, RZ, RZ, UR27 ;  /* 0x0000001bffca7e24 */ /* 0x001fca000f8e00ff */
[----:B------:R-:W-:Y:S02]  /*4cde0*/  @!P3 IADD3.X R202, R202, UR14, R30, P0, P2 ;  /* 0x0000000ecacabc10 */ /* 0x000fe400087e441e */
[----:B------:R-:W-:Y:S01]  /*4cdf0*/  ISETP.LT.OR P3, PT, R28, 0xd9, !P1 ;  /* 0x000000d91c00780c */ /* 0x000fe20004f61670 */
[----:B------:R-:W-:Y:S02]  /*4ce00*/  IMAD.U32 R213, RZ, RZ, UR28 ;  /* 0x0000001cffd57e24 */ /* 0x000fe4000f8e00ff */
[----:B------:R-:W-:Y:S01]  /*4ce10*/  IMAD.U32 R4, RZ, RZ, UR27 ;  /* 0x0000001bff047e24 */ /* 0x000fe2000f8e00ff */
[----:B------:R-:W-:-:S09]  /*4ce20*/  LOP3.LUT P4, RZ, R0, 0x100, RZ, 0xc0, !PT ;  /* 0x0000010000ff7812 */ /* 0x000fd2000788c0ff */
[----:B------:R-:W-:-:S04]  /*4ce30*/  @!P3 IADD3 R213, P0, P2, R213, UR15, R24 ;  /* 0x0000000fd5d5bc10 */ /* 0x000fc8000fa1e018 */
[----:B------:R-:W-:Y:S01]  /*4ce40*/  @!P3 IADD3.X R3, R4, UR14, R30, P0, P2 ;  /* 0x0000000e0403bc10 */ /* 0x000fe200087e441e */
[----:B------:R-:W-:Y:S02]  /*4ce50*/  FMUL R4, R23, UR23 ;  /* 0x0000001717047c20 */ /* 0x000fe40008400000 */
[----:B------:R-:W3:Y:S03]  /*4ce60*/  LDL.LU R23, [R1+0x848] ;  /* 0x0008480001177983 */ /* 0x000ee60000300800 */
[----:B------:R-:W-:-:S05]  /*4ce70*/  F2FP.SATFINITE.E4M3.F32.PACK_AB_MERGE_C R4, RZ, R4, RZ ;  /* 0x00000004ff04723e */ /* 0x000fca00048070ff */
[----:B------:R2:W-:Y:S02]  /*4ce80*/  @!P4 STG.E.U8 desc[UR20][R168.64+0xf1], R4 ;  /* 0x0000f104a800c986 */ /* 0x0005e4000c101114 */
[----:B--2---:R-:W-:Y:S02]  /*4ce90*/  FMUL R4, R22, UR23 ;  /* 0x0000001716047c20 */ /* 0x004fe40008400000 */
[----:B------:R-:W2:Y:S04]  /*4cea0*/  LDL.LU R22, [R1+0x84c] ;  /* 0x00084c0001167983 */ /* 0x000ea80000300800 */
[----:B------:R-:W4:Y:S01]  /*4ceb0*/  LDL.LU R50, [R1+0x850] ;  /* 0x0008500001327983 */ /* 0x000f220000300800 */
[C---:B------:R-:W-:Y:S02]  /*4cec0*/  LOP3.LUT P6, RZ, R6.reuse, 0x80000, RZ, 0xc0, !PT ;  /* 0x0008000006ff7812 */ /* 0x040fe400078cc0ff */
[----:B------:R-:W-:Y:S01]  /*4ced0*/  LOP3.LUT P5, RZ, R6, 0x400000, RZ, 0xc0, !PT ;  /* 0x0040000006ff7812 */ /* 0x000fe200078ac0ff */
[----:B------:R-:W-:Y:S01]  /*4cee0*/  IMAD.U32 R168, RZ, RZ, UR28 ;  /* 0x0000001cffa87e24 */ /* 0x000fe2000f8e00ff */
[----:B------:R-:W-:Y:S01]  /*4cef0*/  ISETP.LT.OR P4, PT, R28, 0xda, !P1 ;  /* 0x000000da1c00780c */ /* 0x000fe20004f81670 */
[----:B------:R-:W-:Y:S01]  /*4cf00*/  IMAD.U32 R203, RZ, RZ, UR27 ;  /* 0x0000001bffcb7e24 */ /* 0x000fe2000f8e00ff */
[----:B------:R-:W-:Y:S01]  /*4cf10*/  F2FP.SATFINITE.E4M3.F32.PACK_AB_MERGE_C R4, RZ, R4, RZ ;  /* 0x00000004ff04723e */ /* 0x000fe200048070ff */
[----:B------:R-:W-:Y:S01]  /*4cf20*/  IMAD.U32 R49, RZ, RZ, UR28 ;  /* 0x0000001cff317e24 */ /* 0x000fe2000f8e00ff */
[----:B------:R-:W-:Y:S01]  /*4cf30*/  LOP3.LUT R5, R5, 0xfffffeff, RZ, 0xc0, !PT ;  /* 0xfffffeff05057812 */ /* 0x000fe200078ec0ff */
[----:B------:R-:W-:Y:S01]  /*4cf40*/  IMAD.U32 R57, RZ, RZ, UR27 ;  /* 0x0000001bff397e24 */ /* 0x000fe2000f8e00ff */
[----:B------:R-:W4:Y:S03]  /*4cf50*/  LDL.LU R52, [R1+0x854] ;  /* 0x0008540001347983 */ /* 0x000f260000300800 */
[----:B------:R-:W0:Y:S01]  /*4cf60*/  @!P6 LDC.64 R10, c[0x0][0x5c0] ;  /* 0x00017000ff0aeb82 */ /* 0x000e220000000a00 */
[----:B------:R-:W-:-:S03]  /*4cf70*/  @P3 LOP3.LUT R5, R5, 0x100, RZ, 0xfc, !PT ;  /* 0x0000010005053812 */ /* 0x000fc600078efcff */
[----:B------:R-:W-:-:S04]  /*4cf80*/  @!P4 IADD3 R168, P2, P3, R168, UR15, R24 ;  /* 0x0000000fa8a8cc10 */ /* 0x000fc8000fb5e018 */
[----:B------:R-:W-:Y:S02]  /*4cf90*/  @!P4 IADD3.X R203, R203, UR14, R30, P2, P3 ;  /* 0x0000000ecbcbcc10 */ /* 0x000fe400097e641e */
[----:B0-----:R-:W-:-:S05]  /*4cfa0*/  @!P6 IADD3 R10, P0, R27, R10, RZ ;  /* 0x0000000a1b0ae210 */ /* 0x001fca0007f1e0ff */
[----:B------:R-:W-:-:S05]  /*4cfb0*/  @!P6 IMAD.X R11, R60, 0x1, R11, P0 ;  /* 0x000000013c0be824 */ /* 0x000fca00000e060b */
[----:B------:R0:W-:Y:S01]  /*4cfc0*/  @!P6 STG.E.U8 desc[UR20][R10.64+0xf0], R4 ;  /* 0x0000f0040a00e986 */ /* 0x0001e2000c101114 */
[----:B------:R-:W-:Y:S01]  /*4cfd0*/  ISETP.LT.OR P3, PT, R28, 0xe1, !P1 ;  /* 0x000000e11c00780c */ /* 0x000fe20004f61670 */
[----:B0-----:R-:W0:-:S12]  /*4cfe0*/  @!P5 LDC.64 R10, c[0x0][0x5c0] ;  /* 0x00017000ff0adb82 */ /* 0x001e180000000a00 */
[----:B------:R-:W-:-:S04]  /*4cff0*/  @!P3 IADD3 R49, P0, P2, R49, UR15, R24 ;  /* 0x0000000f3131bc10 */ /* 0x000fc8000fa1e018 */
[----:B------:R-:W-:Y:S02]  /*4d000*/  @!P3 IADD3.X R57, R57, UR14, R30, P0, P2 ;  /* 0x0000000e3939bc10 */ /* 0x000fe400087e441e */
[----:B------:R-:W-:Y:S01]  /*4d010*/  LOP3.LUT R5, R5, 0xffffff7f, RZ, 0xc0, !PT ;  /* 0xffffff7f05057812 */ /* 0x000fe200078ec0ff */
[----:B---3--:R-:W-:-:S03]  /*4d020*/  FMUL R4, R23, UR23 ;  /* 0x0000001717047c20 */ /* 0x008fc60008400000 */
[----:B------:R-:W-:Y:S02]  /*4d030*/  @P4 LOP3.LUT R5, R5, 0x80, RZ, 0xfc, !PT ;  /* 0x0000008005054812 */ /* 0x000fe400078efcff */
[----:B------:R-:W-:Y:S02]  /*4d040*/  F2FP.SATFINITE.E4M3.F32.PACK_AB_MERGE_C R4, RZ, R4, RZ ;  /* 0x00000004ff04723e */ /* 0x000fe400048070ff */
[----:B0-----:R-:W-:Y:S02]  /*4d050*/  @!P5 IADD3 R10, P0, R16, R10, RZ ;  /* 0x0000000a100ad210 */ /* 0x001fe40007f1e0ff */
[----:B------:R-:W-:-:S03]  /*4d060*/  LOP3.LUT P4, RZ, R0, 0x2000, RZ, 0xc0, !PT ;  /* 0x0000200000ff7812 */ /* 0x000fc6000788c0ff */
[----:B------:R-:W-:-:S05]  /*4d070*/  @!P5 IMAD.X R11, R31, 0x1, R11, P0 ;  /* 0x000000011f0bd824 */ /* 0x000fca00000e060b */
[----:B------:R2:W-:Y:S01]  /*4d080*/  @!P5 STG.E.U8 desc[UR20][R10.64+0xf1], R4 ;  /* 0x0000f1040a00d986 */ /* 0x0005e2000c101114 */
[----:B------:R-:W-:Y:S01]  /*4d090*/  LOP3.LUT P6, RZ, R0, 0x4000, RZ, 0xc0, !PT ;  /* 0x0000400000ff7812 */ /* 0x000fe200078cc0ff */
[----:B--2---:R-:W-:-:S05]  /*4d0a0*/  FMUL R4, R22, UR23 ;  /* 0x0000001716047c20 */ /* 0x004fca0008400000 */
[----:B------:R-:W-:-:S05]  /*4d0b0*/  F2FP.SATFINITE.E4M3.F32.PACK_AB_MERGE_C R4, RZ, R4, RZ ;  /* 0x00000004ff04723e */ /* 0x000fca00048070ff */
[----:B------:R4:W-:Y:S02]  /*4d0c0*/  @!P4 STG.E.U8 desc[UR20][R196.64+0xf8], R4 ;  /* 0x0000f804c400c986 */ /* 0x0009e4000c101114 */
[----:B----4-:R-:W-:-:S05]  /*4d0d0*/  FMUL R4, R50, UR23 ;  /* 0x0000001732047c20 */ /* 0x010fca0008400000 */
[----:B------:R-:W-:-:S05]  /*4d0e0*/  F2FP.SATFINITE.E4M3.F32.PACK_AB_MERGE_C R4, RZ, R4, RZ ;  /* 0x00000004ff04723e */ /* 0x000fca00048070ff */
[----:B------:R0:W-:Y:S04]  /*4d0f0*/  @!P6 STG.E.U8 desc[UR20][R194.64+0xf9], R4 ;  /* 0x0000f904c200e986 */ /* 0x0001e8000c101114 */
[----:B0-----:R-:W2:Y:S04]  /*4d100*/  LDL.LU R194, [R1+0x858] ;  /* 0x0008580001c27983 */ /* 0x001ea80000300800 */
[----:B------:R-:W3:Y:S04]  /*4d110*/  LDL.LU R195, [R1+0x85c] ;  /* 0x00085c0001c37983 */ /* 0x000ee80000300800 */
[----:B------:R-:W4:Y:S04]  /*4d120*/  LDL.LU R196, [R1+0x860] ;  /* 0x0008600001c47983 */ /* 0x000f280000300800 */
[----:B------:R-:W4:Y:S01]  /*4d130*/  LDL.LU R197, [R1+0x864] ;  /* 0x0008640001c57983 */ /* 0x000f220000300800 */
[----:B------:R-:W-:-:S04]  /*4d140*/  LOP3.LUT R5, R5, 0xffffffbf, RZ, 0xc0, !PT ;  /* 0xffffffbf05057812 */ /* 0x000fc800078ec0ff */
[----:B------:R-:W-:Y:S02]  /*4d150*/  @P3 LOP3.LUT R5, R5, 0x40, RZ, 0xfc, !PT ;  /* 0x0000004005053812 */ /* 0x000fe400078efcff */
[C---:B------:R-:W-:Y:S02]  /*4d160*/  ISETP.LT.OR P3, PT, R28.reuse, 0xe2, !P1 ;  /* 0x000000e21c00780c */ /* 0x040fe40004f61670 */
[C---:B------:R-:W-:Y:S01]  /*4d170*/  ISETP.LT.OR P5, PT, R28.reuse, 0xe9, !P1 ;  /* 0x000000e91c00780c */ /* 0x040fe20004fa1670 */
[----:B------:R-:W-:Y:S01]  /*4d180*/  IMAD.U32 R31, RZ, RZ, UR28 ;  /* 0x0000001cff1f7e24 */ /* 0x000fe2000f8e00ff */
[----:B------:R-:W-:Y:S01]  /*4d190*/  ISETP.LT.OR P4, PT, R28, 0xea, !P1 ;  /* 0x000000ea1c00780c */ /* 0x000fe20004f81670 */
[----:B------:R-:W-:Y:S02]  /*4d1a0*/  IMAD.U32 R56, RZ, RZ, UR27 ;  /* 0x0000001bff387e24 */ /* 0x000fe4000f8e00ff */
[----:B------:R-:W-:Y:S01]  /*4d1b0*/  IMAD.U32 R23, RZ, RZ, UR28 ;  /* 0x0000001cff177e24 */ /* 0x000fe2000f8e00ff */
[----:B------:R-:W-:Y:S01]  /*4d1c0*/  LOP3.LUT R0, R0, 0xffefffff, RZ, 0xc0, !PT ;  /* 0xffefffff00007812 */ /* 0x000fe200078ec0ff */
[----:B------:R-:W-:-:S04]  /*4d1d0*/  IMAD.U32 R51, RZ, RZ, UR27 ;  /* 0x0000001bff337e24 */ /* 0x000fc8000f8e00ff */
[----:B------:R-:W-:Y:S01]  /*4d1e0*/  @!P3 IADD3 R31, P0, P2, R31, UR15, R24 ;  /* 0x0000000f1f1fbc10 */ /* 0x000fe2000fa1e018 */
[----:B------:R-:W-:Y:S01]  /*4d1f0*/  IMAD.U32 R22, RZ, RZ, UR28 ;  /* 0x0000001cff167e24 */ /* 0x000fe2000f8e00ff */
[----:B------:R-:W-:Y:S02]  /*4d200*/  @P5 LOP3.LUT R0, R0, 0x100000, RZ, 0xfc, !PT ;  /* 0x0010000000005812 */ /* 0x000fe400078efcff */
[----:B------:R-:W-:Y:S02]  /*4d210*/  @!P3 IADD3.X R56, R56, UR14, R30, P0, P2 ;  /* 0x0000000e3838bc10 */ /* 0x000fe400087e441e */
[----:B------:R-:W-:Y:S01]  /*4d220*/  @!P5 IADD3 R23, P0, P2, R23, UR15, R24 ;  /* 0x0000000f1717dc10 */ /* 0x000fe2000fa1e018 */
[----:B------:R-:W-:Y:S01]  /*4d230*/  IMAD.U32 R27, RZ, RZ, UR27 ;  /* 0x0000001bff1b7e24 */ /* 0x000fe2000f8e00ff */
[----:B------:R-:W-:Y:S02]  /*4d240*/  LOP3.LUT R0, R0, 0xffdfffff, RZ, 0xc0, !PT ;  /* 0xffdfffff00007812 */ /* 0x000fe400078ec0ff */
[----:B------:R-:W-:-:S02]  /*4d250*/  @!P5 IADD3.X R51, R51, UR14, R30, P0, P2 ;  /* 0x0000000e3333dc10 */ /* 0x000fc400087e441e */
[----:B------:R-:W-:Y:S02]  /*4d260*/  @!P4 IADD3 R22, P0, P2, R22, UR15, R24 ;  /* 0x0000000f1616cc10 */ /* 0x000fe4000fa1e018 */
[----:B------:R-:W-:Y:S02]  /*4d270*/  @P4 LOP3.LUT R0, R0, 0x200000, RZ, 0xfc, !PT ;  /* 0x0020000000004812 */ /* 0x000fe400078efcff */
[----:B------:R-:W-:Y:S02]  /*4d280*/  @!P4 IADD3.X R27, R27, UR14, R30, P0, P2 ;  /* 0x0000000e1b1bcc10 */ /* 0x000fe400087e441e */
[----:B------:R-:W-:Y:S02]  /*4d290*/  LOP3.LUT P4, RZ, R6, 0x20000000, RZ, 0xc0, !PT ;  /* 0x2000000006ff7812 */ /* 0x000fe4000788c0ff */
[----:B------:R-:W-:-:S04]  /*4d2a0*/  LOP3.LUT R5, R5, 0xffffffdf, RZ, 0xc0, !PT ;  /* 0xffffffdf05057812 */ /* 0x000fc800078ec0ff */
[----:B------:R-:W-:-:S07]  /*4d2b0*/  @P3 LOP3.LUT R5, R5, 0x20, RZ, 0xfc, !PT ;  /* 0x0000002005053812 */ /* 0x000fce00078efcff */
[----:B------:R-:W0:Y:S01]  /*4d2c0*/  @!P4 LDC.64 R10, c[0x0][0x5c0] ;  /* 0x00017000ff0acb82 */ /* 0x000e220000000a00 */
[----:B------:R-:W-:Y:S01]  /*4d2d0*/  ISETP.LT.OR P3, PT, R28, 0xf1, !P1 ;  /* 0x000000f11c00780c */ /* 0x000fe20004f61670 */
[----:B------:R-:W-:Y:S01]  /*4d2e0*/  IMAD.U32 R53, RZ, RZ, UR28 ;  /* 0x0000001cff357e24 */ /* 0x000fe2000f8e00ff */
[----:B------:R-:W-:Y:S01]  /*4d2f0*/  LOP3.LUT R0, R0, 0xfff7ffff, RZ, 0xc0, !PT ;  /* 0xfff7ffff00007812 */ /* 0x000fe200078ec0ff */
[----:B------:R-:W-:Y:S02]  /*4d300*/  IMAD.U32 R169, RZ, RZ, UR27 ;  /* 0x0000001bffa97e24 */ /* 0x000fe4000f8e00ff */
[----:B------:R-:W-:-:S08]  /*4d310*/  FMUL R4, R52, UR23 ;  /* 0x0000001734047c20 */ /* 0x000fd00008400000 */
[----:B------:R-:W-:Y:S02]  /*4d320*/  @!P3 IADD3 R53, P0, P2, R53, UR15, R24 ;  /* 0x0000000f3535bc10 */ /* 0x000fe4000fa1e018 */
[----:B------:R-:W-:Y:S02]  /*4d330*/  @P3 LOP3.LUT R0, R0, 0x80000, RZ, 0xfc, !PT ;  /* 0x0008000000003812 */ /* 0x000fe400078efcff */
[----:B------:R-:W-:Y:S02]  /*4d340*/  @!P3 IADD3.X R169, R169, UR14, R30, P0, P2 ;  /* 0x0000000ea9a9bc10 */ /* 0x000fe400087e441e */
[----:B0-----:R-:W-:Y:S02]  /*4d350*/  @!P4 IADD3 R10, P3, R61, R10, RZ ;  /* 0x0000000a3d0ac210 */ /* 0x001fe40007f7e0ff */
[----:B------:R-:W-:-:S03]  /*4d360*/  F2FP.SATFINITE.E4M3.F32.PACK_AB_MERGE_C R4, RZ, R4, RZ ;  /* 0x00000004ff04723e */ /* 0x000fc600048070ff */
[----:B------:R-:W-:-:S05]  /*4d370*/  @!P4 IMAD.X R11, R69, 0x1, R11, P3 ;  /* 0x00000001450bc824 */ /* 0x000fca00018e060b */
[----:B------:R0:W-:Y:S01]  /*4d380*/  @!P4 STG.E.U8 desc[UR20][R10.64+0xf8], R4 ;  /* 0x0000f8040a00c986 */ /* 0x0001e2000c101114 */
[----:B------:R-:W-:Y:S02]  /*4d390*/  LOP3.LUT P5, RZ, R8, 0x1, RZ, 0xc0, !PT ;  /* 0x0000000108ff7812 */ /* 0x000fe400078ac0ff */
[----:B------:R-:W-:Y:S01]  /*4d3a0*/  ISETP.LT.OR P0, PT, R28, 0xf2, !P1 ;  /* 0x000000f21c00780c */ /* 0x000fe20004f01670 */
[----:B------:R-:W-:Y:S02]  /*4d3b0*/  IMAD.U32 R50, RZ, RZ, UR28 ;  /* 0x0000001cff327e24 */ /* 0x000fe4000f8e00ff */
[----:B------:R-:W-:-:S08]  /*4d3c0*/  IMAD.U32 R60, RZ, RZ, UR27 ;  /* 0x0000001bff3c7e24 */ /* 0x000fd0000f8e00ff */
[----:B0-----:R-:W0:Y:S02]  /*4d3d0*/  @!P5 LDC.64 R10, c[0x0][0x5c0] ;  /* 0x00017000ff0adb82 */ /* 0x001e240000000a00 */
[----:B------:R-:W-:-:S04]  /*4d3e0*/  @!P0 IADD3 R50, P2, P6, R50, UR15, R24 ;  /* 0x0000000f32328c10 */ /* 0x000fc8000fe5e018 */
[----:B------:R-:W-:Y:S02]  /*4d3f0*/  @!P0 IADD3.X R60, R60, UR14, R30, P2, P6 ;  /* 0x0000000e3c3c8c10 */ /* 0x000fe400097ec41e */
[----:B------:R-:W-:Y:S01]  /*4d400*/  ISETP.LT.OR P2, PT, R28, 0xf9, !P1 ;  /* 0x000000f91c00780c */ /* 0x000fe20004f41670 */
[----:B------:R-:W-:Y:S01]  /*4d410*/  IMAD.U32 R26, RZ, RZ, UR27 ;  /* 0x0000001bff1a7e24 */ /* 0x000fe2000f8e00ff */
[----:B------:R-:W-:-:S04]  /*4d420*/  LOP3.LUT R0, R0, 0xffbfffff, RZ, 0xc0, !PT ;  /* 0xffbfffff00007812 */ /* 0x000fc800078ec0ff */
[----:B------:R-:W-:-:S07]  /*4d430*/  @P0 LOP3.LUT R0, R0, 0x400000, RZ, 0xfc, !PT ;  /* 0x0040000000000812 */ /* 0x000fce00078efcff */
[----:B------:R-:W-:-:S04]  /*4d440*/  @!P2 IADD3 R21, P4, P6, R21, UR15, R24 ;  /* 0x0000000f1515ac10 */ /* 0x000fc8000fe9e018 */
[----:B------:R-:W-:Y:S02]  /*4d450*/  @!P2 IADD3.X R26, R26, UR14, R30, P4, P6 ;  /* 0x0000000e1a1aac10 */ /* 0x000fe4000a7ec41e */
[----:B0-----:R-:W-:Y:S02]  /*4d460*/  @!P5 IADD3 R10, P6, R68, R10, RZ ;  /* 0x0000000a440ad210 */ /* 0x001fe40007fde0ff */
[C---:B------:R-:W-:Y:S02]  /*4d470*/  LOP3.LUT P0, RZ, R0.reuse, 0x10000, RZ, 0xc0, !PT ;  /* 0x0001000000ff7812 */ /* 0x040fe4000780c0ff */
[----:B------:R-:W-:Y:S01]  /*4d480*/  LOP3.LUT R0, R0, 0xff7fffff, RZ, 0xc0, !PT ;  /* 0xff7fffff00007812 */ /* 0x000fe200078ec0ff */
[----:B------:R-:W-:-:S03]  /*4d490*/  @!P5 IMAD.X R11, R106, 0x1, R11, P6 ;  /* 0x000000016a0bd824 */ /* 0x000fc600030e060b */
[----:B------:R-:W-:-:S04]  /*4d4a0*/  @P2 LOP3.LUT R0, R0, 0x800000, RZ, 0xfc, !PT ;  /* 0x0080000000002812 */ /* 0x000fc800078efcff */
[----:B------:R-:W-:Y:S01]  /*4d4b0*/  LOP3.LUT P2, RZ, R0, 0x20000, RZ, 0xc0, !PT ;  /* 0x0002000000ff7812 */ /* 0x000fe2000784c0ff */
[----:B--2---:R-:W-:Y:S02]  /*4d4c0*/  FMUL R4, R194, UR23 ;  /* 0x00000017c2047c20 */ /* 0x004fe40008400000 */
[----:B------:R-:W2:Y:S04]  /*4d4d0*/  LDL.LU R194, [R1+0x868] ;  /* 0x0008680001c27983 */ /* 0x000ea80000300800 */
[----:B------:R-:W2:Y:S01]  /*4d4e0*/  LDL.LU R69, [R1+0x86c] ;  /* 0x00086c0001457983 */ /* 0x000ea20000300800 */
[----:B------:R-:W-:-:S05]  /*4d4f0*/  F2FP.SATFINITE.E4M3.F32.PACK_AB_MERGE_C R4, RZ, R4, RZ ;  /* 0x00000004ff04723e */ /* 0x000fca00048070ff */
[----:B------:R3:W-:Y:S02]  /*4d500*/  @!P5 STG.E.U8 desc[UR20][R10.64+0xf9], R4 ;  /* 0x0000f9040a00d986 */ /* 0x0007e4000c101114 */
[----:B---3--:R-:W-:Y:S02]  /*4d510*/  FMUL R4, R195, UR23 ;  /* 0x00000017c3047c20 */ /* 0x008fe40008400000 */
[----:B------:R-:W3:Y:S03]  /*4d520*/  LDL.LU R195, [R1+0x870] ;  /* 0x0008700001c37983 */ /* 0x000ee60000300800 */
[----:B------:R-:W-:-:S05]  /*4d530*/  F2FP.SATFINITE.E4M3.F32.PACK_AB_MERGE_C R4, RZ, R4, RZ ;  /* 0x00000004ff04723e */ /* 0x000fca00048070ff */
[----:B------:R4:W-:Y:S02]  /*4d540*/  @!P2 STG.E.U8 desc[UR20][R222.64], R4 ;  /* 0x00000004de00a986 */ /* 0x0009e4000c101114 */
[----:B----4-:R-:W-:Y:S02]  /*4d550*/  FMUL R4, R196, UR23 ;  /* 0x00000017c4047c20 */ /* 0x010fe40008400000 */
[----:B------:R-:W4:Y:S03]  /*4d560*/  LDL.LU R196, [R1+0x874] ;  /* 0x0008740001c47983 */ /* 0x000f260000300800 */
[----:B------:R-:W-:-:S05]  /*4d570*/  F2FP.SATFINITE.E4M3.F32.PACK_AB_MERGE_C R4, RZ, R4, RZ ;  /* 0x00000004ff04723e */ /* 0x000fca00048070ff */
[----:B------:R0:W-:Y:S02]  /*4d580*/  @!P0 STG.E.U8 desc[UR20][R192.64+0x1], R4 ;  /* 0x00000104c0008986 */ /* 0x0001e4000c101114 */
[----:B0-----:R-:W-:Y:S02]  /*4d590*/  FMUL R4, R197, UR23 ;  /* 0x00000017c5047c20 */ /* 0x001fe40008400000 */
[----:B------:R-:W4:Y:S01]  /*4d5a0*/  LDL.LU R197, [R1+0x878] ;  /* 0x0008780001c57983 */ /* 0x000f220000300800 */
[----:B------:R-:W-:Y:S02]  /*4d5b0*/  LOP3.LUT P3, RZ, R6, 0x80000000, RZ, 0xc0, !PT ;  /* 0x8000000006ff7812 */ /* 0x000fe4000786c0ff */
[----:B------:R-:W-:Y:S01]  /*4d5c0*/  ISETP.LT.OR P1, PT, R28, 0xfa, !P1 ;  /* 0x000000fa1c00780c */ /* 0x000fe20004f21670 */
[----:B------:R-:W-:Y:S01]  /*4d5d0*/  IMAD.U32 R16, RZ, RZ, UR28 ;  /* 0x0000001cff107e24 */ /* 0x000fe2000f8e00ff */
[----:B------:R-:W-:Y:S01]  /*4d5e0*/  LOP3.LUT R7, R7, 0xffffffdf, RZ, 0xc0, !PT ;  /* 0xffffffdf07077812 */ /* 0x000fe200078ec0ff */
[----:B------:R-:W-:Y:S01]  /*4d5f0*/  IMAD.U32 R52, RZ, RZ, UR27 ;  /* 0x0000001bff347e24 */ /* 0x000fe2000f8e00ff */
[----:B------:R-:W4:Y:S07]  /*4d600*/  LDL.LU R61, [R1+0x87c] ;  /* 0x00087c00013d7983 */ /* 0x000f2e0000300800 */
[----:B------:R-:W0:Y:S02]  /*4d610*/  @!P3 LDC.64 R10, c[0x0][0x5c0] ;  /* 0x00017000ff0abb82 */ /* 0x000e240000000a00 */
[----:B------:R-:W-:-:S04]  /*4d620*/  @!P1 IADD3 R16, P4, P6, R16, UR15, R24 ;  /* 0x0000000f10109c10 */ /* 0x000fc8000fe9e018 */
[----:B------:R-:W-:Y:S02]  /*4d630*/  @!P1 IADD3.X R52, R52, UR14, R30, P4, P6 ;  /* 0x0000000e34349c10 */ /* 0x000fe4000a7ec41e */
[----:B------:R-:W-:Y:S02]  /*4d640*/  LOP3.LUT P4, RZ, R0, 0x8000, RZ, 0xc0, !PT ;  /* 0x0000800000ff7812 */ /* 0x000fe4000788c0ff */
[----:B------:R-:W-:-:S11]  /*4d650*/  F2FP.SATFINITE.E4M3.F32.PACK_AB_MERGE_C R4, RZ, R4, RZ ;  /* 0x00000004ff04723e */ /* 0x000fd600048070ff */
[----:B------:R-:W-:Y:S02]  /*4d660*/  @P4 LOP3.LUT R7, R7, 0x20, RZ, 0xfc, !PT ;  /* 0x0000002007074812 */ /* 0x000fe400078efcff */
[----:B------:R-:W-:Y:S02]  /*4d670*/  LOP3.LUT P4, RZ, R6, 0x40000000, RZ, 0xc0, !PT ;  /* 0x4000000006ff7812 */ /* 0x000fe4000788c0ff */
[----:B0-----:R-:W-:-:S05]  /*4d680*/  @!P3 IADD3 R10, P6, R107, R10, RZ ;  /* 0x0000000a6b0ab210 */ /* 0x001fca0007fde0ff */
[----:B------:R-:W-:-:S05]  /*4d690*/  @!P3 IMAD.X R11, R110, 0x1, R11, P6 ;  /* 0x000000016e0bb824 */ /* 0x000fca00030e060b */
[----:B------:R0:W-:Y:S02]  /*4d6a0*/  @!P3 STG.E.U8 desc[UR20][R10.64], R4 ;  /* 0x000000040a00b986 */ /* 0x0001e4000c101114 */
[----:B0-----:R-:W0:Y:S01]  /*4d6b0*/  @!P4 LDC.64 R10, c[0x0][0x5c0] ;  /* 0x00017000ff0acb82 */ /* 0x001e220000000a00 */
[----:B------:R-:W-:-:S04]  /*4d6c0*/  LOP3.LUT R0, R0, 0xfeffffff, RZ, 0xc0, !PT ;  /* 0xfeffffff00007812 */ /* 0x000fc800078ec0ff */
[----:B------:R-:W-:-:S04]  /*4d6d0*/  @P1 LOP3.LUT R0, R0, 0x1000000, RZ, 0xfc, !PT ;  /* 0x0100000000001812 */ /* 0x000fc800078efcff */
[----:B------:R-:W-:Y:S02]  /*4d6e0*/  LOP3.LUT P2, RZ, R0, 0x800, RZ, 0xc0, !PT ;  /* 0x0000080000ff7812 */ /* 0x000fe4000784c0ff */
[----:B------:R-:W-:Y:S02]  /*4d6f0*/  LOP3.LUT R7, R7, 0xffffffef, RZ, 0xc0, !PT ;  /* 0xffffffef07077812 */ /* 0x000fe400078ec0ff */
[----:B0-----:R-:W-:-:S05]  /*4d700*/  @!P4 IADD3 R10, P6, R17, R10, RZ ;  /* 0x0000000a110ac210 */ /* 0x001fca0007fde0ff */
[----:B------:R-:W-:Y:S01]  /*4d710*/  @!P4 IMAD.X R11, R108, 0x1, R11, P6 ;  /* 0x000000016c0bc824 */ /* 0x000fe200030e060b */
[----:B------:R-:W-:-:S03]  /*4d720*/  LOP3.LUT P6, RZ, R6, 0x40000000, RZ, 0xc0, !PT ;  /* 0x4000000006ff7812 */ /* 0x000fc600078cc0ff */
[----:B------:R-:W-:-:S04]  /*4d730*/  @P2 LOP3.LUT R7, R7, 0x10, RZ, 0xfc, !PT ;  /* 0x0000001007072812 */ /* 0x000fc800078efcff */
[----:B------:R-:W-:Y:S02]  /*4d740*/  LOP3.LUT P4, RZ, R7, 0x20, RZ, 0xc0, !PT ;  /* 0x0000002007ff7812 */ /* 0x000fe4000788c0ff */
[----:B------:R-:W-:Y:S02]  /*4d750*/  LOP3.LUT P1, RZ, R0, 0x1000, RZ, 0xc0, !PT ;  /* 0x0000100000ff7812 */ /* 0x000fe4000782c0ff */
[----:B------:R-:W-:Y:S01]  /*4d760*/  LOP3.LUT P5, RZ, R6, 0x10000000, RZ, 0xc0, !PT ;  /* 0x1000000006ff7812 */ /* 0x000fe200078ac0ff */
[----:B--2---:R-:W-:Y:S02]  /*4d770*/  FMUL R4, R194, UR23 ;  /* 0x00000017c2047c20 */ /* 0x004fe40008400000 */
[----:B------:R-:W2:Y:S03]  /*4d780*/  LDL.LU R194, [R1+0x880] ;  /* 0x0008800001c27983 */ /* 0x000ea60000300800 */
[----:B------:R-:W-:-:S05]  /*4d790*/  F2FP.SATFINITE.E4M3.F32.PACK_AB_MERGE_C R4, RZ, R4, RZ ;  /* 0x00000004ff04723e */ /* 0x000fca00048070ff */
[----:B------:R0:W-:Y:S02]  /*4d7a0*/  @!P6 STG.E.U8 desc[UR20][R10.64+0x1], R4 ;  /* 0x000001040a00e986 */ /* 0x0001e4000c101114 */
[----:B0-----:R-:W-:Y:S01]  /*4d7b0*/  FMUL R4, R69, UR23 ;  /* 0x0000001745047c20 */ /* 0x001fe20008400000 */
[----:B------:R-:W0:Y:S04]  /*4d7c0*/  @!P5 LDC.64 R10, c[0x0][0x5c0] ;  /* 0x00017000ff0adb82 */ /* 0x000e280000000a00 */
[----:B------:R-:W-:-:S05]  /*4d7d0*/  F2FP.SATFINITE.E4M3.F32.PACK_AB_MERGE_C R4, RZ, R4, RZ ;  /* 0x00000004ff04723e */ /* 0x000fca00048070ff */
[----:B------:R3:W-:Y:S02]  /*4d7e0*/  @!P4 STG.E.U8 desc[UR20][R208.64+0x8], R4 ;  /* 0x00000804d000c986 */ /* 0x0007e4000c101114 */
[----:B---3--:R-:W-:Y:S02]  /*4d7f0*/  FMUL R4, R195, UR23 ;  /* 0x00000017c3047c20 */ /* 0x008fe40008400000 */
[----:B------:R-:W3:Y:S03]  /*4d800*/  LDL.LU R195, [R1+0x884] ;  /* 0x0008840001c37983 */ /* 0x000ee60000300800 */
[----:B------:R-:W-:-:S05]  /*4d810*/  F2FP.SATFINITE.E4M3.F32.PACK_AB_MERGE_C R4, RZ, R4, RZ ;  /* 0x00000004ff04723e */ /* 0x000fca00048070ff */
[----:B------:R4:W-:Y:S02]  /*4d820*/  @!P1 STG.E.U8 desc[UR20][R152.64+0x9], R4 ;  /* 0x0000090498009986 */ /* 0x0009e4000c101114 */
[----:B----4-:R-:W-:Y:S02]  /*4d830*/  FMUL R4, R196, UR23 ;  /* 0x00000017c4047c20 */ /* 0x010fe40008400000 */
[----:B------:R-:W4:Y:S01]  /*4d840*/  LDL.LU R196, [R1+0x888] ;  /* 0x0008880001c47983 */ /* 0x000f220000300800 */
[----:B0-----:R-:W-:-:S03]  /*4d850*/  @!P5 IADD3 R10, P6, R32, R10, RZ ;  /* 0x0000000a200ad210 */ /* 0x001fc60007fde0ff */
[----:B------:R-:W4:Y:S01]  /*4d860*/  LDL.LU R69, [R1+0x88c] ;  /* 0x00088c0001457983 */ /* 0x000f220000300800 */
[----:B------:R-:W-:Y:S01]  /*4d870*/  F2FP.SATFINITE.E4M3.F32.PACK_AB_MERGE_C R4, RZ, R4, RZ ;  /* 0x00000004ff04723e */ /* 0x000fe200048070ff */
[----:B------:R-:W-:-:S05]  /*4d880*/  @!P5 IMAD.X R11, R109, 0x1, R11, P6 ;  /* 0x000000016d0bd824 */ /* 0x000fca00030e060b */
[----:B------:R0:W-:Y:S02]  /*4d890*/  @!P5 STG.E.U8 desc[UR20][R10.64+0x8], R4 ;  /* 0x000008040a00d986 */ /* 0x0001e4000c101114 */
[----:B0-----:R-:W-:Y:S02]  /*4d8a0*/  FMUL R4, R197, UR23 ;  /* 0x00000017c5047c20 */ /* 0x001fe40008400000 */
[----:B------:R-:W4:Y:S01]  /*4d8b0*/  LDL.LU R197, [R1+0x890] ;  /* 0x0008900001c57983 */ /* 0x000f220000300800 */
[----:B------:R-:W-:-:S13]  /*4d8c0*/  LOP3.LUT P2, RZ, R6, 0x8000000, RZ, 0xc0, !PT ;  /* 0x0800000006ff7812 */ /* 0x000fda000784c0ff */
[----:B------:R-:W0:Y:S01]  /*4d8d0*/  @!P2 LDC.64 R10, c[0x0][0x5c0] ;  /* 0x00017000ff0aab82 */ /* 0x000e220000000a00 */
[----:B------:R-:W-:Y:S02]  /*4d8e0*/  F2FP.SATFINITE.E4M3.F32.PACK_AB_MERGE_C R4, RZ, R4, RZ ;  /* 0x00000004ff04723e */ /* 0x000fe400048070ff */
[----:B0-----:R-:W-:-:S05]  /*4d8f0*/  @!P2 IADD3 R10, P6, R12, R10, RZ ;  /* 0x0000000a0c0aa210 */ /* 0x001fca0007fde0ff */
[----:B------:R-:W-:Y:S01]  /*4d900*/  @!P2 IMAD.X R11, R18, 0x1, R11, P6 ;  /* 0x00000001120ba824 */ /* 0x000fe200030e060b */
[----:B------:R-:W-:Y:S02]  /*4d910*/  LOP3.LUT P6, RZ, R6, 0x8000000, RZ, 0xc0, !PT ;  /* 0x0800000006ff7812 */ /* 0x000fe400078cc0ff */
[----:B------:R-:W-:-:S11]  /*4d920*/  LOP3.LUT P2, RZ, R7, 0x10, RZ, 0xc0, !PT ;  /* 0x0000001007ff7812 */ /* 0x000fd6000784c0ff */
[----:B------:R0:W-:Y:S02]  /*4d930*/  @!P6 STG.E.U8 desc[UR20][R10.64+0x9], R4 ;  /* 0x000009040a00e986 */ /* 0x0001e4000c101114 */
[----:B0-----:R-:W-:Y:S02]  /*4d940*/  FMUL R4, R61, UR23 ;  /* 0x000000173d047c20 */ /* 0x001fe40008400000 */
[----:B------:R-:W4:Y:S03]  /*4d950*/  LDL.LU R61, [R1+0x894] ;  /* 0x00089400013d7983 */ /* 0x000f260000300800 */
[----:B------:R-:W-:-:S05]  /*4d960*/  F2FP.SATFINITE.E4M3.F32.PACK_AB_MERGE_C R4, RZ, R4, RZ ;  /* 0x00000004ff04723e */ /* 0x000fca00048070ff */
[----:B------:R2:W-:Y:S01]  /*4d970*/  @!P2 STG.E.U8 desc[UR20][R166.64+0x10], R4 ;  /* 0x00001004a600a986 */ /* 0x0005e2000c101114 */
[----:B------:R-:W-:Y:S02]  /*4d980*/  LOP3.LUT P0, RZ, R6, 0x4000000, RZ, 0xc0, !PT ;  /* 0x0400000006ff7812 */ /* 0x000fe4000780c0ff */
[----:B------:R-:W-:-:S11]  /*4d990*/  LOP3.LUT P3, RZ, R0, 0x400, RZ, 0xc0, !PT ;  /* 0x0000040000ff7812 */ /* 0x000fd6000786c0ff */
[----:B------:R-:W0:Y:S01]  /*4d9a0*/  @!P0 LDC.64 R10, c[0x0][0x5c0] ;  /* 0x00017000ff0a8b82 */ /* 0x000e220000000a00 */
[----:B------:R-:W-:Y:S02]  /*4d9b0*/  LOP3.LUT P4, RZ, R6, 0x2000000, RZ, 0xc0, !PT ;  /* 0x0200000006ff7812 */ /* 0x000fe4000788c0ff */
[----:B0-----:R-:W-:-:S05]  /*4d9c0*/  @!P0 IADD3 R10, P6, R111, R10, RZ ;  /* 0x0000000a6f0a8210 */ /* 0x001fca0007fde0ff */
[----:B------:R-:W-:Y:S02]  /*4d9d0*/  @!P0 IMAD.X R11, R113, 0x1, R11, P6 ;  /* 0x00000001710b8824 */ /* 0x000fe400030e060b */
[----:B--2---:R-:W-:Y:S02]  /*4d9e0*/  FMUL R4, R194, UR23 ;  /* 0x00000017c2047c20 */ /* 0x004fe40008400000 */
[----:B------:R-:W2:Y:S03]  /*4d9f0*/  LDL.LU R194, [R1+0x898] ;  /* 0x0008980001c27983 */ /* 0x000ea60000300800 */
[----:B------:R-:W-:-:S05]  /*4da00*/  F2FP.SATFINITE.E4M3.F32.PACK_AB_MERGE_C R4, RZ, R4, RZ ;  /* 0x00000004ff04723e */ /* 0x000fca00048070ff */
[----:B------:R3:W-:Y:S02]  /*4da10*/  @!P3 STG.E.U8 desc[UR20][R150.64+0x11], R4 ;  /* 0x000011049600b986 */ /* 0x0007e4000c101114 */
[----:B---3--:R-:W-:Y:S02]  /*4da20*/  FMUL R4, R195, UR23 ;  /* 0x00000017c3047c20 */ /* 0x008fe40008400000 */
[----:B------:R-:W3:Y:S03]  /*4da30*/  LDL.LU R195, [R1+0x89c] ;  /* 0x00089c0001c37983 */ /* 0x000ee60000300800 */
[----:B------:R-:W-:-:S05]  /*4da40*/  F2FP.SATFINITE.E4M3.F32.PACK_AB_MERGE_C R4, RZ, R4, RZ ;  /* 0x00000004ff04723e */ /* 0x000fca00048070ff */
[----:B------:R0:W-:Y:S02]  /*4da50*/  @!P0 STG.E.U8 desc[UR20][R10.64+0x10], R4 ;  /* 0x000010040a008986 */ /* 0x0001e4000c101114 */
[----:B0-----:R-:W0:Y:S01]  /*4da60*/  @!P4 LDC.64 R10, c[0x0][0x5c0] ;  /* 0x00017000ff0acb82 */ /* 0x001e220000000a00 */
[----:B----4-:R-:W-:Y:S02]  /*4da70*/  FMUL R4, R196, UR23 ;  /* 0x00000017c4047c20 */ /* 0x010fe40008400000 */
[----:B------:R-:W4:Y:S03]  /*4da80*/  LDL.LU R196, [R1+0x8a0] ;  /* 0x0008a00001c47983 */ /* 0x000f260000300800 */
[----:B------:R-:W-:Y:S02]  /*4da90*/  F2FP.SATFINITE.E4M3.F32.PACK_AB_MERGE_C R4, RZ, R4, RZ ;  /* 0x00000004ff04723e */ /* 0x000fe400048070ff */
[----:B0-----:R-:W-:-:S05]  /*4daa0*/  @!P4 IADD3 R10, P6, R112, R10, RZ ;  /* 0x0000000a700ac210 */ /* 0x001fca0007fde0ff */
[----:B------:R-:W-:Y:S01]  /*4dab0*/  @!P4 IMAD.X R11, R114, 0x1, R11, P6 ;  /* 0x00000001720bc824 */ /* 0x000fe200030e060b */
[----:B------:R-:W-:-:S04]  /*4dac0*/  LOP3.LUT P6, RZ, R0, 0x200, RZ, 0xc0, !PT ;  /* 0x0000020000ff7812 */ /* 0x000fc800078cc0ff */
[----:B------:R0:W-:Y:S02]  /*4dad0*/  @!P4 STG.E.U8 desc[UR20][R10.64+0x11], R4 ;  /* 0x000011040a00c986 */ /* 0x0001e4000c101114 */
[----:B0-----:R-:W-:-:S05]  /*4dae0*/  FMUL R4, R69, UR23 ;  /* 0x0000001745047c20 */ /* 0x001fca0008400000 */
[----:B------:R-:W-:-:S05]  /*4daf0*/  F2FP.SATFINITE.E4M3.F32.PACK_AB_MERGE_C R4, RZ, R4, RZ ;  /* 0x00000004ff04723e */ /* 0x000fca00048070ff */
[----:B------:R0:W-:Y:S02]  /*4db00*/  @!P6 STG.E.U8 desc[UR20][R162.64+0x18], R4 ;  /* 0x00001804a200e986 */ /* 0x0001e4000c101114 */
[----:B0-----:R-:W-:Y:S02]  /*4db10*/  FMUL R4, R197, UR23 ;  /* 0x00000017c5047c20 */ /* 0x001fe40008400000 */
[----:B------:R-:W4:Y:S01]  /*4db20*/  LDL.LU R197, [R1+0x8a4] ;  /* 0x0008a40001c57983 */ /* 0x000f220000300800 */
[----:B------:R-:W-:Y:S02]  /*4db30*/  LOP3.LUT P5, RZ, R6, 0x1000000, RZ, 0xc0, !PT ;  /* 0x0100000006ff7812 */ /* 0x000fe400078ac0ff */
[----:B------:R-:W-:-:S11]  /*4db40*/  LOP3.LUT P1, RZ, R0, 0x40, RZ, 0xc0, !PT ;  /* 0x0000004000ff7812 */ /* 0x000fd6000782c0ff */
[----:B------:R-:W0:Y:S01]  /*4db50*/  @!P5 LDC.64 R10, c[0x0][0x5c0] ;  /* 0x00017000ff0adb82 */ /* 0x000e220000000a00 */
[----:B------:R-:W-:-:S05]  /*4db60*/  F2FP.SATFINITE.E4M3.F32.PACK_AB_MERGE_C R4, RZ, R4, RZ ;  /* 0x00000004ff04723e */ /* 0x000fca00048070ff */
[----:B------:R1:W-:Y:S02]  /*4db70*/  @!P1 STG.E.U8 desc[UR20][R128.64+0x19], R4 ;  /* 0x0000190480009986 */ /* 0x0003e4000c101114 */
[----:B-1----:R-:W-:Y:S01]  /*4db80*/  FMUL R4, R61, UR23 ;  /* 0x000000173d047c20 */ /* 0x002fe20008400000 */
[----:B0-----:R-:W-:-:S04]  /*4db90*/  @!P5 IADD3 R10, P6, R115, R10, RZ ;  /* 0x0000000a730ad210 */ /* 0x001fc80007fde0ff */
[----:B------:R-:W-:Y:S01]  /*4dba0*/  F2FP.SATFINITE.E4M3.F32.PACK_AB_MERGE_C R4, RZ, R4, RZ ;  /* 0x00000004ff04723e */ /* 0x000fe200048070ff */
[----:B------:R-:W-:-:S05]  /*4dbb0*/  @!P5 IMAD.X R11, R117, 0x1, R11, P6 ;  /* 0x00000001750bd824 */ /* 0x000fca00030e060b */
[----:B------:R0:W-:Y:S01]  /*4dbc0*/  @!P5 STG.E.U8 desc[UR20][R10.64+0x18], R4 ;  /* 0x000018040a00d986 */ /* 0x0001e2000c101114 */
[----:B------:R-:W-:-:S13]  /*4dbd0*/  LOP3.LUT P3, RZ, R6, 0x800000, RZ, 0xc0, !PT ;  /* 0x0080000006ff7812 */ /* 0x000fda000786c0ff */
[----:B0-----:R-:W0:Y:S01]  /*4dbe0*/  @!P3 LDC.64 R10, c[0x0][0x5c0] ;  /* 0x00017000ff0abb82 */ /* 0x001e220000000a00 */
[----:B------:R-:W-:Y:S02]  /*4dbf0*/  LOP3.LUT P2, RZ, R0, 0x20, RZ, 0xc0, !PT ;  /* 0x0000002000ff7812 */ /* 0x000fe4000784c0ff */
[----:B0-----:R-:W-:-:S05]  /*4dc00*/  @!P3 IADD3 R10, P6, R33, R10, RZ ;  /* 0x0000000a210ab210 */ /* 0x001fca0007fde0ff */
[----:B------:R-:W-:Y:S02]  /*4dc10*/  @!P3 IMAD.X R11, R116, 0x1, R11, P6 ;  /* 0x00000001740bb824 */ /* 0x000fe400030e060b */
        /* <DEDUP_REMOVED lines=11> */
[----:B------:R-:W-:Y:S02]  /*4dcd0*/  LOP3.LUT P0, RZ, R0, 0x10, RZ, 0xc0, !PT ;  /* 0x0000001000ff7812 */ /* 0x000fe4000780c0ff */
[----:B------:R-:W-:-:S11]  /*4dce0*/  F2FP.SATFINITE.E4M3.F32.PACK_AB_MERGE_C R4, RZ, R4, RZ ;  /* 0x00000004ff04723e */ /* 0x000fd600048070ff */
[----:B------:R0:W-:Y:S02]  /*4dcf0*/  @!P0 STG.E.U8 desc[UR20][R134.64+0x21], R4 ;  /* 0x0000210486008986 */ /* 0x0001e4000c101114 */
[----:B0-----:R-:W-:Y:S02]  /*4dd00*/  FMUL R4, R197, UR23 ;  /* 0x00000017c5047c20 */ /* 0x001fe40008400000 */
[----:B------:R-:W4:Y:S01]  /*4dd10*/  LDL.LU R197, [R1+0x8b8] ;  /* 0x0008b80001c57983 */ /* 0x000f220000300800 */
[----:B------:R-:W-:Y:S02]  /*4dd20*/  LOP3.LUT P4, RZ, R6, 0x200000, RZ, 0xc0, !PT ;  /* 0x0020000006ff7812 */ /* 0x000fe4000788c0ff */
[----:B------:R-:W-:Y:S01]  /*4dd30*/  LOP3.LUT P5, RZ, R0, 0x4, RZ, 0xc0, !PT ;  /* 0x0000000400ff7812 */ /* 0x000fe200078ac0ff */
[----:B------:R-:W4:Y:S10]  /*4dd40*/  LDL.LU R61, [R1+0x8bc] ;  /* 0x0008bc00013d7983 */ /* 0x000f340000300800 */
[----:B------:R-:W0:Y:S01]  /*4dd50*/  @!P4 LDC.64 R10, c[0x0][0x5c0] ;  /* 0x00017000ff0acb82 */ /* 0x000e220000000a00 */
[----:B------:R-:W-:-:S04]  /*4dd60*/  LOP3.LUT R7, R7, 0xfffffff7, RZ, 0xc0, !PT ;  /* 0xfffffff707077812 */ /* 0x000fc800078ec0ff */
[----:B------:R-:W-:Y:S02]  /*4dd70*/  @P5 LOP3.LUT R7, R7, 0x8, RZ, 0xfc, !PT ;  /* 0x0000000807075812 */ /* 0x000fe400078efcff */
[----:B------:R-:W-:Y:S02]  /*4dd80*/  LOP3.LUT P5, RZ, R6, 0x100000, RZ, 0xc0, !PT ;  /* 0x0010000006ff7812 */ /* 0x000fe400078ac0ff */
[----:B------:R-:W-:Y:S02]  /*4dd90*/  F2FP.SATFINITE.E4M3.F32.PACK_AB_MERGE_C R4, RZ, R4, RZ ;  /* 0x00000004ff04723e */ /* 0x000fe400048070ff */
[----:B0-----:R-:W-:-:S05]  /*4dda0*/  @!P4 IADD3 R10, P6, R34, R10, RZ ;  /* 0x0000000a220ac210 */ /* 0x001fca0007fde0ff */
[----:B------:R-:W-:-:S05]  /*4ddb0*/  @!P4 IMAD.X R11, R118, 0x1, R11, P6 ;  /* 0x00000001760bc824 */ /* 0x000fca00030e060b */
[----:B------:R0:W-:Y:S02]  /*4ddc0*/  @!P4 STG.E.U8 desc[UR20][R10.64+0x20], R4 ;  /* 0x000020040a00c986 */ /* 0x0001e4000c101114 */
[----:B0-----:R-:W0:Y:S01]  /*4ddd0*/  @!P5 LDC.64 R10, c[0x0][0x5c0] ;  /* 0x00017000ff0adb82 */ /* 0x001e220000000a00 */
        /* <DEDUP_REMOVED lines=45> */
[----:B------:R-:W-:Y:S01]  /*4e0b0*/  LOP3.LUT P5, RZ, R6, 0x8000, RZ, 0xc0, !PT ;  /* 0x0000800006ff7812 */ /* 0x000fe200078ac0ff */
[----:B--2---:R-:W-:Y:S02]  /*4e0c0*/  FMUL R4, R194, UR23 ;  /* 0x00000017c2047c20 */ /* 0x004fe40008400000 */
[----:B------:R-:W2:Y:S03]  /*4e0d0*/  LDL.LU R194, [R1+0x8d8] ;  /* 0x0008d80001c27983 */ /* 0x000ea60000300800 */
[----:B------:R-:W-:Y:S02]  /*4e0e0*/  F2FP.SATFINITE.E4M3.F32.PACK_AB_MERGE_C R4, RZ, R4, RZ ;  /* 0x00000004ff04723e */ /* 0x000fe400048070ff */
[----:B0-----:R-:W-:-:S03]  /*4e0f0*/  @!P0 IADD3 R10, P6, R123, R10, RZ ;  /* 0x0000000a7b0a8210 */ /* 0x001fc60007fde0ff */
[----:B------:R3:W-:Y:S02]  /*4e100*/  @!P4 STG.E.U8 desc[UR20][R138.64+0x31], R4 ;  /* 0x000031048a00c986 */ /* 0x0007e4000c101114 */
[----:B------:R-:W-:Y:S02]  /*4e110*/  @!P0 IMAD.X R11, R125, 0x1, R11, P6 ;  /* 0x000000017d0b8824 */ /* 0x000fe400030e060b */
        /* <DEDUP_REMOVED lines=21> */
[----:B------:R1:W-:Y:S01]  /*4e270*/  @!P1 STG.E.U8 desc[UR20][R132.64+0x39], R4 ;  /* 0x0000390484009986 */ /* 0x0003e2000c101114 */
[----:B------:R-:W-:Y:S02]  /*4e280*/  LOP3.LUT P4, RZ, R6, 0x1000, RZ, 0xc0, !PT ;  /* 0x0000100006ff7812 */ /* 0x000fe4000788c0ff */
[----:B0-----:R-:W-:-:S05]  /*4e290*/  @!P3 IADD3 R10, P6, R38, R10, RZ ;  /* 0x0000000a260ab210 */ /* 0x001fca0007fde0ff */
[----:B------:R-:W-:Y:S02]  /*4e2a0*/  @!P3 IMAD.X R11, R130, 0x1, R11, P6 ;  /* 0x00000001820bb824 */ /* 0x000fe400030e060b */
[----:B-1----:R-:W-:-:S05]  /*4e2b0*/  FMUL R4, R61, UR23 ;  /* 0x000000173d047c20 */ /* 0x002fca0008400000 */
[----:B------:R-:W-:-:S05]  /*4e2c0*/  F2FP.SATFINITE.E4M3.F32.PACK_AB_MERGE_C R4, RZ, R4, RZ ;  /* 0x00000004ff04723e */ /* 0x000fca00048070ff */
[----:B------:R0:W-:Y:S02]  /*4e2d0*/  @!P3 STG.E.U8 desc[UR20][R10.64+0x38], R4 ;  /* 0x000038040a00b986 */ /* 0x0001e4000c101114 */
        /* <DEDUP_REMOVED lines=19> */
[----:B------:R-:W4:Y:S04]  /*4e410*/  LDL.LU R197, [R1+0x8f8] ;  /* 0x0008f80001c57983 */ /* 0x000f280000300800 */
[----:B------:R-:W4:Y:S01]  /*4e420*/  LDL.LU R61, [R1+0x8fc] ;  /* 0x0008fc00013d7983 */ /* 0x000f220000300800 */
[----:B------:R-:W-:Y:S02]  /*4e430*/  LOP3.LUT P5, RZ, R6, 0x800, RZ, 0xc0, !PT ;  /* 0x0000080006ff7812 */ /* 0x000fe400078ac0ff */
[----:B------:R-:W-:-:S11]  /*4e440*/  LOP3.LUT P3, RZ, R9, 0x200000, RZ, 0xc0, !PT ;  /* 0x0020000009ff7812 */ /* 0x000fd6000786c0ff */
        /* <DEDUP_REMOVED lines=10> */
[----:B------:R-:W-:Y:S02]  /*4e4f0*/  LOP3.LUT P4, RZ, R6, 0x200, RZ, 0xc0, !PT ;  /* 0x0000020006ff7812 */ /* 0x000fe4000788c0ff */
[----:B------:R-:W-:Y:S02]  /*4e500*/  LOP3.LUT R7, R7, 0xfffffffe, RZ, 0xc0, !PT ;  /* 0xfffffffe07077812 */ /* 0x000fe400078ec0ff */
[----:B0-----:R-:W-:-:S05]  /*4e510*/  @!P3 IADD3 R10, P6, R142, R10, RZ ;  /* 0x0000000a8e0ab210 */ /* 0x001fca0007fde0ff */
[----:B------:R-:W-:Y:S01]  /*4e520*/  @!P3 IMAD.X R11, R184, 0x1, R11, P6 ;  /* 0x00000001b80bb824 */ /* 0x000fe200030e060b */
[----:B------:R-:W-:Y:S02]  /*4e530*/  LOP3.LUT P6, RZ, R6, 0x400, RZ, 0xc0, !PT ;  /* 0x0000040006ff7812 */ /* 0x000fe400078cc0ff */
[----:B------:R-:W-:-:S04]  /*4e540*/  @P2 LOP3.LUT R7, R7, 0x1, RZ, 0xfc, !PT ;  /* 0x0000000107072812 */ /* 0x000fc800078efcff */
        /* <DEDUP_REMOVED lines=12> */
[----:B------:R-:W-:Y:S02]  /*4e610*/  F2FP.SATFINITE.E4M3.F32.PACK_AB_MERGE_C R4, RZ, R4, RZ ;  /* 0x00000004ff04723e */ /* 0x000fe400048070ff */
[----:B------:R-:W-:Y:S02]  /*4e620*/  LOP3.LUT P2, RZ, R6, 0x80, RZ, 0xc0, !PT ;  /* 0x0000008006ff7812 */ /* 0x000fe4000784c0ff */
[----:B0-----:R-:W-:Y:S01]  /*4e630*/  @!P4 IADD3 R10, P6, R185, R10, RZ ;  /* 0x0000000ab90ac210 */ /* 0x001fe20007fde0ff */
[----:B------:R4:W-:Y:S04]  /*4e640*/  @!P1 STG.E.U8 desc[UR20][R136.64+0x49], R4 ;  /* 0x0000490488009986 */ /* 0x0009e8000c101114 */
[----:B------:R-:W-:-:S02]  /*4e650*/  @!P4 IMAD.X R11, R187, 0x1, R11, P6 ;  /* 0x00000001bb0bc824 */ /* 0x000fc400030e060b */
[----:B----4-:R-:W-:Y:S02]  /*4e660*/  FMUL R4, R196, UR23 ;  /* 0x00000017c4047c20 */ /* 0x010fe40008400000 */
[----:B------:R-:W4:Y:S03]  /*4e670*/  LDL.LU R196, [R1+0x908] ;  /* 0x0009080001c47983 */ /* 0x000f260000300800 */
[----:B------:R-:W-:Y:S01]  /*4e680*/  F2FP.SATFINITE.E4M3.F32.PACK_AB_MERGE_C R4, RZ, R4, RZ ;  /* 0x00000004ff04723e */ /* 0x000fe200048070ff */
[----:B------:R-:W4:Y:S04]  /*4e690*/  LDL.LU R69, [R1+0x90c] ;  /* 0x00090c0001457983 */ /* 0x000f280000300800 */
[----:B------:R0:W-:Y:S02]  /*4e6a0*/  @!P4 STG.E.U8 desc[UR20][R10.64+0x48], R4 ;  /* 0x000048040a00c986 */ /* 0x0001e4000c101114 */
[----:B0-----:R-:W0:Y:S02]  /*4e6b0*/  @!P2 LDC.64 R10, c[0x0][0x5c0] ;  /* 0x00017000ff0aab82 */ /* 0x001e240000000a00 */
[----:B0-----:R-:W-:-:S05]  /*4e6c0*/  @!P2 IADD3 R10, P6, R19, R10, RZ ;  /* 0x0000000a130aa210 */ /* 0x001fca0007fde0ff */
[----:B------:R-:W-:Y:S01]  /*4e6d0*/  @!P2 IMAD.X R11, R186, 0x1, R11, P6 ;  /* 0x00000001ba0ba824 */ /* 0x000fe200030e060b */
[----:B------:R-:W-:Y:S01]  /*4e6e0*/  LOP3.LUT P6, RZ, R6, 0x80, RZ, 0xc0, !PT ;  /* 0x0000008006ff7812 */ /* 0x000fe200078cc0ff */
[----:B------:R-:W-:Y:S02]  /*4e6f0*/  FMUL R4, R197, UR23 ;  /* 0x00000017c5047c20 */ /* 0x000fe40008400000 */
[----:B------:R-:W4:Y:S03]  /*4e700*/  LDL.LU R197, [R1+0x910] ;  /* 0x0009100001c57983 */ /* 0x000f260000300800 */
[----:B------:R-:W-:-:S07]  /*4e710*/  F2FP.SATFINITE.E4M3.F32.PACK_AB_MERGE_C R4, RZ, R4, RZ ;  /* 0x00000004ff04723e */ /* 0x000fce00048070ff */
[----:B------:R0:W-:Y:S02]  /*4e720*/  @!P6 STG.E.U8 desc[UR20][R10.64+0x49], R4 ;  /* 0x000049040a00e986 */ /* 0x0001e4000c101114 */
[----:B0-----:R-:W-:Y:S02]  /*4e730*/  FMUL R4, R61, UR23 ;  /* 0x000000173d047c20 */ /* 0x001fe40008400000 */
[----:B------:R-:W4:Y:S01]  /*4e740*/  LDL.LU R61, [R1+0x914] ;  /* 0x00091400013d7983 */ /* 0x000f220000300800 */
[----:B------:R-:W-:Y:S02]  /*4e750*/  LOP3.LUT P2, RZ, R7, 0x1, RZ, 0xc0, !PT ;  /* 0x0000000107ff7812 */ /* 0x000fe4000784c0ff */
[----:B------:R-:W-:-:S11]  /*4e760*/  F2FP.SATFINITE.E4M3.F32.PACK_AB_MERGE_C R4, RZ, R4, RZ ;  /* 0x00000004ff04723e */ /* 0x000fd600048070ff */
[----:B------:R2:W-:Y:S01]  /*4e770*/  @!P2 STG.E.U8 desc[UR20][R174.64+0x50], R4 ;  /* 0x00005004ae00a986 */ /* 0x0005e2000c101114 */
[----:B------:R-:W-:Y:S02]  /*4e780*/  LOP3.LUT P0, RZ, R6, 0x40, RZ, 0xc0, !PT ;  /* 0x0000004006ff7812 */ /* 0x000fe4000780c0ff */
[----:B------:R-:W-:-:S11]  /*4e790*/  LOP3.LUT P5, RZ, R9, 0x20000, RZ, 0xc0, !PT ;  /* 0x0002000009ff7812 */ /* 0x000fd600078ac0ff */
[----:B------:R-:W0:Y:S01]  /*4e7a0*/  @!P0 LDC.64 R10, c[0x0][0x5c0] ;  /* 0x00017000ff0a8b82 */ /* 0x000e220000000a00 */
[----:B------:R-:W-:Y:S02]  /*4e7b0*/  LOP3.LUT P3, RZ, R6, 0x20, RZ, 0xc0, !PT ;  /* 0x0000002006ff7812 */ /* 0x000fe4000786c0ff */
[----:B0-----:R-:W-:-:S05]  /*4e7c0*/  @!P0 IADD3 R10, P6, R40, R10, RZ ;  /* 0x0000000a280a8210 */ /* 0x001fca0007fde0ff */
[----:B------:R-:W-:Y:S01]  /*4e7d0*/  @!P0 IMAD.X R11, R226, 0x1, R11, P6 ;  /* 0x00000001e20b8824 */ /* 0x000fe200030e060b */
[----:B------:R-:W-:Y:S01]  /*4e7e0*/  LOP3.LUT P4, RZ, R6, 0x10, RZ, 0xc0, !PT ;  /* 0x0000001006ff7812 */ /* 0x000fe2000788c0ff */
[----:B--2---:R-:W-:Y:S02]  /*4e7f0*/  FMUL R4, R194, UR23 ;  /* 0x00000017c2047c20 */ /* 0x004fe40008400000 */
[----:B------:R-:W2:Y:S03]  /*4e800*/  LDL.LU R194, [R1+0x918] ;  /* 0x0009180001c27983 */ /* 0x000ea60000300800 */
[----:B------:R-:W-:-:S05]  /*4e810*/  F2FP.SATFINITE.E4M3.F32.PACK_AB_MERGE_C R4, RZ, R4, RZ ;  /* 0x00000004ff04723e */ /* 0x000fca00048070ff */
[----:B------:R3:W-:Y:S02]  /*4e820*/  @!P5 STG.E.U8 desc[UR20][R158.64+0x51], R4 ;  /* 0x000051049e00d986 */ /* 0x0007e4000c101114 */
[----:B---3--:R-:W-:Y:S01]  /*4e830*/  FMUL R4, R195, UR23 ;  /* 0x00000017c3047c20 */ /* 0x008fe20008400000 */
[----:B------:R-:W-:Y:S01]  /*4e840*/  LOP3.LUT P1, RZ, R9, 0x4000, RZ, 0xc0, !PT ;  /* 0x0000400009ff7812 */ /* 0x000fe2000782c0ff */
[----:B------:R-:W3:Y:S03]  /*4e850*/  LDL.LU R195, [R1+0x91c] ;  /* 0x00091c0001c37983 */ /* 0x000ee60000300800 */
[----:B------:R-:W-:-:S05]  /*4e860*/  F2FP.SATFINITE.E4M3.F32.PACK_AB_MERGE_C R4, RZ, R4, RZ ;  /* 0x00000004ff04723e */ /* 0x000fca00048070ff */
[----:B------:R0:W-:Y:S02]  /*4e870*/  @!P0 STG.E.U8 desc[UR20][R10.64+0x50], R4 ;  /* 0x000050040a008986 */ /* 0x0001e4000c101114 */
[----:B0-----:R-:W0:Y:S01]  /*4e880*/  @!P3 LDC.64 R10, c[0x0][0x5c0] ;  /* 0x00017000ff0abb82 */ /* 0x001e220000000a00 */
[----:B----4-:R-:W-:Y:S01]  /*4e890*/  FMUL R4, R196, UR23 ;  /* 0x00000017c4047c20 */ /* 0x010fe20008400000 */
[----:B------:R-:W-:Y:S01]  /*4e8a0*/  LOP3.LUT P5, RZ, R6, 0x8, RZ, 0xc0, !PT ;  /* 0x0000000806ff7812 */ /* 0x000fe200078ac0ff */
[----:B------:R-:W4:Y:S03]  /*4e8b0*/  LDL.LU R196, [R1+0x920] ;  /* 0x0009200001c47983 */ /* 0x000f260000300800 */
[----:B------:R-:W-:Y:S02]  /*4e8c0*/  F2FP.SATFINITE.E4M3.F32.PACK_AB_MERGE_C R4, RZ, R4, RZ ;  /* 0x00000004ff04723e */ /* 0x000fe400048070ff */
[----:B0-----:R-:W-:-:S05]  /*4e8d0*/  @!P3 IADD3 R10, P6, R14, R10, RZ ;  /* 0x0000000a0e0ab210 */ /* 0x001fca0007fde0ff */
[----:B------:R-:W-:Y:S01]  /*4e8e0*/  @!P3 IMAD.X R11, R15, 0x1, R11, P6 ;  /* 0x000000010f0bb824 */ /* 0x000fe200030e060b */
[----:B------:R-:W-:-:S04]  /*4e8f0*/  LOP3.LUT P6, RZ, R9, 0x8000, RZ, 0xc0, !PT ;  /* 0x0000800009ff7812 */ /* 0x000fc800078cc0ff */
[----:B------:R0:W-:Y:S02]  /*4e900*/  @!P3 STG.E.U8 desc[UR20][R10.64+0x51], R4 ;  /* 0x000051040a00b986 */ /* 0x0001e4000c101114 */
[----:B0-----:R-:W0:Y:S01]  /*4e910*/  @!P4 LDC.64 R10, c[0x0][0x5c0] ;  /* 0x00017000ff0acb82 */ /* 0x001e220000000a00 */
[----:B------:R-:W-:-:S05]  /*4e920*/  FMUL R4, R69, UR23 ;  /* 0x0000001745047c20 */ /* 0x000fca0008400000 */
[----:B------:R-:W-:-:S05]  /*4e930*/  F2FP.SATFINITE.E4M3.F32.PACK_AB_MERGE_C R4, RZ, R4, RZ ;  /* 0x00000004ff04723e */ /* 0x000fca00048070ff */
[----:B------:R1:W-:Y:S02]  /*4e940*/  @!P6 STG.E.U8 desc[UR20][R200.64+0x58], R4 ;  /* 0x00005804c800e986 */ /* 0x0003e4000c101114 */
[----:B-1----:R-:W-:Y:S01]  /*4e950*/  FMUL R4, R197, UR23 ;  /* 0x00000017c5047c20 */ /* 0x002fe20008400000 */
[----:B0-----:R-:W-:Y:S01]  /*4e960*/  @!P4 IADD3 R10, P6, R227, R10, RZ ;  /* 0x0000000ae30ac210 */ /* 0x001fe20007fde0ff */
[----:B------:R-:W4:Y:S03]  /*4e970*/  LDL.LU R197, [R1+0x924] ;  /* 0x0009240001c57983 */ /* 0x000f260000300800 */
[----:B------:R-:W-:-:S05]  /*4e980*/  F2FP.SATFINITE.E4M3.F32.PACK_AB_MERGE_C R4, RZ, R4, RZ ;  /* 0x00000004ff04723e */ /* 0x000fca00048070ff */
[----:B------:R0:W-:Y:S01]  /*4e990*/  @!P1 STG.E.U8 desc[UR20][R144.64+0x59], R4 ;  /* 0x0000590490009986 */ /* 0x0001e2000c101114 */
[----:B------:R-:W-:-:S03]  /*4e9a0*/  @!P4 IMAD.X R11, R190, 0x1, R11, P6 ;  /* 0x00000001be0bc824 */ /* 0x000fc600030e060b */
[----:B------:R-:W4:Y:S01]  /*4e9b0*/  LDL.LU R190, [R1+0xd08] ;  /* 0x000d080001be7983 */ /* 0x000f220000300800 */
[----:B0-----:R-:W-:-:S05]  /*4e9c0*/  FMUL R4, R61, UR23 ;  /* 0x000000173d047c20 */ /* 0x001fca0008400000 */
[----:B------:R-:W-:-:S05]  /*4e9d0*/  F2FP.SATFINITE.E4M3.F32.PACK_AB_MERGE_C R4, RZ, R4, RZ ;  /* 0x00000004ff04723e */ /* 0x000fca00048070ff */
[----:B------:R0:W-:Y:S02]  /*4e9e0*/  @!P4 STG.E.U8 desc[UR20][R10.64+0x58], R4 ;  /* 0x000058040a00c986 */ /* 0x0001e4000c101114 */
[----:B0-----:R-:W0:Y:S02]  /*4e9f0*/  @!P5 LDC.64 R10, c[0x0][0x5c0] ;  /* 0x00017000ff0adb82 */ /* 0x001e240000000a00 */
[----:B0-----:R-:W-:Y:S02]  /*4ea00*/  @!P5 IADD3 R10, P6, R191, R10, RZ ;  /* 0x0000000abf0ad210 */ /* 0x001fe40007fde0ff */
[----:B------:R-:W4:Y:S03]  /*4ea10*/  LDL.LU R191, [R1+0xd04] ;  /* 0x000d040001bf7983 */ /* 0x000f260000300800 */
[----:B------:R-:W-:Y:S02]  /*4ea20*/  @!P5 IMAD.X R11, R173, 0x1, R11, P6 ;  /* 0x00000001ad0bd824 */ /* 0x000fe400030e060b */
[----:B------:R-:W4:Y:S04]  /*4ea30*/  LDL.LU R173, [R1+0xd00] ;  /* 0x000d000001ad7983 */ /* 0x000f280000300800 */
[----:B------:R-:W4:Y:S01]  /*4ea40*/  LDL.LU R61, [R1+0x928] ;  /* 0x00092800013d7983 */ /* 0x000f220000300800 */
[----:B--2---:R-:W-:-:S03]  /*4ea50*/  FMUL R4, R194, UR23 ;  /* 0x00000017c2047c20 */ /* 0x004fc60008400000 */
[----:B------:R-:W2:Y:S01]  /*4ea60*/  LDL.LU R194, [R1+0x92c] ;  /* 0x00092c0001c27983 */ /* 0x000ea20000300800 */
[----:B------:R-:W-:Y:S02]  /*4ea70*/  LOP3.LUT P3, RZ, R6, 0x4, RZ, 0xc0, !PT ;  /* 0x0000000406ff7812 */ /* 0x000fe4000786c0ff */
[----:B------:R-:W-:Y:S02]  /*4ea80*/  F2FP.SATFINITE.E4M3.F32.PACK_AB_MERGE_C R4, RZ, R4, RZ ;  /* 0x00000004ff04723e */ /* 0x000fe400048070ff */
[----:B------:R-:W-:-:S03]  /*4ea90*/  LOP3.LUT P2, RZ, R9, 0x1000, RZ, 0xc0, !PT ;  /* 0x0000100009ff7812 */ /* 0x000fc6000784c0ff */
[----:B------:R0:W-:Y:S01]  /*4eaa0*/  @!P5 STG.E.U8 desc[UR20][R10.64+0x59], R4 ;  /* 0x000059040a00d986 */ /* 0x0001e2000c101114 */
[----:B------:R-:W-:-:S05]  /*4eab0*/  LOP3.LUT P4, RZ, R9, 0x400, RZ, 0xc0, !PT ;  /* 0x0000040009ff7812 */ /* 0x000fca000788c0ff */
[----:B0-----:R-:W0:Y:S01]  /*4eac0*/  @!P3 LDC.64 R10, c[0x0][0x5c0] ;  /* 0x00017000ff0abb82 */ /* 0x001e220000000a00 */
[----:B------:R-:W-:Y:S02]  /*4ead0*/  LOP3.LUT P0, RZ, R9, 0x800, RZ, 0xc0, !PT ;  /* 0x0000080009ff7812 */ /* 0x000fe4000780c0ff */
[----:B------:R-:W-:Y:S01]  /*4eae0*/  LOP3.LUT R0, R0, 0x7fffffff, RZ, 0xc0, !PT ;  /* 0x7fffffff00007812 */ /* 0x000fe200078ec0ff */
[----:B---3--:R-:W-:-:S04]  /*4eaf0*/  FMUL R4, R195, UR23 ;  /* 0x00000017c3047c20 */ /* 0x008fc80008400000 */
[----:B------:R-:W-:Y:S01]  /*4eb00*/  @P4 LOP3.LUT R0, R0, 0x80000000, RZ, 0xfc, !PT ;  /* 0x8000000000004812 */ /* 0x000fe200078efcff */
[----:B------:R-:W3:Y:S01]  /*4eb10*/  LDL.LU R195, [R1+0x930] ;  /* 0x0009300001c37983 */ /* 0x000ee20000300800 */
[----:B------:R-:W-:Y:S02]  /*4eb20*/  F2FP.SATFINITE.E4M3.F32.PACK_AB_MERGE_C R4, RZ, R4, RZ ;  /* 0x00000004ff04723e */ /* 0x000fe400048070ff */
[----:B------:R-:W-:Y:S02]  /*4eb30*/  LOP3.LUT P4, RZ, R6, 0x2, RZ, 0xc0, !PT ;  /* 0x0000000206ff7812 */ /* 0x000fe4000788c0ff */
[----:B0-----:R-:W-:Y:S02]  /*4eb40*/  @!P3 IADD3 R10, P6, R157, R10, RZ ;  /* 0x0000000a9d0ab210 */ /* 0x001fe40007fde0ff */
[----:B------:R-:W3:Y:S03]  /*4eb50*/  LDL.LU R157, [R1+0xcfc] ;  /* 0x000cfc00019d7983 */ /* 0x000ee60000300800 */
[----:B------:R-:W-:-:S02]  /*4eb60*/  @!P3 IMAD.X R11, R220, 0x1, R11, P6 ;  /* 0x00000001dc0bb824 */ /* 0x000fc400030e060b */
[----:B------:R-:W3:Y:S01]  /*4eb70*/  LDL.LU R220, [R1+0xcf8] ;  /* 0x000cf80001dc7983 */ /* 0x000ee20000300800 */
[----:B------:R-:W-:-:S03]  /*4eb80*/  LOP3.LUT P5, RZ, R6, 0x1, RZ, 0xc0, !PT ;  /* 0x0000000106ff7812 */ /* 0x000fc600078ac0ff */
[----:B----4-:R0:W-:Y:S02]  /*4eb90*/  @!P2 STG.E.U8 desc[UR20][R190.64+0x60], R4 ;  /* 0x00006004be00a986 */ /* 0x0101e4000c101114 */
[----:B0-----:R-:W-:Y:S02]  /*4eba0*/  FMUL R4, R196, UR23 ;  /* 0x00000017c4047c20 */ /* 0x001fe40008400000 */
[----:B------:R-:W4:Y:S03]  /*4ebb0*/  LDL.LU R196, [R1+0x934] ;  /* 0x0009340001c47983 */ /* 0x000f260000300800 */
[----:B------:R-:W-:-:S05]  /*4ebc0*/  F2FP.SATFINITE.E4M3.F32.PACK_AB_MERGE_C R4, RZ, R4, RZ ;  /* 0x00000004ff04723e */ /* 0x000fca00048070ff */
[----:B------:R0:W-:Y:S02]  /*4ebd0*/  @!P0 STG.E.U8 desc[UR20][R172.64+0x61], R4 ;  /* 0x00006104ac008986 */ /* 0x0001e4000c101114 */
[----:B0-----:R-:W-:-:S05]  /*4ebe0*/  FMUL R4, R197, UR23 ;  /* 0x00000017c5047c20 */ /* 0x001fca0008400000 */
[----:B------:R-:W-:-:S05]  /*4ebf0*/  F2FP.SATFINITE.E4M3.F32.PACK_AB_MERGE_C R4, RZ, R4, RZ ;  /* 0x00000004ff04723e */ /* 0x000fca00048070ff */
[----:B------:R0:W-:Y:S02]  /*4ec00*/  @!P3 STG.E.U8 desc[UR20][R10.64+0x60], R4 ;  /* 0x000060040a00b986 */ /* 0x0001e4000c101114 */
[----:B0-----:R-:W0:Y:S02]  /*4ec10*/  @!P4 LDC.64 R10, c[0x0][0x5c0] ;  /* 0x00017000ff0acb82 */ /* 0x001e240000000a00 */
[----:B0-----:R-:W-:-:S05]  /*4ec20*/  @!P4 IADD3 R10, P6, R41, R10, RZ ;  /* 0x0000000a290ac210 */ /* 0x001fca0007fde0ff */
[----:B------:R-:W-:Y:S02]  /*4ec30*/  @!P4 IMAD.X R11, R221, 0x1, R11, P6 ;  /* 0x00000001dd0bc824 */ /* 0x000fe400030e060b */
[----:B------:R-:W3:Y:S04]  /*4ec40*/  LDL.LU R221, [R1+0xcf4] ;  /* 0x000cf40001dd7983 */ /* 0x000ee80000300800 */
[----:B------:R-:W4:Y:S01]  /*4ec50*/  LDL.LU R197, [R1+0x938] ;  /* 0x0009380001c57983 */ /* 0x000f220000300800 */
[----:B------:R-:W-:Y:S02]  /*4ec60*/  LOP3.LUT P6, RZ, R6, 0x2, RZ, 0xc0, !PT ;  /* 0x0000000206ff7812 */ /* 0x000fe400078cc0ff */
[----:B------:R-:W0:Y:S01]  /*4ec70*/  @!P5 LDC.64 R6, c[0x0][0x5c0] ;  /* 0x00017000ff06db82 */ /* 0x000e220000000a00 */
[----:B------:R-:W-:Y:S01]  /*4ec80*/  FMUL R4, R61, UR23 ;  /* 0x000000173d047c20 */ /* 0x000fe20008400000 */
[----:B------:R-:W4:Y:S04]  /*4ec90*/  LDL.LU R69, [R1+0x93c] ;  /* 0x00093c0001457983 */ /* 0x000f280000300800 */
[----:B------:R-:W-:Y:S01]  /*4eca0*/  F2FP.SATFINITE.E4M3.F32.PACK_AB_MERGE_C R4, RZ, R4, RZ ;  /* 0x00000004ff04723e */ /* 0x000fe200048070ff */
[----:B------:R-:W4:Y:S04]  /*4ecb0*/  LDL.LU R61, [R1+0x940] ;  /* 0x00094000013d7983 */ /* 0x000f280000300800 */
[----:B------:R2:W-:Y:S01]  /*4ecc0*/  @!P6 STG.E.U8 desc[UR20][R10.64+0x61], R4 ;  /* 0x000061040a00e986 */ /* 0x0005e2000c101114 */
[----:B0-----:R-:W-:Y:S01]  /*4ecd0*/  @!P5 IADD3 R6, P6, R42, R6, RZ ;  /* 0x000000062a06d210 */ /* 0x001fe20007fde0ff */
[----:B--2---:R-:W-:-:S02]  /*4ece0*/  FMUL R4, R194, UR23 ;  /* 0x00000017c2047c20 */ /* 0x004fc40008400000 */
[----:B------:R-:W2:Y:S02]  /*4ecf0*/  LDL.LU R194, [R1+0x944] ;  /* 0x0009440001c27983 */ /* 0x000ea40000300800 */
[----:B------:R-:W-:Y:S02]  /*4ed00*/  @!P5 IMAD.X R7, R207, 0x1, R7, P6 ;  /* 0x00000001cf07d824 */ /* 0x000fe400030e0607 */
[----:B------:R-:W2:Y:S01]  /*4ed10*/  LDL.LU R207, [R1+0xcf0] ;  /* 0x000cf00001cf7983 */ /* 0x000ea20000300800 */
[----:B------:R-:W-:Y:S02]  /*4ed20*/  LOP3.LUT P2, RZ, R9, 0x100, RZ, 0xc0, !PT ;  /* 0x0000010009ff7812 */ /* 0x000fe4000784c0ff */
[----:B------:R-:W-:-:S11]  /*4ed30*/  LOP3.LUT R0, R0, 0xbfffffff, RZ, 0xc0, !PT ;  /* 0xbfffffff00007812 */ /* 0x000fd600078ec0ff */
[----:B------:R-:W-:-:S04]  /*4ed40*/  @P2 LOP3.LUT R0, R0, 0x40000000, RZ, 0xfc, !PT ;  /* 0x4000000000002812 */ /* 0x000fc800078efcff */
[----:B------:R-:W-:Y:S02]  /*4ed50*/  LOP3.LUT P4, RZ, R0, 0x80000000, RZ, 0xc0, !PT ;  /* 0x8000000000ff7812 */ /* 0x000fe4000788c0ff */
[----:B------:R-:W-:Y:S02]  /*4ed60*/  F2FP.SATFINITE.E4M3.F32.PACK_AB_MERGE_C R4, RZ, R4, RZ ;  /* 0x00000004ff04723e */ /* 0x000fe400048070ff */
[----:B------:R-:W-:Y:S02]  /*4ed70*/  LOP3.LUT P1, RZ, R9, 0x200, RZ, 0xc0, !PT ;  /* 0x0000020009ff7812 */ /* 0x000fe4000782c0ff */
[C---:B------:R-:W-:Y:S02]  /*4ed80*/  LOP3.LUT P2, RZ, R5.reuse, 0x80000000, RZ, 0xc0, !PT ;  /* 0x8000000005ff7812 */ /* 0x040fe4000784c0ff */
[----:B------:R-:W-:-:S05]  /*4ed90*/  LOP3.LUT P0, RZ, R5, 0x40000000, RZ, 0xc0, !PT ;  /* 0x4000000005ff7812 */ /* 0x000fca000780c0ff */
[----:B---3--:R0:W-:Y:S02]  /*4eda0*/  @!P4 STG.E.U8 desc[UR20][R220.64+0x68], R4 ;  /* 0x00006804dc00c986 */ /* 0x0081e4000c101114 */
[----:B0-----:R-:W-:Y:S02]  /*4edb0*/  FMUL R4, R195, UR23 ;  /* 0x00000017c3047c20 */ /* 0x001fe40008400000 */
[----:B------:R-:W3:Y:S03]  /*4edc0*/  LDL.LU R195, [R1+0x948] ;  /* 0x0009480001c37983 */ /* 0x000ee60000300800 */
[----:B------:R-:W-:-:S05]  /*4edd0*/  F2FP.SATFINITE.E4M3.F32.PACK_AB_MERGE_C R4, RZ, R4, RZ ;  /* 0x00000004ff04723e */ /* 0x000fca00048070ff */
[----:B------:R4:W-:Y:S02]  /*4ede0*/  @!P1 STG.E.U8 desc[UR20][R156.64+0x69], R4 ;  /* 0x000069049c009986 */ /* 0x0009e4000c101114 */
[----:B----4-:R-:W-:Y:S02]  /*4edf0*/  FMUL R4, R196, UR23 ;  /* 0x00000017c4047c20 */ /* 0x010fe40008400000 */
[----:B------:R-:W4:Y:S03]  /*4ee00*/  LDL.LU R196, [R1+0x94c] ;  /* 0x00094c0001c47983 */ /* 0x000f260000300800 */
[----:B------:R-:W-:-:S05]  /*4ee10*/  F2FP.SATFINITE.E4M3.F32.PACK_AB_MERGE_C R4, RZ, R4, RZ ;  /* 0x00000004ff04723e */ /* 0x000fca00048070ff */
[----:B------:R0:W-:Y:S02]  /*4ee20*/  @!P5 STG.E.U8 desc[UR20][R6.64+0x68], R4 ;  /* 0x000068040600d986 */ /* 0x0001e4000c101114 */
[----:B0-----:R-:W0:Y:S01]  /*4ee30*/  @!P2 LDC.64 R6, c[0x0][0x5c0] ;  /* 0x00017000ff06ab82 */ /* 0x001e220000000a00 */
[----:B------:R-:W-:Y:S02]  /*4ee40*/  FMUL R4, R197, UR23 ;  /* 0x00000017c5047c20 */ /* 0x000fe40008400000 */
[----:B------:R-:W4:Y:S03]  /*4ee50*/  LDL.LU R197, [R1+0x950] ;  /* 0x0009500001c57983 */ /* 0x000f260000300800 */
[----:B------:R-:W-:Y:S02]  /*4ee60*/  F2FP.SATFINITE.E4M3.F32.PACK_AB_MERGE_C R4, RZ, R4, RZ ;  /* 0x00000004ff04723e */ /* 0x000fe400048070ff */
[----:B0-----:R-:W-:-:S05]  /*4ee70*/  @!P2 IADD3 R6, P6, R43, R6, RZ ;  /* 0x000000062b06a210 */ /* 0x001fca0007fde0ff */
[----:B------:R-:W-:Y:S01]  /*4ee80*/  @!P2 IMAD.X R7, R44, 0x1, R7, P6 ;  /* 0x000000012c07a824 */ /* 0x000fe200030e0607 */
[----:B------:R-:W-:-:S13]  /*4ee90*/  LOP3.LUT P6, RZ, R5, 0x80000000, RZ, 0xc0, !PT ;  /* 0x8000000005ff7812 */ /* 0x000fda00078cc0ff */
[----:B------:R0:W-:Y:S02]  /*4eea0*/  @!P6 STG.E.U8 desc[UR20][R6.64+0x69], R4 ;  /* 0x000069040600e986 */ /* 0x0001e4000c101114 */
[----:B0-----:R-:W0:Y:S01]  /*4eeb0*/  @!P0 LDC.64 R6, c[0x0][0x5c0] ;  /* 0x00017000ff068b82 */ /* 0x001e220000000a00 */
[----:B------:R-:W-:Y:S01]  /*4eec0*/  LOP3.LUT P2, RZ, R0, 0x40000000, RZ, 0xc0, !PT ;  /* 0x4000000000ff7812 */ /* 0x000fe2000784c0ff */
[----:B------:R-:W-:-:S05]  /*4eed0*/  FMUL R4, R69, UR23 ;  /* 0x0000001745047c20 */ /* 0x000fca0008400000 */
[----:B------:R-:W-:-:S07]  /*4eee0*/  F2FP.SATFINITE.E4M3.F32.PACK_AB_MERGE_C R4, RZ, R4, RZ ;  /* 0x00000004ff04723e */ /* 0x000fce00048070ff */
[----:B--2---:R1:W-:Y:S01]  /*4eef0*/  @!P2 STG.E.U8 desc[UR20][R206.64+0x70], R4 ;  /* 0x00007004ce00a986 */ /* 0x0043e2000c101114 */
[----:B0-----:R-:W-:Y:S01]  /*4ef00*/  @!P0 IADD3 R6, P6, R234, R6, RZ ;  /* 0x00000006ea068210 */ /* 0x001fe20007fde0ff */
[----:B-1----:R-:W-:Y:S02]  /*4ef10*/  FMUL R4, R61, UR23 ;  /* 0x000000173d047c20 */ /* 0x002fe40008400000 */
[----:B------:R-:W2:Y:S02]  /*4ef20*/  LDL.LU R61, [R1+0x954] ;  /* 0x00095400013d7983 */ /* 0x000ea40000300800 */
[----:B------:R-:W-:Y:S02]  /*4ef30*/  @!P0 IMAD.X R7, R235, 0x1, R7, P6 ;  /* 0x00000001eb078824 */ /* 0x000fe400030e0607 */
[----:B------:R-:W2:Y:S04]  /*4ef40*/  LDL.LU R234, [R1+0xcec] ;  /* 0x000cec0001ea7983 */ /* 0x000ea80000300800 */
[----:B------:R-:W2:Y:S01]  /*4ef50*/  LDL.LU R235, [R1+0xce8] ;  /* 0x000ce80001eb7983 */ /* 0x000ea20000300800 */
[----:B------:R-:W-:-:S02]  /*4ef60*/  LOP3.LUT P3, RZ, R9, 0x40, RZ, 0xc0, !PT ;  /* 0x0000004009ff7812 */ /* 0x000fc4000786c0ff */
[----:B------:R-:W-:Y:S02]  /*4ef70*/  F2FP.SATFINITE.E4M3.F32.PACK_AB_MERGE_C R4, RZ, R4, RZ ;  /* 0x00000004ff04723e */ /* 0x000fe400048070ff */
[----:B------:R-:W-:-:S09]  /*4ef80*/  LOP3.LUT P4, RZ, R5, 0x20000000, RZ, 0xc0, !PT ;  /* 0x2000000005ff7812 */ /* 0x000fd2000788c0ff */
[----:B------:R0:W-:Y:S02]  /*4ef90*/  @!P3 STG.E.U8 desc[UR20][R188.64+0x71], R4 ;  /* 0x00007104bc00b986 */ /* 0x0001e4000c101114 */
[----:B0-----:R-:W-:Y:S01]  /*4efa0*/  FMUL R4, R194, UR23 ;  /* 0x00000017c2047c20 */ /* 0x001fe20008400000 */
[----:B------:R-:W-:Y:S01]  /*4efb0*/  LOP3.LUT P5, RZ, R5, 0x10000000, RZ, 0xc0, !PT ;  /* 0x1000000005ff7812 */ /* 0x000fe200078ac0ff */
[----:B------:R-:W2:Y:S03]  /*4efc0*/  LDL.LU R194, [R1+0x958] ;  /* 0x0009580001c27983 */ /* 0x000ea60000300800 */
[----:B------:R-:W-:-:S05]  /*4efd0*/  F2FP.SATFINITE.E4M3.F32.PACK_AB_MERGE_C R4, RZ, R4, RZ ;  /* 0x00000004ff04723e */ /* 0x000fca00048070ff */
[----:B------:R0:W-:Y:S02]  /*4efe0*/  @!P0 STG.E.U8 desc[UR20][R6.64+0x70], R4 ;  /* 0x0000700406008986 */ /* 0x0001e4000c101114 */
[----:B0-----:R-:W0:Y:S02]  /*4eff0*/  @!P4 LDC.64 R6, c[0x0][0x5c0] ;  /* 0x00017000ff06cb82 */ /* 0x001e240000000a00 */
[----:B0-----:R-:W-:-:S05]  /*4f000*/  @!P4 IADD3 R6, P6, R236, R6, RZ ;  /* 0x00000006ec06c210 */ /* 0x001fca0007fde0ff */
[----:B------:R-:W-:Y:S01]  /*4f010*/  @!P4 IMAD.X R7, R237, 0x1, R7, P6 ;  /* 0x00000001ed07c824 */ /* 0x000fe200030e0607 */
[----:B------:R-:W-:Y:S01]  /*4f020*/  LOP3.LUT P6, RZ, R9, 0x20, RZ, 0xc0, !PT ;  /* 0x0000002009ff7812 */ /* 0x000fe200078cc0ff */
        /* <DEDUP_REMOVED lines=8> */
[----:B------:R-:W-:-:S03]  /*4f0b0*/  LOP3.LUT P1, RZ, R9, 0x8, RZ, 0xc0, !PT ;  /* 0x0000000809ff7812 */ /* 0x000fc6000782c0ff */
[----:B--2---:R1:W-:Y:S01]  /*4f0c0*/  @!P6 STG.E.U8 desc[UR20][R234.64+0x78], R4 ;  /* 0x00007804ea00e986 */ /* 0x0043e2000c101114 */
[----:B0-----:R-:W-:-:S05]  /*4f0d0*/  @!P5 IADD3 R6, P6, R218, R6, RZ ;  /* 0x00000006da06d210 */ /* 0x001fca0007fde0ff */
[----:B------:R-:W-:Y:S02]  /*4f0e0*/  @!P5 IMAD.X R7, R219, 0x1, R7, P6 ;  /* 0x00000001db07d824 */ /* 0x000fe400030e0607 */
[----:B-1----:R-:W-:Y:S02]  /*4f0f0*/  FMUL R4, R197, UR23 ;  /* 0x00000017c5047c20 */ /* 0x002fe40008400000 */
[----:B------:R-:W2:Y:S04]  /*4f100*/  LDL.LU R197, [R1+0x964] ;  /* 0x0009640001c57983 */ /* 0x000ea80000300800 */
[----:B------:R-:W4:Y:S04]  /*4f110*/  LDL.LU R218, [R1+0xce4] ;  /* 0x000ce40001da7983 */ /* 0x000f280000300800 */
[----:B------:R-:W4:Y:S01]  /*4f120*/  LDL.LU R219, [R1+0xce0] ;  /* 0x000ce00001db7983 */ /* 0x000f220000300800 */
[----:B------:R-:W-:-:S05]  /*4f130*/  F2FP.SATFINITE.E4M3.F32.PACK_AB_MERGE_C R4, RZ, R4, RZ ;  /* 0x00000004ff04723e */ /* 0x000fca00048070ff */
[----:B------:R0:W-:Y:S02]  /*4f140*/  @!P1 STG.E.U8 desc[UR20][R170.64+0x79], R4 ;  /* 0x00007904aa009986 */ /* 0x0001e4000c101114 */
[----:B0-----:R-:W-:Y:S02]  /*4f150*/  FMUL R4, R61, UR23 ;  /* 0x000000173d047c20 */ /* 0x001fe40008400000 */
[----:B------:R-:W2:Y:S01]  /*4f160*/  LDL.LU R61, [R1+0x968] ;  /* 0x00096800013d7983 */ /* 0x000ea20000300800 */
[----:B------:R-:W-:Y:S02]  /*4f170*/  LOP3.LUT P3, RZ, R5, 0x8000000, RZ, 0xc0, !PT ;  /* 0x0800000005ff7812 */ /* 0x000fe4000786c0ff */
[----:B------:R-:W-:-:S05]  /*4f180*/  F2FP.SATFINITE.E4M3.F32.PACK_AB_MERGE_C R4, RZ, R4, RZ ;  /* 0x00000004ff04723e */ /* 0x000fca00048070ff */
[----:B------:R0:W-:Y:S06]  /*4f190*/  @!P5 STG.E.U8 desc[UR20][R6.64+0x78], R4 ;  /* 0x000078040600d986 */ /* 0x0001ec000c101114 */
[----:B0-----:R-:W0:Y:S01]  /*4f1a0*/  @!P3 LDC.64 R6, c[0x0][0x5c0] ;  /* 0x00017000ff06bb82 */ /* 0x001e220000000a00 */
[----:B------:R-:W-:Y:S01]  /*4f1b0*/  FMUL R4, R194, UR23 ;  /* 0x00000017c2047c20 */ /* 0x000fe20008400000 */
[----:B------:R-:W-:Y:S01]  /*4f1c0*/  LOP3.LUT P2, RZ, R9, 0x4, RZ, 0xc0, !PT ;  /* 0x0000000409ff7812 */ /* 0x000fe2000784c0ff */
[----:B------:R-:W2:Y:S03]  /*4f1d0*/  LDL.LU R194, [R1+0x96c] ;  /* 0x00096c0001c27983 */ /* 0x000ea60000300800 */
[----:B------:R-:W-:Y:S01]  /*4f1e0*/  F2FP.SATFINITE.E4M3.F32.PACK_AB_MERGE_C R4, RZ, R4, RZ ;  /* 0x00000004ff04723e */ /* 0x000fe200048070ff */
[----:B------:R-:W2:Y:S01]  /*4f1f0*/  LDL.LU.64 R68, [R1+0x8] ;  /* 0x0000080001447983 */ /* 0x000ea20000300a00 */
[----:B0-----:R-:W-:-:S05]  /*4f200*/  @!P3 IADD3 R6, P6, R45, R6, RZ ;  /* 0x000000062d06b210 */ /* 0x001fca0007fde0ff */
[----:B------:R-:W-:-:S05]  /*4f210*/  @!P3 IMAD.X R7, R204, 0x1, R7, P6 ;  /* 0x00000001cc07b824 */ /* 0x000fca00030e0607 */
[----:B------:R0:W-:Y:S01]  /*4f220*/  @!P3 STG.E.U8 desc[UR20][R6.64+0x79], R4 ;  /* 0x000079040600b986 */ /* 0x0001e2000c101114 */
[----:B------:R-:W-:Y:S02]  /*4f230*/  LOP3.LUT P0, RZ, R9, 0x1, RZ, 0xc0, !PT ;  /* 0x0000000109ff7812 */ /* 0x000fe4000780c0ff */
[----:B------:R-:W-:-:S13]  /*4f240*/  LOP3.LUT P4, RZ, R5, 0x2, RZ, 0xc0, !PT ;  /* 0x0000000205ff7812 */ /* 0x000fda000788c0ff */
[----:B0-----:R-:W0:Y:S01]  /*4f250*/  @!P4 LDC.64 R6, c[0x0][0x5c0] ;  /* 0x00017000ff06cb82 */ /* 0x001e220000000a00 */
[----:B---3--:R-:W-:Y:S02]  /*4f260*/  FMUL R4, R195, UR23 ;  /* 0x00000017c3047c20 */ /* 0x008fe40008400000 */
[----:B------:R-:W3:Y:S03]  /*4f270*/  LDL.LU R195, [R1+0x970] ;  /* 0x0009700001c37983 */ /* 0x000ee60000300800 */
[----:B------:R-:W-:Y:S02]  /*4f280*/  F2FP.SATFINITE.E4M3.F32.PACK_AB_MERGE_C R4, RZ, R4, RZ ;  /* 0x00000004ff04723e */ /* 0x000fe400048070ff */
[----:B0-----:R-:W-:-:S05]  /*4f290*/  @!P4 IADD3 R6, P6, R46, R6, RZ ;  /* 0x000000062e06c210 */ /* 0x001fca0007fde0ff */
[----:B------:R-:W-:Y:S01]  /*4f2a0*/  @!P4 IMAD.X R7, R205, 0x1, R7, P6 ;  /* 0x00000001cd07c824 */ /* 0x000fe200030e0607 */
[----:B----4-:R0:W-:Y:S02]  /*4f2b0*/  @!P2 STG.E.U8 desc[UR20][R218.64+0x80], R4 ;  /* 0x00008004da00a986 */ /* 0x0101e4000c101114 */
[----:B0-----:R-:W-:-:S05]  /*4f2c0*/  FMUL R4, R196, UR23 ;  /* 0x00000017c4047c20 */ /* 0x001fca0008400000 */
[----:B------:R-:W-:-:S05]  /*4f2d0*/  F2FP.SATFINITE.E4M3.F32.PACK_AB_MERGE_C R4, RZ, R4, RZ ;  /* 0x00000004ff04723e */ /* 0x000fca00048070ff */
[----:B------:R2:W-:Y:S02]  /*4f2e0*/  @!P0 STG.E.U8 desc[UR20][R198.64+0x81], R4 ;  /* 0x00008104c6008986 */ /* 0x0005e4000c101114 */
[----:B--2---:R-:W-:Y:S02]  /*4f2f0*/  FMUL R4, R197, UR23 ;  /* 0x00000017c5047c20 */ /* 0x004fe40008400000 */
[----:B------:R-:W2:Y:S04]  /*4f300*/  LDL.LU R197, [R1+0x974] ;  /* 0x0009740001c57983 */ /* 0x000ea80000300800 */
[----:B------:R-:W4:Y:S01]  /*4f310*/  LDL.LU R196, [R1+0x978] ;  /* 0x0009780001c47983 */ /* 0x000f220000300800 */
[----:B------:R-:W-:-:S05]  /*4f320*/  F2FP.SATFINITE.E4M3.F32.PACK_AB_MERGE_C R4, RZ, R4, RZ ;  /* 0x00000004ff04723e */ /* 0x000fca00048070ff */
[----:B------:R0:W-:Y:S02]  /*4f330*/  @!P4 STG.E.U8 desc[UR20][R6.64+0x80], R4 ;  /* 0x000080040600c986 */ /* 0x0001e4000c101114 */
[----:B0-----:R-:W-:Y:S02]  /*4f340*/  FMUL R4, R61, UR23 ;  /* 0x000000173d047c20 */ /* 0x001fe40008400000 */
[----:B------:R-:W4:Y:S01]  /*4f350*/  LDL.LU R61, [R1+0x97c] ;  /* 0x00097c00013d7983 */ /* 0x000f220000300800 */
[----:B------:R-:W-:Y:S02]  /*4f360*/  LOP3.LUT P5, RZ, R8, 0x80000000, RZ, 0xc0, !PT ;  /* 0x8000000008ff7812 */ /* 0x000fe400078ac0ff */
[----:B------:R-:W-:-:S11]  /*4f370*/  LOP3.LUT R0, R0, 0xdfffffff, RZ, 0xc0, !PT ;  /* 0xdfffffff00007812 */ /* 0x000fd600078ec0ff */
[----:B------:R-:W-:Y:S02]  /*4f380*/  @P5 LOP3.LUT R0, R0, 0x20000000, RZ, 0xfc, !PT ;  /* 0x2000000000005812 */ /* 0x000fe400078efcff */
[----:B------:R-:W-:-:S13]  /*4f390*/  LOP3.LUT P5, RZ, R5, 0x4000000, RZ, 0xc0, !PT ;  /* 0x0400000005ff7812 */ /* 0x000fda00078ac0ff */
[----:B------:R-:W0:Y:S01]  /*4f3a0*/  @!P5 LDC.64 R6, c[0x0][0x5c0] ;  /* 0x00017000ff06db82 */ /* 0x000e220000000a00 */
[----:B------:R-:W-:Y:S02]  /*4f3b0*/  LOP3.LUT P2, RZ, R8, 0x10000000, RZ, 0xc0, !PT ;  /* 0x1000000008ff7812 */ /* 0x000fe4000784c0ff */
[----:B------:R-:W-:Y:S02]  /*4f3c0*/  LOP3.LUT P3, RZ, R5, 0x8, RZ, 0xc0, !PT ;  /* 0x0000000805ff7812 */ /* 0x000fe4000786c0ff */
[----:B------:R-:W-:Y:S02]  /*4f3d0*/  LOP3.LUT R0, R0, 0xefffffff, RZ, 0xc0, !PT ;  /* 0xefffffff00007812 */ /* 0x000fe400078ec0ff */
[----:B------:R-:W-:Y:S02]  /*4f3e0*/  F2FP.SATFINITE.E4M3.F32.PACK_AB_MERGE_C R4, RZ, R4, RZ ;  /* 0x00000004ff04723e */ /* 0x000fe400048070ff */
[----:B0-----:R-:W-:-:S05]  /*4f3f0*/  @!P5 IADD3 R6, P6, R20, R6, RZ ;  /* 0x000000061406d210 */ /* 0x001fca0007fde0ff */
[----:B------:R-:W-:Y:S01]  /*4f400*/  @!P5 IMAD.X R7, R47, 0x1, R7, P6 ;  /* 0x000000012f07d824 */ /* 0x000fe200030e0607 */
[----:B------:R-:W-:Y:S02]  /*4f410*/  LOP3.LUT P6, RZ, R5, 0x4000000, RZ, 0xc0, !PT ;  /* 0x0400000005ff7812 */ /* 0x000fe400078cc0ff */
[----:B------:R-:W-:-:S04]  /*4f420*/  @P2 LOP3.LUT R0, R0, 0x10000000, RZ, 0xfc, !PT ;  /* 0x1000000000002812 */ /* 0x000fc800078efcff */
[----:B------:R-:W-:-:S07]  /*4f430*/  LOP3.LUT P5, RZ, R0, 0x20000000, RZ, 0xc0, !PT ;  /* 0x2000000000ff7812 */ /* 0x000fce00078ac0ff */
[----:B------:R0:W-:Y:S02]  /*4f440*/  @!P6 STG.E.U8 desc[UR20][R6.64+0x81], R4 ;  /* 0x000081040600e986 */ /* 0x0001e4000c101114 */
[----:B0-----:R-:W0:Y:S01]  /*4f450*/  @!P3 LDC.64 R6, c[0x0][0x5c0] ;  /* 0x00017000ff06bb82 */ /* 0x001e220000000a00 */
[----:B------:R-:W-:Y:S01]  /*4f460*/  FMUL R4, R194, UR23 ;  /* 0x00000017c2047c20 */ /* 0x000fe20008400000 */
[----:B------:R-:W-:Y:S01]  /*4f470*/  LOP3.LUT P1, RZ, R8, 0x20000000, RZ, 0xc0, !PT ;  /* 0x2000000008ff7812 */ /* 0x000fe2000782c0ff */
[----:B------:R-:W4:Y:S03]  /*4f480*/  LDL.LU R194, [R1+0x980] ;  /* 0x0009800001c27983 */ /* 0x000f260000300800 */
[----:B------:R-:W-:-:S05]  /*4f490*/  F2FP.SATFINITE.E4M3.F32.PACK_AB_MERGE_C R4, RZ, R4, RZ ;  /* 0x00000004ff04723e */ /* 0x000fca00048070ff */
[----:B------:R3:W-:Y:S01]  /*4f4a0*/  @!P5 STG.E.U8 desc[UR20][R68.64+0x88], R4 ;  /* 0x000088044400d986 */ /* 0x0007e2000c101114 */
[----:B------:R-:W-:Y:S01]  /*4f4b0*/  LOP3.LUT P2, RZ, R5, 0x2000000, RZ, 0xc0, !PT ;  /* 0x0200000005ff7812 */ /* 0x000fe2000784c0ff */
[----:B---3--:R-:W-:Y:S01]  /*4f4c0*/  FMUL R4, R195, UR23 ;  /* 0x00000017c3047c20 */ /* 0x008fe20008400000 */
[----:B0-----:R-:W-:Y:S01]  /*4f4d0*/  @!P3 IADD3 R6, P6, R232, R6, RZ ;  /* 0x00000006e806b210 */ /* 0x001fe20007fde0ff */
[----:B------:R-:W3:Y:S03]  /*4f4e0*/  LDL.LU R195, [R1+0x984] ;  /* 0x0009840001c37983 */ /* 0x000ee60000300800 */
[----:B------:R-:W-:Y:S01]  /*4f4f0*/  F2FP.SATFINITE.E4M3.F32.PACK_AB_MERGE_C R4, RZ, R4, RZ ;  /* 0x00000004ff04723e */ /* 0x000fe200048070ff */
[----:B------:R-:W3:Y:S04]  /*4f500*/  LDL.LU R232, [R1+0xcdc] ;  /* 0x000cdc0001e87983 */ /* 0x000ee80000300800 */
[----:B------:R2:W-:Y:S01]  /*4f510*/  @!P1 STG.E.U8 desc[UR20][R178.64+0x89], R4 ;  /* 0x00008904b2009986 */ /* 0x0005e2000c101114 */
[----:B------:R-:W-:-:S03]  /*4f520*/  @!P3 IMAD.X R7, R233, 0x1, R7, P6 ;  /* 0x00000001e907b824 */ /* 0x000fc600030e0607 */
[----:B------:R-:W3:Y:S01]  /*4f530*/  LDL.LU R233, [R1+0xcd8] ;  /* 0x000cd80001e97983 */ /* 0x000ee20000300800 */
[----:B------:R-:W-:Y:S01]  /*4f540*/  LOP3.LUT P0, RZ, R5, 0x1000000, RZ, 0xc0, !PT ;  /* 0x0100000005ff7812 */ /* 0x000fe2000780c0ff */
[----:B--2---:R-:W-:Y:S02]  /*4f550*/  FMUL R4, R197, UR23 ;  /* 0x00000017c5047c20 */ /* 0x004fe40008400000 */
[----:B------:R-:W2:Y:S03]  /*4f560*/  LDL.LU R197, [R1+0x988] ;  /* 0x0009880001c57983 */ /* 0x000ea60000300800 */
[----:B------:R-:W-:Y:S01]  /*4f570*/  F2FP.SATFINITE.E4M3.F32.PACK_AB_MERGE_C R4, RZ, R4, RZ ;  /* 0x00000004ff04723e */ /* 0x000fe200048070ff */
[----:B------:R-:W2:Y:S04]  /*4f580*/  LDL.LU R106, [R1+0x98c] ;  /* 0x00098c00016a7983 */ /* 0x000ea80000300800 */
[----:B------:R0:W-:Y:S04]  /*4f590*/  @!P3 STG.E.U8 desc[UR20][R6.64+0x88], R4 ;  /* 0x000088040600b986 */ /* 0x0001e8000c101114 */
[----:B------:R-:W2:Y:S01]  /*4f5a0*/  LDL.LU.64 R68, [R1+0x48] ;  /* 0x0000480001447983 */ /* 0x000ea20000300a00 */
[----:B0-----:R-:W0:Y:S01]  /*4f5b0*/  @!P2 LDC.64 R6, c[0x0][0x5c0] ;  /* 0x00017000ff06ab82 */ /* 0x001e220000000a00 */
[----:B----4-:R-:W-:-:S02]  /*4f5c0*/  FMUL R4, R196, UR23 ;  /* 0x00000017c4047c20 */ /* 0x010fc40008400000 */
[----:B------:R-:W4:Y:S03]  /*4f5d0*/  LDL.LU R196, [R1+0x990] ;  /* 0x0009900001c47983 */ /* 0x000f260000300800 */
[----:B------:R-:W-:Y:S02]  /*4f5e0*/  F2FP.SATFINITE.E4M3.F32.PACK_AB_MERGE_C R4, RZ, R4, RZ ;  /* 0x00000004ff04723e */ /* 0x000fe400048070ff */
[----:B0-----:R-:W-:-:S05]  /*4f5f0*/  @!P2 IADD3 R6, P6, R230, R6, RZ ;  /* 0x00000006e606a210 */ /* 0x001fca0007fde0ff */
[----:B------:R-:W-:Y:S01]  /*4f600*/  @!P2 IMAD.X R7, R231, 0x1, R7, P6 ;  /* 0x00000001e707a824 */ /* 0x000fe200030e0607 */
[----:B------:R-:W-:-:S13]  /*4f610*/  LOP3.LUT P6, RZ, R5, 0x2000000, RZ, 0xc0, !PT ;  /* 0x0200000005ff7812 */ /* 0x000fda00078cc0ff */
[----:B------:R0:W-:Y:S02]  /*4f620*/  @!P6 STG.E.U8 desc[UR20][R6.64+0x89], R4 ;  /* 0x000089040600e986 */ /* 0x0001e4000c101114 */
[----:B0-----:R-:W0:Y:S01]  /*4f630*/  @!P0 LDC.64 R6, c[0x0][0x5c0] ;  /* 0x00017000ff068b82 */ /* 0x001e220000000a00 */
[----:B------:R-:W-:Y:S02]  /*4f640*/  FMUL R4, R61, UR23 ;  /* 0x000000173d047c20 */ /* 0x000fe40008400000 */
[----:B------:R-:W4:Y:S01]  /*4f650*/  LDL.LU R61, [R1+0x994] ;  /* 0x00099400013d7983 */ /* 0x000f220000300800 */
[----:B0-----:R-:W-:-:S03]  /*4f660*/  @!P0 IADD3 R6, P6, R176, R6, RZ ;  /* 0x00000006b0068210 */ /* 0x001fc60007fde0ff */
[----:B------:R-:W4:Y:S02]  /*4f670*/  LDL.LU R176, [R1+0xcd4] ;  /* 0x000cd40001b07983 */ /* 0x000f240000300800 */
[----:B------:R-:W-:Y:S02]  /*4f680*/  @!P0 IMAD.X R7, R177, 0x1, R7, P6 ;  /* 0x00000001b1078824 */ /* 0x000fe400030e0607 */
[----:B------:R-:W4:Y:S01]  /*4f690*/  LDL.LU R177, [R1+0xcd0] ;  /* 0x000cd00001b17983 */ /* 0x000f220000300800 */
[----:B------:R-:W-:Y:S02]  /*4f6a0*/  LOP3.LUT P2, RZ, R0, 0x10000000, RZ, 0xc0, !PT ;  /* 0x1000000000ff7812 */ /* 0x000fe4000784c0ff */
[----:B------:R-:W-:Y:S02]  /*4f6b0*/  F2FP.SATFINITE.E4M3.F32.PACK_AB_MERGE_C R4, RZ, R4, RZ ;  /* 0x00000004ff04723e */ /* 0x000fe400048070ff */
[----:B------:R-:W-:Y:S02]  /*4f6c0*/  LOP3.LUT P4, RZ, R8, 0x8000000, RZ, 0xc0, !PT ;  /* 0x0800000008ff7812 */ /* 0x000fe4000788c0ff */
[----:B------:R-:W-:-:S07]  /*4f6d0*/  LOP3.LUT P5, RZ, R5, 0x800000, RZ, 0xc0, !PT ;  /* 0x0080000005ff7812 */ /* 0x000fce00078ac0ff */
[----:B---3--:R0:W-:Y:S02]  /*4f6e0*/  @!P2 STG.E.U8 desc[UR20][R232.64+0x90], R4 ;  /* 0x00009004e800a986 */ /* 0x0081e4000c101114 */
[----:B0-----:R-:W-:Y:S01]  /*4f6f0*/  FMUL R4, R194, UR23 ;  /* 0x00000017c2047c20 */ /* 0x001fe20008400000 */
[----:B------:R-:W-:Y:S01]  /*4f700*/  LOP3.LUT P3, RZ, R5, 0x4, RZ, 0xc0, !PT ;  /* 0x0000000405ff7812 */ /* 0x000fe2000786c0ff */
[----:B------:R-:W3:Y:S03]  /*4f710*/  LDL.LU R194, [R1+0x998] ;  /* 0x0009980001c27983 */ /* 0x000ee60000300800 */
[----:B------:R-:W-:-:S05]  /*4f720*/  F2FP.SATFINITE.E4M3.F32.PACK_AB_MERGE_C R4, RZ, R4, RZ ;  /* 0x00000004ff04723e */ /* 0x000fca00048070ff */
[----:B------:R0:W-:Y:S02]  /*4f730*/  @!P4 STG.E.U8 desc[UR20][R216.64+0x91], R4 ;  /* 0x00009104d800c986 */ /* 0x0001e4000c101114 */
[----:B0-----:R-:W-:Y:S01]  /*4f740*/  FMUL R4, R195, UR23 ;  /* 0x00000017c3047c20 */ /* 0x001fe20008400000 */
[----:B------:R-:W-:Y:S01]  /*4f750*/  LOP3.LUT P1, RZ, R8, 0x2000000, RZ, 0xc0, !PT ;  /* 0x0200000008ff7812 */ /* 0x000fe2000782c0ff */
[----:B------:R-:W3:Y:S03]  /*4f760*/  LDL.LU R195, [R1+0x99c] ;  /* 0x00099c0001c37983 */ /* 0x000ee60000300800 */
[----:B------:R-:W-:-:S05]  /*4f770*/  F2FP.SATFINITE.E4M3.F32.PACK_AB_MERGE_C R4, RZ, R4, RZ ;  /* 0x00000004ff04723e */ /* 0x000fca00048070ff */
[----:B------:R0:W-:Y:S02]  /*4f780*/  @!P0 STG.E.U8 desc[UR20][R6.64+0x90], R4 ;  /* 0x0000900406008986 */ /* 0x0001e4000c101114 */
[----:B0-----:R-:W0:Y:S02]  /*4f790*/  @!P5 LDC.64 R6, c[0x0][0x5c0] ;  /* 0x00017000ff06db82 */ /* 0x001e240000000a00 */
[----:B0-----:R-:W-:-:S05]  /*4f7a0*/  @!P5 IADD3 R6, P6, R228, R6, RZ ;  /* 0x00000006e406d210 */ /* 0x001fca0007fde0ff */
[----:B------:R-:W-:Y:S01]  /*4f7b0*/  @!P5 IMAD.X R7, R229, 0x1, R7, P6 ;  /* 0x00000001e507d824 */ /* 0x000fe200030e0607 */
[----:B------:R-:W-:Y:S02]  /*4f7c0*/  LOP3.LUT P6, RZ, R8, 0x4000000, RZ, 0xc0, !PT ;  /* 0x0400000008ff7812 */ /* 0x000fe400078cc0ff */
[----:B------:R-:W-:Y:S01]  /*4f7d0*/  LOP3.LUT P4, RZ, R5, 0x400000, RZ, 0xc0, !PT ;  /* 0x0040000005ff7812 */ /* 0x000fe2000788c0ff */
[----:B--2---:R-:W-:Y:S02]  /*4f7e0*/  FMUL R4, R197, UR23 ;  /* 0x00000017c5047c20 */ /* 0x004fe40008400000 */
[----:B------:R-:W2:Y:S03]  /*4f7f0*/  LDL.LU R197, [R1+0x9a0] ;  /* 0x0009a00001c57983 */ /* 0x000ea60000300800 */
[----:B------:R-:W-:-:S05]  /*4f800*/  F2FP.SATFINITE.E4M3.F32.PACK_AB_MERGE_C R4, RZ, R4, RZ ;  /* 0x00000004ff04723e */ /* 0x000fca00048070ff */
[----:B------:R0:W-:Y:S02]  /*4f810*/  @!P5 STG.E.U8 desc[UR20][R6.64+0x91], R4 ;  /* 0x000091040600d986 */ /* 0x0001e4000c101114 */
[----:B0-----:R-:W0:Y:S01]  /*4f820*/  @!P3 LDC.64 R6, c[0x0][0x5c0] ;  /* 0x00017000ff06bb82 */ /* 0x001e220000000a00 */
[----:B------:R-:W-:-:S05]  /*4f830*/  FMUL R4, R106, UR23 ;  /* 0x000000176a047c20 */ /* 0x000fca0008400000 */
[----:B------:R-:W-:-:S05]  /*4f840*/  F2FP.SATFINITE.E4M3.F32.PACK_AB_MERGE_C R4, RZ, R4, RZ ;  /* 0x00000004ff04723e */ /* 0x000fca00048070ff */
[----:B------:R4:W-:Y:S02]  /*4f850*/  @!P6 STG.E.U8 desc[UR20][R68.64+0x98], R4 ;  /* 0x000098044400e986 */ /* 0x0009e4000c101114 */
[----:B----4-:R-:W-:Y:S01]  /*4f860*/  FMUL R4, R196, UR23 ;  /* 0x00000017c4047c20 */ /* 0x010fe20008400000 */
[----:B0-----:R-:W-:Y:S01]  /*4f870*/  @!P3 IADD3 R6, P6, R48, R6, RZ ;  /* 0x000000063006b210 */ /* 0x001fe20007fde0ff */
[----:B------:R-:W4:Y:S03]  /*4f880*/  LDL.LU R196, [R1+0x9a4] ;  /* 0x0009a40001c47983 */ /* 0x000f260000300800 */
[----:B------:R-:W-:Y:S01]  /*4f890*/  F2FP.SATFINITE.E4M3.F32.PACK_AB_MERGE_C R4, RZ, R4, RZ ;  /* 0x00000004ff04723e */ /* 0x000fe200048070ff */
[----:B------:R-:W-:Y:S02]  /*4f8a0*/  @!P3 IMAD.X R7, R214, 0x1, R7, P6 ;  /* 0x00000001d607b824 */ /* 0x000fe400030e0607 */
[----:B------:R-:W2:Y:S04]  /*4f8b0*/  LDL.LU R214, [R1+0xccc] ;  /* 0x000ccc0001d67983 */ /* 0x000ea80000300800 */
[----:B------:R0:W-:Y:S02]  /*4f8c0*/  @!P1 STG.E.U8 desc[UR20][R176.64+0x99], R4 ;  /* 0x00009904b0009986 */ /* 0x0001e4000c101114 */
[----:B0-----:R-:W-:-:S05]  /*4f8d0*/  FMUL R4, R61, UR23 ;  /* 0x000000173d047c20 */ /* 0x001fca0008400000 */
[----:B------:R-:W-:-:S05]  /*4f8e0*/  F2FP.SATFINITE.E4M3.F32.PACK_AB_MERGE_C R4, RZ, R4, RZ ;  /* 0x00000004ff04723e */ /* 0x000fca00048070ff */
[----:B------:R0:W-:Y:S02]  /*4f8f0*/  @!P3 STG.E.U8 desc[UR20][R6.64+0x98], R4 ;  /* 0x000098040600b986 */ /* 0x0001e4000c101114 */
[----:B0-----:R-:W0:Y:S02]  /*4f900*/  @!P4 LDC.64 R6, c[0x0][0x5c0] ;  /* 0x00017000ff06cb82 */ /* 0x001e240000000a00 */
[----:B0-----:R-:W-:Y:S02]  /*4f910*/  @!P4 IADD3 R6, P6, R215, R6, RZ ;  /* 0x00000006d706c210 */ /* 0x001fe40007fde0ff */
[----:B------:R-:W2:Y:S03]  /*4f920*/  LDL.LU R215, [R1+0xcc8] ;  /* 0x000cc80001d77983 */ /* 0x000ea60000300800 */
[----:B------:R-:W-:Y:S02]  /*4f930*/  @!P4 IMAD.X R7, R105, 0x1, R7, P6 ;  /* 0x000000016907c824 */ /* 0x000fe400030e0607 */
[----:B------:R-:W4:Y:S01]  /*4f940*/  LDL.LU R105, [R1+0xcc4] ;  /* 0x000cc40001697983 */ /* 0x000f220000300800 */
[----:B------:R-:W-:Y:S01]  /*4f950*/  LOP3.LUT P5, RZ, R5, 0x10, RZ, 0xc0, !PT ;  /* 0x0000001005ff7812 */ /* 0x000fe200078ac0ff */
[----:B---3--:R-:W-:-:S02]  /*4f960*/  FMUL R4, R194, UR23 ;  /* 0x00000017c2047c20 */ /* 0x008fc40008400000 */
[----:B------:R-:W3:Y:S03]  /*4f970*/  LDL.LU R61, [R1+0x9a8] ;  /* 0x0009a800013d7983 */ /* 0x000ee60000300800 */
[----:B------:R-:W-:-:S05]  /*4f980*/  F2FP.SATFINITE.E4M3.F32.PACK_AB_MERGE_C R4, RZ, R4, RZ ;  /* 0x00000004ff04723e */ /* 0x000fca00048070ff */
[----:B------:R0:W-:Y:S02]  /*4f990*/  @!P4 STG.E.U8 desc[UR20][R6.64+0x99], R4 ;  /* 0x000099040600c986 */ /* 0x0001e4000c101114 */
[----:B0-----:R-:W0:Y:S01]  /*4f9a0*/  @!P5 LDC.64 R6, c[0x0][0x5c0] ;  /* 0x00017000ff06db82 */ /* 0x001e220000000a00 */
[C---:B------:R-:W-:Y:S01]  /*4f9b0*/  LOP3.LUT P2, RZ, R8.reuse, 0x1000000, RZ, 0xc0, !PT ;  /* 0x0100000008ff7812 */ /* 0x040fe2000784c0ff */
[----:B------:R-:W-:Y:S02]  /*4f9c0*/  FMUL R4, R195, UR23 ;  /* 0x00000017c3047c20 */ /* 0x000fe40008400000 */
[----:B------:R-:W3:Y:S03]  /*4f9d0*/  LDL.LU R195, [R1+0x9ac] ;  /* 0x0009ac0001c37983 */ /* 0x000ee60000300800 */
[----:B------:R-:W-:Y:S02]  /*4f9e0*/  F2FP.SATFINITE.E4M3.F32.PACK_AB_MERGE_C R4, RZ, R4, RZ ;  /* 0x00000004ff04723e */ /* 0x000fe400048070ff */
[----:B------:R-:W-:-:S02]  /*4f9f0*/  LOP3.LUT P0, RZ, R8, 0x800000, RZ, 0xc0, !PT ;  /* 0x0080000008ff7812 */ /* 0x000fc4000780c0ff */
[----:B0-----:R-:W-:-:S05]  /*4fa00*/  @!P5 IADD3 R6, P6, R102, R6, RZ ;  /* 0x000000066606d210 */ /* 0x001fca0007fde0ff */
[----:B------:R-:W-:Y:S01]  /*4fa10*/  @!P5 IMAD.X R7, R103, 0x1, R7, P6 ;  /* 0x000000016707d824 */ /* 0x000fe200030e0607 */
[----:B------:R-:W-:Y:S02]  /*4fa20*/  LOP3.LUT P3, RZ, R8, 0x400000, RZ, 0xc0, !PT ;  /* 0x0040000008ff7812 */ /* 0x000fe4000786c0ff */
[----:B------:R-:W-:Y:S01]  /*4fa30*/  LOP3.LUT R0, R0, 0xf7ffffff, RZ, 0xc0, !PT ;  /* 0xf7ffffff00007812 */ /* 0x000fe200078ec0ff */
[----:B--2---:R0:W-:Y:S02]  /*4fa40*/  @!P2 STG.E.U8 desc[UR20][R214.64+0xa0], R4 ;  /* 0x0000a004d600a986 */ /* 0x0041e4000c101114 */
[----:B0-----:R-:W-:Y:S02]  /*4fa50*/  FMUL R4, R197, UR23 ;  /* 0x00000017c5047c20 */ /* 0x001fe40008400000 */
[----:B------:R-:W2:Y:S04]  /*4fa60*/  LDL.LU R197, [R1+0x9b0] ;  /* 0x0009b00001c57983 */ /* 0x000ea80000300800 */
[----:B------:R-:W2:Y:S04]  /*4fa70*/  LDL.LU R102, [R1+0xcc0] ;  /* 0x000cc00001667983 */ /* 0x000ea80000300800 */
[----:B------:R-:W2:Y:S01]  /*4fa80*/  LDL.LU R103, [R1+0xcbc] ;  /* 0x000cbc0001677983 */ /* 0x000ea20000300800 */
[----:B------:R-:W-:-:S05]  /*4fa90*/  F2FP.SATFINITE.E4M3.F32.PACK_AB_MERGE_C R4, RZ, R4, RZ ;  /* 0x00000004ff04723e */ /* 0x000fca00048070ff */
[----:B----4-:R0:W-:Y:S02]  /*4faa0*/  @!P0 STG.E.U8 desc[UR20][R104.64+0xa1], R4 ;  /* 0x0000a10468008986 */ /* 0x0101e4000c101114 */
[----:B0-----:R-:W-:Y:S02]  /*4fab0*/  FMUL R4, R196, UR23 ;  /* 0x00000017c4047c20 */ /* 0x001fe40008400000 */
[----:B------:R-:W4:Y:S01]  /*4fac0*/  LDL.LU R196, [R1+0x9b4] ;  /* 0x0009b40001c47983 */ /* 0x000f220000300800 */
[----:B------:R-:W-:Y:S02]  /*4fad0*/  @P3 LOP3.LUT R0, R0, 0x8000000, RZ, 0xfc, !PT ;  /* 0x0800000000003812 */ /* 0x000fe400078efcff */
[C---:B------:R-:W-:Y:S01]  /*4fae0*/  LOP3.LUT P3, RZ, R5.reuse, 0x200000, RZ, 0xc0, !PT ;  /* 0x0020000005ff7812 */ /* 0x040fe2000786c0ff */
[----:B------:R-:W4:Y:S01]  /*4faf0*/  LDL.LU R194, [R1+0x9b8] ;  /* 0x0009b80001c27983 */ /* 0x000f220000300800 */
[----:B------:R-:W-:Y:S02]  /*4fb00*/  F2FP.SATFINITE.E4M3.F32.PACK_AB_MERGE_C R4, RZ, R4, RZ ;  /* 0x00000004ff04723e */ /* 0x000fe400048070ff */
[----:B------:R-:W-:Y:S01]  /*4fb10*/  LOP3.LUT P2, RZ, R8, 0x100000, RZ, 0xc0, !PT ;  /* 0x0010000008ff7812 */ /* 0x000fe2000784c0ff */
[----:B------:R-:W4:Y:S04]  /*4fb20*/  LDL.LU R69, [R1+0x9bc] ;  /* 0x0009bc0001457983 */ /* 0x000f280000300800 */
[----:B------:R0:W-:Y:S04]  /*4fb30*/  @!P5 STG.E.U8 desc[UR20][R6.64+0xa0], R4 ;  /* 0x0000a0040600d986 */ /* 0x0001e8000c101114 */
[----:B0-----:R-:W0:Y:S01]  /*4fb40*/  @!P3 LDC.64 R6, c[0x0][0x5c0] ;  /* 0x00017000ff06bb82 */ /* 0x001e220000000a00 */
[----:B------:R-:W-:Y:S01]  /*4fb50*/  LOP3.LUT P4, RZ, R5, 0x100000, RZ, 0xc0, !PT ;  /* 0x0010000005ff7812 */ /* 0x000fe2000788c0ff */
[----:B---3--:R-:W-:Y:S01]  /*4fb60*/  FMUL R4, R61, UR23 ;  /* 0x000000173d047c20 */ /* 0x008fe20008400000 */
[----:B------:R-:W-:Y:S01]  /*4fb70*/  LOP3.LUT R0, R0, 0xfbffffff, RZ, 0xc0, !PT ;  /* 0xfbffffff00007812 */ /* 0x000fe200078ec0ff */
[----:B------:R-:W3:Y:S03]  /*4fb80*/  LDL.LU R61, [R1+0x9c0] ;  /* 0x0009c000013d7983 */ /* 0x000ee60000300800 */
[----:B------:R-:W-:-:S02]  /*4fb90*/  F2FP.SATFINITE.E4M3.F32.PACK_AB_MERGE_C R4, RZ, R4, RZ ;  /* 0x00000004ff04723e */ /* 0x000fc400048070ff */
[----:B------:R-:W-:Y:S02]  /*4fba0*/  @P2 LOP3.LUT R0, R0, 0x4000000, RZ, 0xfc, !PT ;  /* 0x0400000000002812 */ /* 0x000fe400078efcff */
[----:B0-----:R-:W-:-:S05]  /*4fbb0*/  @!P3 IADD3 R6, P6, R224, R6, RZ ;  /* 0x00000006e006b210 */ /* 0x001fca0007fde0ff */
[----:B------:R-:W-:Y:S01]  /*4fbc0*/  @!P3 IMAD.X R7, R225, 0x1, R7, P6 ;  /* 0x00000001e107b824 */ /* 0x000fe200030e0607 */
[----:B------:R-:W-:Y:S02]  /*4fbd0*/  LOP3.LUT P6, RZ, R5, 0x200000, RZ, 0xc0, !PT ;  /* 0x0020000005ff7812 */ /* 0x000fe400078cc0ff */
[----:B------:R-:W-:-:S11]  /*4fbe0*/  LOP3.LUT P3, RZ, R0, 0x8000000, RZ, 0xc0, !PT ;  /* 0x0800000000ff7812 */ /* 0x000fd6000786c0ff */
[----:B------:R0:W-:Y:S01]  /*4fbf0*/  @!P6 STG.E.U8 desc[UR20][R6.64+0xa1], R4 ;  /* 0x0000a1040600e986 */ /* 0x0001e2000c101114 */
[----:B------:R-:W-:Y:S01]  /*4fc00*/  LOP3.LUT P1, RZ, R8, 0x200000, RZ, 0xc0, !PT ;  /* 0x0020000008ff7812 */ /* 0x000fe2000782c0ff */
[----:B0-----:R-:W0:Y:S01]  /*4fc10*/  @!P4 LDC.64 R6, c[0x0][0x5c0] ;  /* 0x00017000ff06cb82 */ /* 0x001e220000000a00 */
[----:B------:R-:W-:-:S05]  /*4fc20*/  FMUL R4, R195, UR23 ;  /* 0x00000017c3047c20 */ /* 0x000fca0008400000 */
[----:B------:R-:W-:Y:S02]  /*4fc30*/  F2FP.SATFINITE.E4M3.F32.PACK_AB_MERGE_C R4, RZ, R4, RZ ;  /* 0x00000004ff04723e */ /* 0x000fe400048070ff */
[----:B------:R-:W-:Y:S02]  /*4fc40*/  LOP3.LUT P2, RZ, R5, 0x80000, RZ, 0xc0, !PT ;  /* 0x0008000005ff7812 */ /* 0x000fe4000784c0ff */
[----:B0-----:R-:W-:-:S05]  /*4fc50*/  @!P4 IADD3 R6, P6, R96, R6, RZ ;  /* 0x000000066006c210 */ /* 0x001fca0007fde0ff */
[----:B------:R-:W-:Y:S01]  /*4fc60*/  @!P4 IMAD.X R7, R98, 0x1, R7, P6 ;  /* 0x000000016207c824 */ /* 0x000fe200030e0607 */
[----:B--2---:R0:W-:Y:S02]  /*4fc70*/  @!P3 STG.E.U8 desc[UR20][R102.64+0xa8], R4 ;  /* 0x0000a8046600b986 */ /* 0x0041e4000c101114 */
[----:B0-----:R-:W-:Y:S02]  /*4fc80*/  FMUL R4, R197, UR23 ;  /* 0x00000017c5047c20 */ /* 0x001fe40008400000 */
[----:B------:R-:W2:Y:S03]  /*4fc90*/  LDL.LU R197, [R1+0x9c4] ;  /* 0x0009c40001c57983 */ /* 0x000ea60000300800 */
[----:B------:R-:W-:Y:S01]  /*4fca0*/  F2FP.SATFINITE.E4M3.F32.PACK_AB_MERGE_C R4, RZ, R4, RZ ;  /* 0x00000004ff04723e */ /* 0x000fe200048070ff */
[----:B------:R-:W2:Y:S04]  /*4fcb0*/  LDL.LU R96, [R1+0xcb8] ;  /* 0x000cb80001607983 */ /* 0x000ea80000300800 */
[----:B------:R4:W-:Y:S04]  /*4fcc0*/  @!P1 STG.E.U8 desc[UR20][R100.64+0xa9], R4 ;  /* 0x0000a90464009986 */ /* 0x0009e8000c101114 */
[----:B------:R-:W3:Y:S04]  /*4fcd0*/  LDL.LU R98, [R1+0xcb4] ;  /* 0x000cb40001627983 */ /* 0x000ee80000300800 */
[----:B------:R-:W2:Y:S01]  /*4fce0*/  LDL.LU R195, [R1+0x9c8] ;  /* 0x0009c80001c37983 */ /* 0x000ea20000300800 */
[----:B----4-:R-:W-:-:S05]  /*4fcf0*/  FMUL R4, R196, UR23 ;  /* 0x00000017c4047c20 */ /* 0x010fca0008400000 */
[----:B------:R-:W-:-:S05]  /*4fd00*/  F2FP.SATFINITE.E4M3.F32.PACK_AB_MERGE_C R4, RZ, R4, RZ ;  /* 0x00000004ff04723e */ /* 0x000fca00048070ff */
[----:B------:R0:W-:Y:S02]  /*4fd10*/  @!P4 STG.E.U8 desc[UR20][R6.64+0xa8], R4 ;  /* 0x0000a8040600c986 */ /* 0x0001e4000c101114 */
[----:B0-----:R-:W0:Y:S02]  /*4fd20*/  @!P2 LDC.64 R6, c[0x0][0x5c0] ;  /* 0x00017000ff06ab82 */ /* 0x001e240000000a00 */
[----:B0-----:R-:W-:Y:S02]  /*4fd30*/  @!P2 IADD3 R6, P6, R99, R6, RZ ;  /* 0x000000066306a210 */ /* 0x001fe40007fde0ff */
[----:B------:R-:W3:Y:S03]  /*4fd40*/  LDL.LU R99, [R1+0xcb0] ;  /* 0x000cb00001637983 */ /* 0x000ee60000300800 */
[----:B------:R-:W-:Y:S02]  /*4fd50*/  @!P2 IMAD.X R7, R97, 0x1, R7, P6 ;  /* 0x000000016107a824 */ /* 0x000fe400030e0607 */
[----:B------:R-:W2:Y:S01]  /*4fd60*/  LDL.LU R97, [R1+0xcac] ;  /* 0x000cac0001617983 */ /* 0x000ea20000300800 */
[----:B------:R-:W-:-:S02]  /*4fd70*/  LOP3.LUT P6, RZ, R5, 0x80000, RZ, 0xc0, !PT ;  /* 0x0008000005ff7812 */ /* 0x000fc400078cc0ff */
[----:B------:R-:W-:Y:S01]  /*4fd80*/  LOP3.LUT P0, RZ, R5, 0x40000, RZ, 0xc0, !PT ;  /* 0x0004000005ff7812 */ /* 0x000fe2000780c0ff */
[----:B------:R-:W-:Y:S01]  /*4fd90*/  FMUL R4, R194, UR23 ;  /* 0x00000017c2047c20 */ /* 0x000fe20008400000 */
[----:B------:R-:W-:Y:S01]  /*4fda0*/  LOP3.LUT P2, RZ, R0, 0x4000000, RZ, 0xc0, !PT ;  /* 0x0400000000ff7812 */ /* 0x000fe2000784c0ff */
[----:B------:R-:W4:Y:S03]  /*4fdb0*/  LDL.LU R196, [R1+0x9cc] ;  /* 0x0009cc0001c47983 */ /* 0x000f260000300800 */
[----:B------:R-:W-:Y:S01]  /*4fdc0*/  F2FP.SATFINITE.E4M3.F32.PACK_AB_MERGE_C R4, RZ, R4, RZ ;  /* 0x00000004ff04723e */ /* 0x000fe200048070ff */
[----:B------:R-:W4:Y:S04]  /*4fdd0*/  LDL.LU R194, [R1+0x9d0] ;  /* 0x0009d00001c27983 */ /* 0x000f280000300800 */
        /* <DEDUP_REMOVED lines=8> */
[----:B---3--:R0:W-:Y:S02]  /*4fe60*/  @!P2 STG.E.U8 desc[UR20][R98.64+0xb0], R4 ;  /* 0x0000b0046200a986 */ /* 0x0081e4000c101114 */
[----:B0-----:R-:W-:Y:S02]  /*4fe70*/  FMUL R4, R61, UR23 ;  /* 0x000000173d047c20 */ /* 0x001fe40008400000 */
[----:B------:R-:W3:Y:S03]  /*4fe80*/  LDL.LU R61, [R1+0x9d4] ;  /* 0x0009d400013d7983 */ /* 0x000ee60000300800 */
[----:B------:R-:W-:Y:S01]  /*4fe90*/  F2FP.SATFINITE.E4M3.F32.PACK_AB_MERGE_C R4, RZ, R4, RZ ;  /* 0x00000004ff04723e */ /* 0x000fe200048070ff */
[----:B------:R-:W3:Y:S04]  /*4fea0*/  LDL.LU R92, [R1+0xca8] ;  /* 0x000ca800015c7983 */ /* 0x000ee80000300800 */
[----:B--2---:R0:W-:Y:S04]  /*4feb0*/  @!P5 STG.E.U8 desc[UR20][R96.64+0xb1], R4 ;  /* 0x0000b1046000d986 */ /* 0x0041e8000c101114 */
[----:B------:R-:W3:Y:S01]  /*4fec0*/  LDL.LU R93, [R1+0xca4] ;  /* 0x000ca400015d7983 */ /* 0x000ee20000300800 */
[----:B0-----:R-:W-:-:S03]  /*4fed0*/  FMUL R4, R197, UR23 ;  /* 0x00000017c5047c20 */ /* 0x001fc60008400000 */
[----:B------:R-:W2:Y:S02]  /*4fee0*/  LDL.LU R197, [R1+0x9d8] ;  /* 0x0009d80001c57983 */ /* 0x000ea40000300800 */
[----:B------:R-:W-:-:S05]  /*4fef0*/  F2FP.SATFINITE.E4M3.F32.PACK_AB_MERGE_C R4, RZ, R4, RZ ;  /* 0x00000004ff04723e */ /* 0x000fca00048070ff */
[----:B------:R0:W-:Y:S02]  /*4ff00*/  @!P0 STG.E.U8 desc[UR20][R6.64+0xb0], R4 ;  /* 0x0000b00406008986 */ /* 0x0001e4000c101114 */
[----:B0-----:R-:W0:Y:S02]  /*4ff10*/  @!P3 LDC.64 R6, c[0x0][0x5c0] ;  /* 0x00017000ff06bb82 */ /* 0x001e240000000a00 */
[----:B0-----:R-:W-:Y:S02]  /*4ff20*/  @!P3 IADD3 R6, P6, R94, R6, RZ ;  /* 0x000000065e06b210 */ /* 0x001fe40007fde0ff */
[----:B------:R-:W3:Y:S03]  /*4ff30*/  LDL.LU R94, [R1+0xca0] ;  /* 0x000ca000015e7983 */ /* 0x000ee60000300800 */
[----:B------:R-:W-:Y:S02]  /*4ff40*/  @!P3 IMAD.X R7, R95, 0x1, R7, P6 ;  /* 0x000000015f07b824 */ /* 0x000fe400030e0607 */
[----:B------:R-:W3:Y:S01]  /*4ff50*/  LDL.LU R95, [R1+0xc9c] ;  /* 0x000c9c00015f7983 */ /* 0x000ee20000300800 */
[----:B------:R-:W-:Y:S01]  /*4ff60*/  LOP3.LUT P4, RZ, R5, 0x10000, RZ, 0xc0, !PT ;  /* 0x0001000005ff7812 */ /* 0x000fe2000788c0ff */
[----:B------:R-:W-:Y:S01]  /*4ff70*/  FMUL R4, R195, UR23 ;  /* 0x00000017c3047c20 */ /* 0x000fe20008400000 */
[----:B------:R-:W-:Y:S01]  /*4ff80*/  LOP3.LUT P6, RZ, R8, 0x40000, RZ, 0xc0, !PT ;  /* 0x0004000008ff7812 */ /* 0x000fe200078cc0ff */
[----:B------:R-:W2:Y:S03]  /*4ff90*/  LDL.LU R195, [R1+0x9dc] ;  /* 0x0009dc0001c37983 */ /* 0x000ea60000300800 */
[----:B------:R-:W-:-:S05]  /*4ffa0*/  F2FP.SATFINITE.E4M3.F32.PACK_AB_MERGE_C R4, RZ, R4, RZ ;  /* 0x00000004ff04723e */ /* 0x000fca00048070ff */
[----:B------:R0:W-:Y:S01]  /*4ffb0*/  @!P3 STG.E.U8 desc[UR20][R6.64+0xb1], R4 ;  /* 0x0000b1040600b986 */ /* 0x0001e2000c101114 */
[----:B------:R-:W-:Y:S01]  /*4ffc0*/  LOP3.LUT P1, RZ, R8, 0x20000, RZ, 0xc0, !PT ;  /* 0x0002000008ff7812 */ /* 0x000fe2000782c0ff */
[----:B0-----:R-:W0:Y:S01]  /*4ffd0*/  @!P4 LDC.64 R6, c[0x0][0x5c0] ;  /* 0x00017000ff06cb82 */ /* 0x001e220000000a00 */
[----:B----4-:R-:W-:Y:S01]  /*4ffe0*/  FMUL R4, R196, UR23 ;  /* 0x00000017c4047c20 */ /* 0x010fe20008400000 */
[----:B------:R-:W-:Y:S01]  /*4fff0*/  LOP3.LUT P5, RZ, R5, 0x8000, RZ, 0xc0, !PT ;  /* 0x0000800005ff7812 */ /* 0x000fe200078ac0ff */
[----:B------:R-:W4:Y:S03]  /*50000*/  LDL.LU R196, [R1+0x9e0] ;  /* 0x0009e00001c47983 */ /* 0x000f260000300800 */
[----:B------:R-:W-:-:S05]  /*50010*/  F2FP.SATFINITE.E4M3.F32.PACK_AB_MERGE_C R4, RZ, R4, RZ ;  /* 0x00000004ff04723e */ /* 0x000fca00048070ff */
[----:B---3--:R1:W-:Y:S01]  /*50020*/  @!P6 STG.E.U8 desc[UR20][R94.64+0xb8], R4 ;  /* 0x0000b8045e00e986 */ /* 0x0083e2000c101114 */
[----:B0-----:R-:W-:Y:S01]  /*50030*/  @!P4 IADD3 R6, P6, R88, R6, RZ ;  /* 0x000000065806c210 */ /* 0x001fe20007fde0ff */
[----:B-1----:R-:W-:-:S04]  /*50040*/  FMUL R4, R194, UR23 ;  /* 0x00000017c2047c20 */ /* 0x002fc80008400000 */
[----:B------:R-:W-:Y:S01]  /*50050*/  @!P4 IMAD.X R7, R89, 0x1, R7, P6 ;  /* 0x000000015907c824 */ /* 0x000fe200030e0607 */
[----:B------:R-:W3:Y:S01]  /*50060*/  LDL.LU R194, [R1+0x9e4] ;  /* 0x0009e40001c27983 */ /* 0x000ee20000300800 */
[----:B------:R-:W-:-:S03]  /*50070*/  F2FP.SATFINITE.E4M3.F32.PACK_AB_MERGE_C R4, RZ, R4, RZ ;  /* 0x00000004ff04723e */ /* 0x000fc600048070ff */
[----:B------:R-:W3:Y:S04]  /*50080*/  LDL.LU R88, [R1+0xc98] ;  /* 0x000c980001587983 */ /* 0x000ee80000300800 */
[----:B------:R0:W-:Y:S04]  /*50090*/  @!P1 STG.E.U8 desc[UR20][R92.64+0xb9], R4 ;  /* 0x0000b9045c009986 */ /* 0x0001e8000c101114 */
[----:B------:R-:W3:Y:S01]  /*500a0*/  LDL.LU R89, [R1+0xc94] ;  /* 0x000c940001597983 */ /* 0x000ee20000300800 */
[----:B0-----:R-:W-:-:S05]  /*500b0*/  FMUL R4, R61, UR23 ;  /* 0x000000173d047c20 */ /* 0x001fca0008400000 */
[----:B------:R-:W-:-:S05]  /*500c0*/  F2FP.SATFINITE.E4M3.F32.PACK_AB_MERGE_C R4, RZ, R4, RZ ;  /* 0x00000004ff04723e */ /* 0x000fca00048070ff */
[----:B------:R0:W-:Y:S02]  /*500d0*/  @!P4 STG.E.U8 desc[UR20][R6.64+0xb8], R4 ;  /* 0x0000b8040600c986 */ /* 0x0001e4000c101114 */
[----:B0-----:R-:W0:Y:S02]  /*500e0*/  @!P5 LDC.64 R6, c[0x0][0x5c0] ;  /* 0x00017000ff06db82 */ /* 0x001e240000000a00 */
[----:B0-----:R-:W-:Y:S02]  /*500f0*/  @!P5 IADD3 R6, P6, R90, R6, RZ ;  /* 0x000000065a06d210 */ /* 0x001fe40007fde0ff */
[----:B------:R-:W3:Y:S03]  /*50100*/  LDL.LU R90, [R1+0xc90] ;  /* 0x000c9000015a7983 */ /* 0x000ee60000300800 */
[----:B------:R-:W-:Y:S02]  /*50110*/  @!P5 IMAD.X R7, R91, 0x1, R7, P6 ;  /* 0x000000015b07d824 */ /* 0x000fe400030e0607 */
[----:B------:R-:W3:Y:S04]  /*50120*/  LDL.LU R91, [R1+0xc8c] ;  /* 0x000c8c00015b7983 */ /* 0x000ee80000300800 */
[----:B------:R-:W3:Y:S01]  /*50130*/  LDL.LU R61, [R1+0x9e8] ;  /* 0x0009e800013d7983 */ /* 0x000ee20000300800 */
[----:B--2---:R-:W-:-:S03]  /*50140*/  FMUL R4, R197, UR23 ;  /* 0x00000017c5047c20 */ /* 0x004fc60008400000 */
[----:B------:R-:W2:Y:S01]  /*50150*/  LDL.LU R197, [R1+0x9ec] ;  /* 0x0009ec0001c57983 */ /* 0x000ea20000300800 */
[----:B------:R-:W-:Y:S02]  /*50160*/  LOP3.LUT P3, RZ, R5, 0x4000, RZ, 0xc0, !PT ;  /* 0x0000400005ff7812 */ /* 0x000fe4000786c0ff */
[----:B------:R-:W-:-:S05]  /*50170*/  F2FP.SATFINITE.E4M3.F32.PACK_AB_MERGE_C R4, RZ, R4, RZ ;  /* 0x00000004ff04723e */ /* 0x000fca00048070ff */
[----:B------:R0:W-:Y:S01]  /*50180*/  @!P5 STG.E.U8 desc[UR20][R6.64+0xb9], R4 ;  /* 0x0000b9040600d986 */ /* 0x0001e2000c101114 */
[----:B------:R-:W-:-:S05]  /*50190*/  LOP3.LUT P4, RZ, R8, 0x4000, RZ, 0xc0, !PT ;  /* 0x0000400008ff7812 */ /* 0x000fca000788c0ff */
[----:B0-----:R-:W0:Y:S01]  /*501a0*/  @!P3 LDC.64 R6, c[0x0][0x5c0] ;  /* 0x00017000ff06bb82 */ /* 0x001e220000000a00 */
[----:B------:R-:W-:Y:S01]  /*501b0*/  LOP3.LUT R0, R0, 0xfdffffff, RZ, 0xc0, !PT ;  /* 0xfdffffff00007812 */ /* 0x000fe200078ec0ff */
[----:B----4-:R-:W-:Y:S01]  /*501c0*/  FMUL R9, R196, UR23 ;  /* 0x00000017c4097c20 */ /* 0x010fe20008400000 */
[C---:B------:R-:W-:Y:S02]  /*501d0*/  LOP3.LUT P2, RZ, R8.reuse, 0x10000, RZ, 0xc0, !PT ;  /* 0x0001000008ff7812 */ /* 0x040fe4000784c0ff */
[----:B------:R-:W-:Y:S01]  /*501e0*/  LOP3.LUT P0, RZ, R8, 0x8000, RZ, 0xc0, !PT ;  /* 0x0000800008ff7812 */ /* 0x000fe2000780c0ff */
[----:B------:R-:W-:Y:S02]  /*501f0*/  FMUL R4, R195, UR23 ;  /* 0x00000017c3047c20 */ /* 0x000fe40008400000 */
[----:B------:R-:W-:Y:S01]  /*50200*/  @P4 LOP3.LUT R0, R0, 0x2000000, RZ, 0xfc, !PT ;  /* 0x0200000000004812 */ /* 0x000fe200078efcff */
[----:B------:R-:W4:Y:S01]  /*50210*/  LDL.LU R195, [R1+0x9f0] ;  /* 0x0009f00001c37983 */ /* 0x000f220000300800 */
[----:B------:R-:W-:-:S02]  /*50220*/  LOP3.LUT P4, RZ, R5, 0x2000, RZ, 0xc0, !PT ;  /* 0x0000200005ff7812 */ /* 0x000fc4000788c0ff */
[----:B------:R-:W-:Y:S02]  /*50230*/  F2FP.SATFINITE.E4M3.F32.PACK_AB_MERGE_C R11, RZ, R9, RZ ;  /* 0x00000009ff0b723e */ /* 0x000fe400048070ff */
[----:B------:R-:W-:Y:S02]  /*50240*/  F2FP.SATFINITE.E4M3.F32.PACK_AB_MERGE_C R4, RZ, R4, RZ ;  /* 0x00000004ff04723e */ /* 0x000fe400048070ff */
[----:B0-----:R-:W-:Y:S02]  /*50250*/  @!P3 IADD3 R6, P6, R84, R6, RZ ;  /* 0x000000065406b210 */ /* 0x001fe40007fde0ff */
[----:B------:R-:W4:Y:S03]  /*50260*/  LDL.LU R84, [R1+0xc88] ;  /* 0x000c880001547983 */ /* 0x000f260000300800 */
[----:B------:R-:W-:Y:S02]  /*50270*/  @!P3 IMAD.X R7, R86, 0x1, R7, P6 ;  /* 0x000000015607b824 */ /* 0x000fe400030e0607 */
[----:B------:R-:W4:Y:S04]  /*50280*/  LDL.LU R86, [R1+0xc84] ;  /* 0x000c840001567983 */ /* 0x000f280000300800 */
[----:B------:R-:W4:Y:S01]  /*50290*/  LDL.LU R196, [R1+0x9f4] ;  /* 0x0009f40001c47983 */ /* 0x000f220000300800 */
[----:B---3--:R-:W-:-:S05]  /*502a0*/  FMUL R9, R194, UR23 ;  /* 0x00000017c2097c20 */ /* 0x008fca0008400000 */
[----:B------:R-:W-:Y:S01]  /*502b0*/  F2FP.SATFINITE.E4M3.F32.PACK_AB_MERGE_C R13, RZ, R9, RZ ;  /* 0x00000009ff0d723e */ /* 0x000fe200048070ff */
[----:B------:R-:W-:Y:S04]  /*502c0*/  @!P2 STG.E.U8 desc[UR20][R90.64+0xc0], R4 ;  /* 0x0000c0045a00a986 */ /* 0x000fe8000c101114 */
[----:B------:R-:W-:Y:S04]  /*502d0*/  @!P0 STG.E.U8 desc[UR20][R88.64+0xc1], R11 ;  /* 0x0000c10b58008986 */ /* 0x000fe8000c101114 */
[----:B------:R0:W-:Y:S02]  /*502e0*/  @!P3 STG.E.U8 desc[UR20][R6.64+0xc0], R13 ;  /* 0x0000c00d0600b986 */ /* 0x0001e4000c101114 */
[----:B0-----:R-:W0:Y:S02]  /*502f0*/  @!P4 LDC.64 R6, c[0x0][0x5c0] ;  /* 0x00017000ff06cb82 */ /* 0x001e240000000a00 */
[----:B0-----:R-:W-:-:S02]  /*50300*/  @!P4 IADD3 R6, P6, R87, R6, RZ ;  /* 0x000000065706c210 */ /* 0x001fc40007fde0ff */
[----:B------:R-:W3:Y:S03]  /*50310*/  LDL.LU R87, [R1+0xc80] ;  /* 0x000c800001577983 */ /* 0x000ee60000300800 */
[----:B------:R-:W-:Y:S01]  /*50320*/  @!P4 IMAD.X R7, R85, 0x1, R7, P6 ;  /* 0x000000015507c824 */ /* 0x000fe200030e0607 */
[----:B------:R-:W3:Y:S04]  /*50330*/  LDL.LU R194, [R1+0x9f8] ;  /* 0x0009f80001c27983 */ /* 0x000ee80000300800 */
[----:B------:R-:W3:Y:S01]  /*50340*/  LDL.LU R85, [R1+0xc7c] ;  /* 0x000c7c0001557983 */ /* 0x000ee20000300800 */
[----:B------:R-:W-:-:S03]  /*50350*/  FMUL R9, R61, UR23 ;  /* 0x000000173d097c20 */ /* 0x000fc60008400000 */
[----:B------:R-:W3:Y:S02]  /*50360*/  LDL.LU R61, [R1+0x9fc] ;  /* 0x0009fc00013d7983 */ /* 0x000ee40000300800 */
[----:B------:R-:W-:Y:S01]  /*50370*/  F2FP.SATFINITE.E4M3.F32.PACK_AB_MERGE_C R11, RZ, R9, RZ ;  /* 0x00000009ff0b723e */ /* 0x000fe200048070ff */
[----:B--2---:R-:W-:Y:S02]  /*50380*/  FMUL R9, R197, UR23 ;  /* 0x00000017c5097c20 */ /* 0x004fe40008400000 */
[----:B------:R-:W2:Y:S01]  /*50390*/  LDL.LU R197, [R1+0xa00] ;  /* 0x000a000001c57983 */ /* 0x000ea20000300800 */
[C---:B------:R-:W-:Y:S02]  /*503a0*/  LOP3.LUT P6, RZ, R5.reuse, 0x2000, RZ, 0xc0, !PT ;  /* 0x0000200005ff7812 */ /* 0x040fe400078cc0ff */
[----:B------:R-:W-:-:S11]  /*503b0*/  LOP3.LUT P5, RZ, R5, 0x1000, RZ, 0xc0, !PT ;  /* 0x0000100005ff7812 */ /* 0x000fd600078ac0ff */
[----:B------:R0:W-:Y:S02]  /*503c0*/  @!P6 STG.E.U8 desc[UR20][R6.64+0xc1], R11 ;  /* 0x0000c10b0600e986 */ /* 0x0001e4000c101114 */
[----:B0-----:R-:W0:Y:S01]  /*503d0*/  @!P5 LDC.64 R6, c[0x0][0x5c0] ;  /* 0x00017000ff06db82 */ /* 0x001e220000000a00 */
[----:B------:R-:W-:Y:S01]  /*503e0*/  F2FP.SATFINITE.E4M3.F32.PACK_AB_MERGE_C R15, RZ, R9, RZ ;  /* 0x00000009ff0f723e */ /* 0x000fe200048070ff */
[----:B----4-:R-:W-:Y:S02]  /*503f0*/  FMUL R9, R195, UR23 ;  /* 0x00000017c3097c20 */ /* 0x010fe40008400000 */
[----:B------:R-:W4:Y:S01]  /*50400*/  LDL.LU R195, [R1+0xa04] ;  /* 0x000a040001c37983 */ /* 0x000f220000300800 */
[----:B------:R-:W-:Y:S02]  /*50410*/  LOP3.LUT P2, RZ, R8, 0x1000, RZ, 0xc0, !PT ;  /* 0x0000100008ff7812 */ /* 0x000fe4000784c0ff */
[----:B------:R-:W-:Y:S02]  /*50420*/  LOP3.LUT P4, RZ, R0, 0x2000000, RZ, 0xc0, !PT ;  /* 0x0200000000ff7812 */ /* 0x000fe4000788c0ff */
[----:B------:R-:W-:-:S02]  /*50430*/  LOP3.LUT P1, RZ, R8, 0x2000, RZ, 0xc0, !PT ;  /* 0x0000200008ff7812 */ /* 0x000fc4000782c0ff */
[----:B------:R-:W-:Y:S02]  /*50440*/  P2R R4, PR, RZ, 0x4 ;  /* 0x00000004ff047803 */ /* 0x000fe40000000000 */
[----:B0-----:R-:W-:-:S05]  /*50450*/  @!P5 IADD3 R6, P6, R211, R6, RZ ;  /* 0x00000006d306d210 */ /* 0x001fca0007fde0ff */
[----:B------:R-:W-:Y:S02]  /*50460*/  @!P5 IMAD.X R7, R83, 0x1, R7, P6 ;  /* 0x000000015307d824 */ /* 0x000fe400030e0607 */
[----:B------:R-:W4:Y:S01]  /*50470*/  LDL.LU R83, [R1+0xc78] ;  /* 0x000c780001537983 */ /* 0x000f220000300800 */
[----:B------:R-:W-:Y:S02]  /*50480*/  LOP3.LUT P2, RZ, R5, 0x800, RZ, 0xc0, !PT ;  /* 0x0000080005ff7812 */ /* 0x000fe4000784c0ff */
[----:B------:R-:W-:Y:S01]  /*50490*/  F2FP.SATFINITE.E4M3.F32.PACK_AB_MERGE_C R13, RZ, R9, RZ ;  /* 0x00000009ff0d723e */ /* 0x000fe200048070ff */
[----:B------:R-:W-:Y:S02]  /*504a0*/  FMUL R9, R196, UR23 ;  /* 0x00000017c4097c20 */ /* 0x000fe40008400000 */
[----:B------:R-:W4:Y:S03]  /*504b0*/  LDL.LU R196, [R1+0xa08] ;  /* 0x000a080001c47983 */ /* 0x000f260000300800 */
[----:B------:R-:W-:Y:S01]  /*504c0*/  F2FP.SATFINITE.E4M3.F32.PACK_AB_MERGE_C R9, RZ, R9, RZ ;  /* 0x00000009ff09723e */ /* 0x000fe200048070ff */
[----:B---3--:R-:W-:Y:S04]  /*504d0*/  @!P4 STG.E.U8 desc[UR20][R86.64+0xc8], R15 ;  /* 0x0000c80f5600c986 */ /* 0x008fe8000c101114 */
[----:B------:R-:W-:Y:S04]  /*504e0*/  @!P1 STG.E.U8 desc[UR20][R84.64+0xc9], R13 ;  /* 0x0000c90d54009986 */ /* 0x000fe8000c101114 */
[----:B------:R0:W-:Y:S02]  /*504f0*/  @!P5 STG.E.U8 desc[UR20][R6.64+0xc8], R9 ;  /* 0x0000c8090600d986 */ /* 0x0001e4000c101114 */
[----:B0-----:R-:W0:Y:S02]  /*50500*/  @!P2 LDC.64 R6, c[0x0][0x5c0] ;  /* 0x00017000ff06ab82 */ /* 0x001e240000000a00 */
[----:B0-----:R-:W-:-:S05]  /*50510*/  @!P2 IADD3 R6, P6, R210, R6, RZ ;  /* 0x00000006d206a210 */ /* 0x001fca0007fde0ff */
[----:B------:R-:W-:Y:S02]  /*50520*/  @!P2 IMAD.X R7, R2, 0x1, R7, P6 ;  /* 0x000000010207a824 */ /* 0x000fe400030e0607 */
[----:B------:R-:W3:Y:S01]  /*50530*/  LDL.LU R2, [R1+0xc74] ;  /* 0x000c740001027983 */ /* 0x000ee20000300800 */
[----:B------:R-:W-:-:S03]  /*50540*/  ISETP.NE.AND P2, PT, R4, RZ, PT ;  /* 0x000000ff0400720c */ /* 0x000fc60003f45270 */
[----:B------:R-:W3:Y:S01]  /*50550*/  LDL.LU R69, [R1+0xa0c] ;  /* 0x000a0c0001457983 */ /* 0x000ee20000300800 */
[----:B------:R-:W-:-:S03]  /*50560*/  FMUL R4, R194, UR23 ;  /* 0x00000017c2047c20 */ /* 0x000fc60008400000 */
[----:B------:R-:W3:Y:S02]  /*50570*/  LDL.LU R194, [R1+0xa10] ;  /* 0x000a100001c27983 */ /* 0x000ee40000300800 */
[----:B------:R-:W-:Y:S01]  /*50580*/  F2FP.SATFINITE.E4M3.F32.PACK_AB_MERGE_C R11, RZ, R4, RZ ;  /* 0x00000004ff0b723e */ /* 0x000fe200048070ff */
[----:B------:R-:W-:-:S05]  /*50590*/  FMUL R4, R61, UR23 ;  /* 0x000000173d047c20 */ /* 0x000fca0008400000 */
[----:B------:R-:W-:Y:S01]  /*505a0*/  F2FP.SATFINITE.E4M3.F32.PACK_AB_MERGE_C R13, RZ, R4, RZ ;  /* 0x00000004ff0d723e */ /* 0x000fe200048070ff */
[----:B--2---:R-:W-:Y:S02]  /*505b0*/  FMUL R4, R197, UR23 ;  /* 0x00000017c5047c20 */ /* 0x004fe40008400000 */
[----:B------:R-:W2:Y:S01]  /*505c0*/  LDL.LU R197, [R1+0xa14] ;  /* 0x000a140001c57983 */ /* 0x000ea20000300800 */
[C---:B------:R-:W-:Y:S02]  /*505d0*/  LOP3.LUT P6, RZ, R5.reuse, 0x800, RZ, 0xc0, !PT ;  /* 0x0000080005ff7812 */ /* 0x040fe400078cc0ff */
[----:B------:R-:W-:-:S11]  /*505e0*/  LOP3.LUT P3, RZ, R5, 0x400, RZ, 0xc0, !PT ;  /* 0x0000040005ff7812 */ /* 0x000fd6000786c0ff */
[----:B------:R0:W-:Y:S02]  /*505f0*/  @!P6 STG.E.U8 desc[UR20][R6.64+0xc9], R11 ;  /* 0x0000c90b0600e986 */ /* 0x0001e4000c101114 */
[----:B0-----:R-:W0:Y:S01]  /*50600*/  @!P3 LDC.64 R6, c[0x0][0x5c0] ;  /* 0x00017000ff06bb82 */ /* 0x001e220000000a00 */
[----:B------:R-:W-:Y:S02]  /*50610*/  LOP3.LUT P0, RZ, R8, 0x800, RZ, 0xc0, !PT ;  /* 0x0000080008ff7812 */ /* 0x000fe4000780c0ff */
[----:B------:R-:W-:Y:S02]  /*50620*/  LOP3.LUT P4, RZ, R5, 0x200, RZ, 0xc0, !PT ;  /* 0x0000020005ff7812 */ /* 0x000fe4000788c0ff */
[----:B------:R-:W-:Y:S01]  /*50630*/  F2FP.SATFINITE.E4M3.F32.PACK_AB_MERGE_C R9, RZ, R4, RZ ;  /* 0x00000004ff09723e */ /* 0x000fe200048070ff */
[----:B----4-:R-:W-:Y:S01]  /*50640*/  FMUL R4, R195, UR23 ;  /* 0x00000017c3047c20 */ /* 0x010fe20008400000 */
[----:B------:R-:W-:Y:S04]  /*50650*/  @!P2 STG.E.U8 desc[UR20][R82.64+0xd0], R13 ;  /* 0x0000d00d5200a986 */ /* 0x000fe8000c101114 */
[----:B------:R-:W-:Y:S01]  /*50660*/  F2FP.SATFINITE.E4M3.F32.PACK_AB_MERGE_C R11, RZ, R4, RZ ;  /* 0x00000004ff0b723e */ /* 0x000fe200048070ff */
[----:B------:R-:W4:Y:S01]  /*50670*/  LDL.LU R195, [R1+0xa18] ;  /* 0x000a180001c37983 */ /* 0x000f220000300800 */
[----:B0-----:R-:W-:-:S03]  /*50680*/  @!P3 IADD3 R6, P6, R183, R6, RZ ;  /* 0x00000006b706b210 */ /* 0x001fc60007fde0ff */
[----:B------:R0:W-:Y:S02]  /*50690*/  @!P0 STG.E.U8 desc[UR20][R80.64+0xd1], R9 ;  /* 0x0000d10950008986 */ /* 0x0001e4000c101114 */
[----:B------:R-:W-:Y:S01]  /*506a0*/  @!P3 IMAD.X R7, R212, 0x1, R7, P6 ;  /* 0x00000001d407b824 */ /* 0x000fe200030e0607 */
[----:B------:R-:W-:Y:S01]  /*506b0*/  LOP3.LUT P1, RZ, R5, 0x100, RZ, 0xc0, !PT ;  /* 0x0000010005ff7812 */ /* 0x000fe2000782c0ff */
[----:B------:R-:W-:Y:S01]  /*506c0*/  FMUL R4, R196, UR23 ;  /* 0x00000017c4047c20 */ /* 0x000fe20008400000 */
[----:B------:R-:W4:Y:S04]  /*506d0*/  LDL.LU R61, [R1+0xa1c] ;  /* 0x000a1c00013d7983 */ /* 0x000f280000300800 */
[----:B------:R1:W-:Y:S01]  /*506e0*/  @!P3 STG.E.U8 desc[UR20][R6.64+0xd0], R11 ;  /* 0x0000d00b0600b986 */ /* 0x0003e2000c101114 */
[----:B0-----:R-:W-:-:S03]  /*506f0*/  F2FP.SATFINITE.E4M3.F32.PACK_AB_MERGE_C R9, RZ, R4, RZ ;  /* 0x00000004ff09723e */ /* 0x001fc600048070ff */
[----:B------:R-:W4:Y:S01]  /*50700*/  LDL.LU R196, [R1+0xa20] ;  /* 0x000a200001c47983 */ /* 0x000f220000300800 */
[----:B-1----:R-:W0:Y:S02]  /*50710*/  @!P4 LDC.64 R6, c[0x0][0x5c0] ;  /* 0x00017000ff06cb82 */ /* 0x002e240000000a00 */
[----:B0-----:R-:W-:-:S05]  /*50720*/  @!P4 IADD3 R6, P6, R182, R6, RZ ;  /* 0x00000006b606c210 */ /* 0x001fca0007fde0ff */
[----:B------:R-:W-:-:S05]  /*50730*/  @!P4 IMAD.X R7, R202, 0x1, R7, P6 ;  /* 0x00000001ca07c824 */ /* 0x000fca00030e0607 */
[----:B------:R0:W-:Y:S01]  /*50740*/  @!P4 STG.E.U8 desc[UR20][R6.64+0xd1], R9 ;  /* 0x0000d1090600c986 */ /* 0x0001e2000c101114 */
[----:B------:R-:W-:Y:S01]  /*50750*/  LOP3.LUT P6, RZ, R8, 0x400, RZ, 0xc0, !PT ;  /* 0x0000040008ff7812 */ /* 0x000fe200078cc0ff */
[----:B0-----:R-:W0:Y:S01]  /*50760*/  @!P1 LDC.64 R6, c[0x0][0x5c0] ;  /* 0x00017000ff069b82 */ /* 0x001e220000000a00 */
[----:B---3--:R-:W-:-:S05]  /*50770*/  FMUL R4, R69, UR23 ;  /* 0x0000001745047c20 */ /* 0x008fca0008400000 */
[----:B------:R-:W-:Y:S01]  /*50780*/  F2FP.SATFINITE.E4M3.F32.PACK_AB_MERGE_C R13, RZ, R4, RZ ;  /* 0x00000004ff0d723e */ /* 0x000fe200048070ff */
[----:B------:R-:W-:Y:S02]  /*50790*/  FMUL R4, R194, UR23 ;  /* 0x00000017c2047c20 */ /* 0x000fe40008400000 */
[----:B------:R-:W3:Y:S04]  /*507a0*/  LDL.LU R194, [R1+0xa24] ;  /* 0x000a240001c27983 */ /* 0x000ee80000300800 */
[----:B------:R-:W-:Y:S01]  /*507b0*/  @!P6 STG.E.U8 desc[UR20][R78.64+0xd8], R13 ;  /* 0x0000d80d4e00e986 */ /* 0x000fe2000c101114 */
[----:B0-----:R-:W-:Y:S02]  /*507c0*/  @!P1 IADD3 R6, P6, R213, R6, RZ ;  /* 0x00000006d5069210 */ /* 0x001fe40007fde0ff */
[----:B------:R-:W-:Y:S01]  /*507d0*/  F2FP.SATFINITE.E4M3.F32.PACK_AB_MERGE_C R11, RZ, R4, RZ ;  /* 0x00000004ff0b723e */ /* 0x000fe200048070ff */
[----:B--2---:R-:W-:-:S02]  /*507e0*/  FMUL R4, R197, UR23 ;  /* 0x00000017c5047c20 */ /* 0x004fc40008400000 */
[----:B------:R-:W-:Y:S02]  /*507f0*/  @!P1 IMAD.X R7, R3, 0x1, R7, P6 ;  /* 0x0000000103079824 */ /* 0x000fe400030e0607 */
[----:B------:R-:W2:Y:S04]  /*50800*/  LDL.LU R3, [R1+0xc70] ;  /* 0x000c700001037983 */ /* 0x000ea80000300800 */
[----:B------:R-:W2:Y:S01]  /*50810*/  LDL.LU R197, [R1+0xa28] ;  /* 0x000a280001c57983 */ /* 0x000ea20000300800 */
[----:B------:R-:W-:-:S03]  /*50820*/  LOP3.LUT P5, RZ, R8, 0x200, RZ, 0xc0, !PT ;  /* 0x0000020008ff7812 */ /* 0x000fc600078ac0ff */
[----:B------:R-:W2:Y:S01]  /*50830*/  LDL.LU R69, [R1+0xa2c] ;  /* 0x000a2c0001457983 */ /* 0x000ea20000300800 */
[----:B------:R-:W-:-:S09]  /*50840*/  LOP3.LUT P6, RZ, R5, 0x100, RZ, 0xc0, !PT ;  /* 0x0000010005ff7812 */ /* 0x000fd200078cc0ff */
[----:B------:R0:W-:Y:S01]  /*50850*/  @!P5 STG.E.U8 desc[UR20][R76.64+0xd9], R11 ;  /* 0x0000d90b4c00d986 */ /* 0x0001e2000c101114 */
[----:B----4-:R-:W-:-:S03]  /*50860*/  FMUL R9, R195, UR23 ;  /* 0x00000017c3097c20 */ /* 0x010fc60008400000 */
[----:B------:R-:W4:Y:S02]  /*50870*/  LDL.LU R195, [R1+0xa30] ;  /* 0x000a300001c37983 */ /* 0x000f240000300800 */
[----:B0-----:R-:W-:Y:S02]  /*50880*/  F2FP.SATFINITE.E4M3.F32.PACK_AB_MERGE_C R11, RZ, R9, RZ ;  /* 0x00000009ff0b723e */ /* 0x001fe400048070ff */
[----:B------:R-:W-:Y:S01]  /*50890*/  F2FP.SATFINITE.E4M3.F32.PACK_AB_MERGE_C R15, RZ, R4, RZ ;  /* 0x00000004ff0f723e */ /* 0x000fe200048070ff */
[----:B------:R-:W-:-:S05]  /*508a0*/  FMUL R9, R61, UR23 ;  /* 0x000000173d097c20 */ /* 0x000fca0008400000 */
[----:B------:R-:W-:Y:S01]  /*508b0*/  F2FP.SATFINITE.E4M3.F32.PACK_AB_MERGE_C R13, RZ, R9, RZ ;  /* 0x00000009ff0d723e */ /* 0x000fe200048070ff */
[----:B------:R-:W-:Y:S02]  /*508c0*/  FMUL R9, R196, UR23 ;  /* 0x00000017c4097c20 */ /* 0x000fe40008400000 */
[----:B------:R-:W4:Y:S04]  /*508d0*/  LDL.LU R196, [R1+0xa34] ;  /* 0x000a340001c47983 */ /* 0x000f280000300800 */
[----:B------:R-:W4:Y:S04]  /*508e0*/  LDL.LU R61, [R1+0xa38] ;  /* 0x000a3800013d7983 */ /* 0x000f280000300800 */
[----:B------:R3:W-:Y:S01]  /*508f0*/  @!P6 STG.E.U8 desc[UR20][R6.64+0xd8], R15 ;  /* 0x0000d80f0600e986 */ /* 0x0007e2000c101114 */
[----:B------:R-:W-:-:S02]  /*50900*/  LOP3.LUT P2, RZ, R5, 0x80, RZ, 0xc0, !PT ;  /* 0x0000008005ff7812 */ /* 0x000fc4000784c0ff */
[C---:B------:R-:W-:Y:S02]  /*50910*/  LOP3.LUT P0, RZ, R5.reuse, 0x40, RZ, 0xc0, !PT ;  /* 0x0000004005ff7812 */ /* 0x040fe4000780c0ff */
[----:B------:R-:W-:-:S09]  /*50920*/  LOP3.LUT P4, RZ, R5, 0x20, RZ, 0xc0, !PT ;  /* 0x0000002005ff7812 */ /* 0x000fd2000788c0ff */
[----:B------:R-:W0:Y:S01]  /*50930*/  @!P2 LDC.64 R4, c[0x0][0x5c0] ;  /* 0x00017000ff04ab82 */ /* 0x000e220000000a00 */
[----:B---3--:R-:W-:Y:S02]  /*50940*/  FMUL R6, R194, UR23 ;  /* 0x00000017c2067c20 */ /* 0x008fe40008400000 */
[----:B------:R-:W3:Y:S03]  /*50950*/  LDL.LU R194, [R1+0xa3c] ;  /* 0x000a3c0001c27983 */ /* 0x000ee60000300800 */
[----:B------:R-:W-:Y:S01]  /*50960*/  F2FP.SATFINITE.E4M3.F32.PACK_AB_MERGE_C R7, RZ, R6, RZ ;  /* 0x00000006ff07723e */ /* 0x000fe200048070ff */
[----:B--2---:R-:W-:Y:S02]  /*50970*/  FMUL R6, R197, UR23 ;  /* 0x00000017c5067c20 */ /* 0x004fe40008400000 */
[----:B------:R-:W2:Y:S01]  /*50980*/  LDL.LU R197, [R1+0xa40] ;  /* 0x000a400001c57983 */ /* 0x000ea20000300800 */
[----:B0-----:R-:W-:-:S05]  /*50990*/  @!P2 IADD3 R4, P6, R168, R4, RZ ;  /* 0x00000004a804a210 */ /* 0x001fca0007fde0ff */
[----:B------:R-:W-:-:S05]  /*509a0*/  @!P2 IMAD.X R5, R203, 0x1, R5, P6 ;  /* 0x00000001cb05a824 */ /* 0x000fca00030e0605 */
[----:B------:R0:W-:Y:S01]  /*509b0*/  @!P2 STG.E.U8 desc[UR20][R4.64+0xd9], R11 ;  /* 0x0000d90b0400a986 */ /* 0x0001e2000c101114 */
[C---:B------:R-:W-:Y:S01]  /*509c0*/  LOP3.LUT P6, RZ, R8.reuse, 0x100, RZ, 0xc0, !PT ;  /* 0x0000010008ff7812 */ /* 0x040fe200078cc0ff */
[----:B0-----:R-:W0:Y:S01]  /*509d0*/  @!P0 LDC.64 R4, c[0x0][0x5c0] ;  /* 0x00017000ff048b82 */ /* 0x001e220000000a00 */
[----:B------:R-:W-:-:S11]  /*509e0*/  LOP3.LUT P3, RZ, R8, 0x80, RZ, 0xc0, !PT ;  /* 0x0000008008ff7812 */ /* 0x000fd6000786c0ff */
[----:B------:R-:W-:Y:S01]  /*509f0*/  @!P6 STG.E.U8 desc[UR20][R74.64+0xe0], R13 ;  /* 0x0000e00d4a00e986 */ /* 0x000fe2000c101114 */
[----:B------:R-:W-:-:S05]  /*50a00*/  F2FP.SATFINITE.E4M3.F32.PACK_AB_MERGE_C R9, RZ, R9, RZ ;  /* 0x00000009ff09723e */ /* 0x000fca00048070ff */
[----:B------:R-:W-:Y:S01]  /*50a10*/  @!P3 STG.E.U8 desc[UR20][R72.64+0xe1], R9 ;  /* 0x0000e1094800b986 */ /* 0x000fe2000c101114 */
[----:B0-----:R-:W-:-:S05]  /*50a20*/  @!P0 IADD3 R4, P6, R49, R4, RZ ;  /* 0x0000000431048210 */ /* 0x001fca0007fde0ff */
[----:B------:R-:W-:-:S05]  /*50a30*/  @!P0 IMAD.X R5, R57, 0x1, R5, P6 ;  /* 0x0000000139058824 */ /* 0x000fca00030e0605 */
[----:B------:R0:W-:Y:S02]  /*50a40*/  @!P0 STG.E.U8 desc[UR20][R4.64+0xe0], R7 ;  /* 0x0000e00704008986 */ /* 0x0001e4000c101114 */
[----:B0-----:R-:W0:Y:S01]  /*50a50*/  @!P4 LDC.64 R4, c[0x0][0x5c0] ;  /* 0x00017000ff04cb82 */ /* 0x001e220000000a00 */
[----:B------:R-:W-:Y:S01]  /*50a60*/  F2FP.SATFINITE.E4M3.F32.PACK_AB_MERGE_C R9, RZ, R6, RZ ;  /* 0x00000006ff09723e */ /* 0x000fe200048070ff */
[----:B------:R-:W-:Y:S02]  /*50a70*/  FMUL R6, R69, UR23 ;  /* 0x0000001745067c20 */ /* 0x000fe40008400000 */
[----:B------:R-:W2:Y:S03]  /*50a80*/  LDL.LU R69, [R1+0xa44] ;  /* 0x000a440001457983 */ /* 0x000ea60000300800 */
[----:B------:R-:W-:Y:S01]  /*50a90*/  F2FP.SATFINITE.E4M3.F32.PACK_AB_MERGE_C R11, RZ, R6, RZ ;  /* 0x00000006ff0b723e */ /* 0x000fe200048070ff */
[----:B----4-:R-:W-:-:S02]  /*50aa0*/  FMUL R6, R195, UR23 ;  /* 0x00000017c3067c20 */ /* 0x010fc40008400000 */
[----:B------:R-:W4:Y:S01]  /*50ab0*/  LDL.LU R195, [R1+0xa48] ;  /* 0x000a480001c37983 */ /* 0x000f220000300800 */
[----:B------:R-:W-:Y:S02]  /*50ac0*/  LOP3.LUT P5, RZ, R8, 0x40, RZ, 0xc0, !PT ;  /* 0x0000004008ff7812 */ /* 0x000fe400078ac0ff */
[----:B------:R-:W-:Y:S01]  /*50ad0*/  F2FP.SATFINITE.E4M3.F32.PACK_AB_MERGE_C R7, RZ, R6, RZ ;  /* 0x00000006ff07723e */ /* 0x000fe200048070ff */
[----:B------:R-:W-:Y:S02]  /*50ae0*/  FMUL R6, R196, UR23 ;  /* 0x00000017c4067c20 */ /* 0x000fe40008400000 */
[----:B------:R-:W4:Y:S01]  /*50af0*/  LDL.LU R196, [R1+0xa4c] ;  /* 0x000a4c0001c47983 */ /* 0x000f220000300800 */
[----:B0-----:R-:W-:-:S05]  /*50b00*/  @!P4 IADD3 R4, P6, R31, R4, RZ ;  /* 0x000000041f04c210 */ /* 0x001fca0007fde0ff */
[----:B------:R-:W-:-:S05]  /*50b10*/  @!P4 IMAD.X R5, R56, 0x1, R5, P6 ;  /* 0x000000013805c824 */ /* 0x000fca00030e0605 */
[----:B------:R0:W-:Y:S04]  /*50b20*/  @!P4 STG.E.U8 desc[UR20][R4.64+0xe1], R9 ;  /* 0x0000e1090400c986 */ /* 0x0001e8000c101114 */
[----:B------:R1:W-:Y:S01]  /*50b30*/  @!P5 STG.E.U8 desc[UR20][R70.64+0xe8], R11 ;  /* 0x0000e80b4600d986 */ /* 0x0003e2000c101114 */
[----:B0-----:R-:W-:Y:S01]  /*50b40*/  F2FP.SATFINITE.E4M3.F32.PACK_AB_MERGE_C R9, RZ, R6, RZ ;  /* 0x00000006ff09723e */ /* 0x001fe200048070ff */
[----:B------:R-:W-:Y:S02]  /*50b50*/  FMUL R6, R61, UR23 ;  /* 0x000000173d067c20 */ /* 0x000fe40008400000 */
[----:B------:R-:W4:Y:S03]  /*50b60*/  LDL.LU R61, [R1+0xa50] ;  /* 0x000a5000013d7983 */ /* 0x000f260000300800 */
[----:B-1----:R-:W-:Y:S01]  /*50b70*/  F2FP.SATFINITE.E4M3.F32.PACK_AB_MERGE_C R11, RZ, R6, RZ ;  /* 0x00000006ff0b723e */ /* 0x002fe200048070ff */
[----:B---3--:R-:W-:-:S05]  /*50b80*/  FMUL R6, R194, UR23 ;  /* 0x00000017c2067c20 */ /* 0x008fca0008400000 */
[----:B------:R-:W-:Y:S01]  /*50b90*/  F2FP.SATFINITE.E4M3.F32.PACK_AB_MERGE_C R13, RZ, R6, RZ ;  /* 0x00000006ff0d723e */ /* 0x000fe200048070ff */
[----:B--2---:R-:W-:Y:S02]  /*50ba0*/  FMUL R6, R197, UR23 ;  /* 0x00000017c5067c20 */ /* 0x004fe40008400000 */
[----:B------:R-:W2:Y:S01]  /*50bb0*/  LDL.LU R197, [R1+0xa54] ;  /* 0x000a540001c57983 */ /* 0x000ea20000300800 */
[----:B------:R-:W-:Y:S02]  /*50bc0*/  LOP3.LUT P5, RZ, R0, 0x100000, RZ, 0xc0, !PT ;  /* 0x0010000000ff7812 */ /* 0x000fe400078ac0ff */
[----:B------:R-:W-:Y:S01]  /*50bd0*/  LOP3.LUT P6, RZ, R8, 0x20, RZ, 0xc0, !PT ;  /* 0x0000002008ff7812 */ /* 0x000fe200078cc0ff */
[----:B------:R-:W3:Y:S10]  /*50be0*/  LDL.LU R194, [R1+0xa58] ;  /* 0x000a580001c27983 */ /* 0x000ef40000300800 */
[----:B------:R-:W0:Y:S01]  /*50bf0*/  @!P5 LDC.64 R4, c[0x0][0x5c0] ;  /* 0x00017000ff04db82 */ /* 0x000e220000000a00 */
[----:B------:R-:W-:Y:S01]  /*50c00*/  LOP3.LUT P4, RZ, R0, 0x200000, RZ, 0xc0, !PT ;  /* 0x0020000000ff7812 */ /* 0x000fe2000788c0ff */
[----:B------:R-:W-:Y:S01]  /*50c10*/  @!P6 STG.E.U8 desc[UR20][R66.64+0xe9], R7 ;  /* 0x0000e9074200e986 */ /* 0x000fe2000c101114 */
[----:B0-----:R-:W-:-:S05]  /*50c20*/  @!P5 IADD3 R4, P6, R23, R4, RZ ;  /* 0x000000041704d210 */ /* 0x001fca0007fde0ff */
[----:B------:R-:W-:-:S05]  /*50c30*/  @!P5 IMAD.X R5, R51, 0x1, R5, P6 ;  /* 0x000000013305d824 */ /* 0x000fca00030e0605 */
[----:B------:R0:W-:Y:S02]  /*50c40*/  @!P5 STG.E.U8 desc[UR20][R4.64+0xe8], R9 ;  /* 0x0000e8090400d986 */ /* 0x0001e4000c101114 */
[----:B0-----:R-:W0:Y:S01]  /*50c50*/  @!P4 LDC.64 R4, c[0x0][0x5c0] ;  /* 0x00017000ff04cb82 */ /* 0x001e220000000a00 */
[----:B------:R-:W-:Y:S02]  /*50c60*/  LOP3.LUT P3, RZ, R8, 0x10, RZ, 0xc0, !PT ;  /* 0x0000001008ff7812 */ /* 0x000fe4000786c0ff */
[----:B------:R-:W-:Y:S01]  /*50c70*/  F2FP.SATFINITE.E4M3.F32.PACK_AB_MERGE_C R15, RZ, R6, RZ ;  /* 0x00000006ff0f723e */ /* 0x000fe200048070ff */
[----:B----4-:R-:W-:Y:S02]  /*50c80*/  FMUL R10, R195, UR23 ;  /* 0x00000017c30a7c20 */ /* 0x010fe40008400000 */
[----:B------:R-:W4:Y:S01]  /*50c90*/  LDL.LU R195, [R1+0xa5c] ;  /* 0x000a5c0001c37983 */ /* 0x000f220000300800 */
[----:B0-----:R-:W-:-:S05]  /*50ca0*/  @!P4 IADD3 R4, P5, R22, R4, RZ ;  /* 0x000000041604c210 */ /* 0x001fca0007fbe0ff */
[----:B------:R-:W-:-:S05]  /*50cb0*/  @!P4 IMAD.X R5, R27, 0x1, R5, P5 ;  /* 0x000000011b05c824 */ /* 0x000fca00028e0605 */
[----:B------:R-:W-:Y:S01]  /*50cc0*/  @!P4 STG.E.U8 desc[UR20][R4.64+0xe9], R11 ;  /* 0x0000e90b0400c986 */ /* 0x000fe2000c101114 */
[----:B------:R-:W-:-:S03]  /*50cd0*/  LOP3.LUT P4, RZ, R8, 0x8, RZ, 0xc0, !PT ;  /* 0x0000000808ff7812 */ /* 0x000fc6000788c0ff */
[----:B------:R0:W-:Y:S02]  /*50ce0*/  @!P3 STG.E.U8 desc[UR20][R64.64+0xf0], R13 ;  /* 0x0000f00d4000b986 */ /* 0x0001e4000c101114 */
[----:B0-----:R-:W-:Y:S01]  /*50cf0*/  F2FP.SATFINITE.E4M3.F32.PACK_AB_MERGE_C R13, RZ, R10, RZ ;  /* 0x0000000aff0d723e */ /* 0x001fe200048070ff */
[----:B------:R-:W-:-:S07]  /*50d00*/  FMUL R10, R196, UR23 ;  /* 0x00000017c40a7c20 */ /* 0x000fce0008400000 */
[----:B------:R0:W-:Y:S04]  /*50d10*/  @!P4 STG.E.U8 desc[UR20][R58.64+0xf1], R15 ;  /* 0x0000f10f3a00c986 */ /* 0x0001e8000c101114 */
[----:B------:R-:W4:Y:S01]  /*50d20*/  LDL.LU R196, [R1+0xa60] ;  /* 0x000a600001c47983 */ /* 0x000f220000300800 */
[----:B0-----:R-:W-:Y:S01]  /*50d30*/  F2FP.SATFINITE.E4M3.F32.PACK_AB_MERGE_C R15, RZ, R10, RZ ;  /* 0x0000000aff0f723e */ /* 0x001fe200048070ff */
[----:B------:R-:W-:-:S05]  /*50d40*/  FMUL R10, R61, UR23 ;  /* 0x000000173d0a7c20 */ /* 0x000fca0008400000 */
[----:B------:R-:W-:Y:S02]  /*50d50*/  F2FP.SATFINITE.E4M3.F32.PACK_AB_MERGE_C R17, RZ, R10, RZ ;  /* 0x0000000aff11723e */ /* 0x000fe400048070ff */
[----:B------:R-:W-:-:S13]  /*50d60*/  LOP3.LUT P3, RZ, R0, 0x80000, RZ, 0xc0, !PT ;  /* 0x0008000000ff7812 */ /* 0x000fda000786c0ff */
[----:B------:R-:W0:Y:S01]  /*50d70*/  @!P3 LDC.64 R4, c[0x0][0x5c0] ;  /* 0x00017000ff04bb82 */ /* 0x000e220000000a00 */
[----:B--2---:R-:W-:Y:S02]  /*50d80*/  FMUL R10, R197, UR23 ;  /* 0x00000017c50a7c20 */ /* 0x004fe40008400000 */
[----:B------:R-:W2:Y:S01]  /*50d90*/  LDL.LU R197, [R1+0xa64] ;  /* 0x000a640001c57983 */ /* 0x000ea20000300800 */
[----:B------:R-:W-:Y:S02]  /*50da0*/  LOP3.LUT P0, RZ, R0, 0x400000, RZ, 0xc0, !PT ;  /* 0x0040000000ff7812 */ /* 0x000fe4000780c0ff */
[----:B0-----:R-:W-:-:S05]  /*50db0*/  @!P3 IADD3 R6, P4, R53, R4, RZ ;  /* 0x000000043506b210 */ /* 0x001fca0007f9e0ff */
[----:B------:R-:W-:Y:S01]  /*50dc0*/  @!P3 IMAD.X R7, R169, 0x1, R5, P4 ;  /* 0x00000001a907b824 */ /* 0x000fe200020e0605 */
[----:B------:R-:W-:-:S05]  /*50dd0*/  LOP3.LUT P2, RZ, R0, 0x800000, RZ, 0xc0, !PT ;  /* 0x0080000000ff7812 */ /* 0x000fca000784c0ff */
[----:B------:R-:W0:Y:S01]  /*50de0*/  @!P0 LDC.64 R4, c[0x0][0x5c0] ;  /* 0x00017000ff048b82 */ /* 0x000e220000000a00 */
[C---:B------:R-:W-:Y:S02]  /*50df0*/  LOP3.LUT P6, RZ, R8.reuse, 0x2, RZ, 0xc0, !PT ;  /* 0x0000000208ff7812 */ /* 0x040fe400078cc0ff */
[----:B------:R-:W-:Y:S01]  /*50e00*/  LOP3.LUT P5, RZ, R8, 0x4, RZ, 0xc0, !PT ;  /* 0x0000000408ff7812 */ /* 0x000fe200078ac0ff */
[----:B------:R-:W-:-:S05]  /*50e10*/  FMUL R8, R69, UR23 ;  /* 0x0000001745087c20 */ /* 0x000fca0008400000 */
[----:B------:R-:W-:Y:S02]  /*50e20*/  F2FP.SATFINITE.E4M3.F32.PACK_AB_MERGE_C R11, RZ, R8, RZ ;  /* 0x00000008ff0b723e */ /* 0x000fe400048070ff */
[----:B------:R-:W1:Y:S01]  /*50e30*/  @!P2 LDC.64 R8, c[0x0][0x5c0] ;  /* 0x00017000ff08ab82 */ /* 0x000e620000000a00 */
[----:B------:R-:W-:Y:S02]  /*50e40*/  LOP3.LUT P1, RZ, R0, 0x1000000, RZ, 0xc0, !PT ;  /* 0x0100000000ff7812 */ /* 0x000fe4000782c0ff */
[----:B------:R3:W-:Y:S01]  /*50e50*/  @!P3 STG.E.U8 desc[UR20][R6.64+0xf0], R11 ;  /* 0x0000f00b0600b986 */ /* 0x0007e2000c101114 */
[----:B0-----:R-:W-:-:S10]  /*50e60*/  @!P0 IADD3 R4, P3, R50, R4, RZ ;  /* 0x0000000432048210 */ /* 0x001fd40007f7e0ff */
[----:B---3--:R-:W0:Y:S01]  /*50e70*/  @!P1 LDC.64 R6, c[0x0][0x5c0] ;  /* 0x00017000ff069b82 */ /* 0x008e220000000a00 */
[----:B------:R-:W-:Y:S01]  /*50e80*/  @!P0 IMAD.X R5, R60, 0x1, R5, P3 ;  /* 0x000000013c058824 */ /* 0x000fe200018e0605 */
[----:B------:R-:W-:-:S04]  /*50e90*/  ISETP.GE.AND P3, PT, R29, 0x181, PT ;  /* 0x000001811d00780c */ /* 0x000fc80003f66270 */
[----:B------:R1:W-:Y:S01]  /*50ea0*/  @!P0 STG.E.U8 desc[UR20][R4.64+0xf1], R13 ;  /* 0x0000f10d04008986 */ /* 0x0003e2000c101114 */
[----:B------:R-:W-:Y:S02]  /*50eb0*/  ISETP.LT.OR P0, PT, R28, 0x1, !P3 ;  /* 0x000000011c00780c */ /* 0x000fe40005f01670 */
[----:B-1----:R-:W-:-:S05]  /*50ec0*/  @!P2 IADD3 R4, P4, R21, R8, RZ ;  /* 0x000000081504a210 */ /* 0x002fca0007f9e0ff */
[----:B------:R-:W-:Y:S01]  /*50ed0*/  @!P2 IMAD.X R5, R26, 0x1, R9, P4 ;  /* 0x000000011a05a824 */ /* 0x000fe200020e0609 */
[----:B------:R-:W-:-:S05]  /*50ee0*/  ISETP.LT.OR P4, PT, R28, 0x2, !P3 ;  /* 0x000000021c00780c */ /* 0x000fca0005f81670 */
[----:B------:R-:W1:Y:S01]  /*50ef0*/  @!P0 LDC.64 R8, c[0x0][0x5c0] ;  /* 0x00017000ff088b82 */ /* 0x000e620000000a00 */
[----:B------:R-:W-:Y:S01]  /*50f00*/  F2FP.SATFINITE.E4M3.F32.PACK_AB_MERGE_C R13, RZ, R10, RZ ;  /* 0x0000000aff0d723e */ /* 0x000fe200048070ff */
[----:B------:R3:W-:Y:S01]  /*50f10*/  @!P5 STG.E.U8 desc[UR20][R62.64+0xf8], R15 ;  /* 0x0000f80f3e00d986 */ /* 0x0007e2000c101114 */
[----:B0-----:R-:W-:Y:S01]  /*50f20*/  @!P1 IADD3 R6, P5, R16, R6, RZ ;  /* 0x0000000610069210 */ /* 0x001fe20007fbe0ff */
[----:B------:R-:W-:Y:S02]  /*50f30*/  FMUL R12, R194, UR23 ;  /* 0x00000017c20c7c20 */ /* 0x000fe40008400000 */
[----:B------:R-:W-:Y:S04]  /*50f40*/  @!P6 STG.E.U8 desc[UR20][R54.64+0xf9], R17 ;  /* 0x0000f9113600e986 */ /* 0x000fe8000c101114 */
[----:B------:R0:W-:Y:S01]  /*50f50*/  @!P2 STG.E.U8 desc[UR20][R4.64+0xf8], R13 ;  /* 0x0000f80d0400a986 */ /* 0x0001e2000c101114 */
[----:B------:R-:W1:Y:S01]  /*50f60*/  @!P4 LDC.64 R10, c[0x0][0x5c0] ;  /* 0x00017000ff0acb82 */ /* 0x000e620000000a00 */
[----:B------:R-:W-:Y:S01]  /*50f70*/  @!P1 IMAD.X R7, R52, 0x1, R7, P5 ;  /* 0x0000000134079824 */ /* 0x000fe200028e0607 */
[----:B---3--:R-:W-:Y:S01]  /*50f80*/  F2FP.SATFINITE.E4M3.F32.PACK_AB_MERGE_C R15, RZ, R12, RZ ;  /* 0x0000000cff0f723e */ /* 0x008fe200048070ff */
[----:B0-----:R-:W-:-:S02]  /*50f90*/  @!P0 IMAD.MOV.U32 R4, RZ, RZ, R24 ;  /* 0x000000ffff048224 */ /* 0x001fc400078e0018 */
[----:B------:R-:W-:Y:S02]  /*50fa0*/  @!P0 IMAD.MOV.U32 R5, RZ, RZ, R30 ;  /* 0x000000ffff058224 */ /* 0x000fe400078e001e */
[----:B------:R-:W-:Y:S01]  /*50fb0*/  @!P0 IMAD.WIDE.U32 R4, R2, 0x180, R4 ;  /* 0x0000018002048825 */ /* 0x000fe200078e0004 */
[----:B------:R1:W-:Y:S01]  /*50fc0*/  @!P1 STG.E.U8 desc[UR20][R6.64+0xf9], R15 ;  /* 0x0000f90f06009986 */ /* 0x0003e2000c101114 */
[C---:B------:R-:W-:Y:S02]  /*50fd0*/  ISETP.LT.OR P2, PT, R28.reuse, 0x9, !P3 ;  /* 0x000000091c00780c */ /* 0x040fe40005f41670 */
[----:B------:R-:W-:Y:S01]  /*50fe0*/  @!P0 IMAD R14, R3, 0x180, RZ ;  /* 0x00000180030e8824 */ /* 0x000fe200078e02ff */
[----:B------:R-:W-:Y:S01]  /*50ff0*/  ISETP.LT.OR P5, PT, R28, 0xa, !P3 ;  /* 0x0000000a1c00780c */ /* 0x000fe20005fa1670 */
[----:B----4-:R-:W-:Y:S01]  /*51000*/  FMUL R12, R195, UR23 ;  /* 0x00000017c30c7c20 */ /* 0x010fe20008400000 */
[----:B-1----:R-:W-:Y:S01]  /*51010*/  @!P0 IADD3 R6, P1, R4, R8, RZ ;  /* 0x0000000804068210 */ /* 0x002fe20007f3e0ff */
[----:B------:R-:W-:-:S03]  /*51020*/  @!P4 IMAD.MOV.U32 R4, RZ, RZ, R24 ;  /* 0x000000ffff04c224 */ /* 0x000fc600078e0018 */
[----:B------:R-:W-:Y:S01]  /*51030*/  @!P0 IADD3.X R7, R9, R5, R14, P1, !PT ;  /* 0x0000000509078210 */ /* 0x000fe20000ffe40e */
[----:B------:R-:W-:Y:S01]  /*51040*/  @!P4 IMAD.MOV.U32 R5, RZ, RZ, R30 ;  /* 0x000000ffff05c224 */ /* 0x000fe200078e001e */
[----:B------:R-:W-:Y:S01]  /*51050*/  F2FP.SATFINITE.E4M3.F32.PACK_AB_MERGE_C R17, RZ, R12, RZ ;  /* 0x0000000cff11723e */ /* 0x000fe200048070ff */
[----:B------:R-:W-:Y:S01]  /*51060*/  @!P4 IMAD R15, R3, 0x180, RZ ;  /* 0x00000180030fc824 */ /* 0x000fe200078e02ff */
[----:B------:R-:W0:Y:S01]  /*51070*/  @!P2 LDC.64 R8, c[0x0][0x5c0] ;  /* 0x00017000ff08ab82 */ /* 0x000e220000000a00 */
[----:B------:R-:W-:Y:S02]  /*51080*/  @!P4 IMAD.WIDE.U32 R4, R2, 0x180, R4 ;  /* 0x000001800204c825 */ /* 0x000fe400078e0004 */
[----:B------:R-:W-:Y:S01]  /*51090*/  @!P0 STG.E.U8 desc[UR20][R6.64], R17 ;  /* 0x0000001106008986 */ /* 0x000fe2000c101114 */
[----:B------:R-:W-:Y:S02]  /*510a0*/  ISETP.GE.AND P0, PT, R29, 0x189, PT ;  /* 0x000001891d00780c */ /* 0x000fe40003f06270 */
[----:B------:R-:W-:-:S02]  /*510b0*/  @!P4 IADD3 R4, P1, R4, R10, RZ ;  /* 0x0000000a0404c210 */ /* 0x000fc40007f3e0ff */
[----:B------:R-:W1:Y:S01]  /*510c0*/  @!P5 LDC.64 R12, c[0x0][0x5c0] ;  /* 0x00017000ff0cdb82 */ /* 0x000e620000000a00 */
[----:B------:R-:W-:Y:S01]  /*510d0*/  FMUL R14, R196, UR23 ;  /* 0x00000017c40e7c20 */ /* 0x000fe20008400000 */
[----:B------:R-:W-:Y:S02]  /*510e0*/  @!P4 IADD3.X R5, R11, R5, R15, P1, !PT ;  /* 0x000000050b05c210 */ /* 0x000fe40000ffe40f */
[----:B------:R-:W-:Y:S02]  /*510f0*/  ISETP.LT.OR P1, PT, R28, 0x1, !P0 ;  /* 0x000000011c00780c */ /* 0x000fe40004721670 */
[----:B------:R-:W-:Y:S01]  /*51100*/  F2FP.SATFINITE.E4M3.F32.PACK_AB_MERGE_C R11, RZ, R14, RZ ;  /* 0x0000000eff0b723e */ /* 0x000fe200048070ff */
[----:B------:R-:W-:Y:S04]  /*51110*/  BSSY B1, `(.L_x_37) ;  /* 0x0000013000017945 */ /* 0x000fe80003800000 */
[----:B------:R3:W-:Y:S02]  /*51120*/  @!P4 STG.E.U8 desc[UR20][R4.64+0x1], R11 ;  /* 0x0000010b0400c986 */ /* 0x0007e4000c101114 */
[----:B---3--:R-:W-:-:S02]  /*51130*/  @!P2 IMAD.MOV.U32 R4, RZ, RZ, R24 ;  /* 0x000000ffff04a224 */ /* 0x008fc400078e0018 */
[----:B------:R-:W-:Y:S02]  /*51140*/  @!P2 IMAD.MOV.U32 R5, RZ, RZ, R30 ;  /* 0x000000ffff05a224 */ /* 0x000fe400078e001e */
[----:B------:R-:W-:-:S04]  /*51150*/  @!P2 IMAD.WIDE.U32 R6, R2, 0x180, R4 ;  /* 0x000001800206a825 */ /* 0x000fc800078e0004 */
[----:B--2---:R-:W-:-:S05]  /*51160*/  FMUL R10, R197, UR23 ;  /* 0x00000017c50a7c20 */ /* 0x004fca0008400000 */
[----:B------:R-:W-:Y:S01]  /*51170*/  F2FP.SATFINITE.E4M3.F32.PACK_AB_MERGE_C R15, RZ, R10, RZ ;  /* 0x0000000aff0f723e */ /* 0x000fe200048070ff */
[----:B01----:R-:W-:Y:S06]  /*51180*/  @P1 BRA `(.L_x_38) ;  /* 0x00000000002c1947 */ /* 0x003fec0003800000 */
[----:B------:R-:W-:Y:S01]  /*51190*/  IMAD.MOV.U32 R4, RZ, RZ, R24 ;  /* 0x000000ffff047224 */ /* 0x000fe200078e0018 */
[----:B------:R-:W-:Y:S01]  /*511a0*/  ULDC.64 UR6, c[0x0][0x5c0] ;  /* 0x0001700000067ab9 */ /* 0x000fe20000000a00 */
[----:B------:R-:W-:Y:S02]  /*511b0*/  IMAD.MOV.U32 R5, RZ, RZ, R30 ;  /* 0x000000ffff057224 */ /* 0x000fe400078e001e */
[----:B------:R-:W-:Y:S02]  /*511c0*/  IMAD R11, R3, 0x180, RZ ;  /* 0x00000180030b7824 */ /* 0x000fe400078e02ff */
[----:B------:R-:W-:-:S04]  /*511d0*/  IMAD.WIDE.U32 R4, R2, 0x180, R4 ;  /* 0x0000018002047825 */ /* 0x000fc800078e0004 */
[----:B------:R-:W-:Y:S02]  /*511e0*/  IMAD.U32 R17, RZ, RZ, UR6 ;  /* 0x00000006ff117e24 */ /* 0x000fe4000f8e00ff */
[----:B------:R-:W-:Y:S02]  /*511f0*/  IMAD.U32 R10, RZ, RZ, UR7 ;  /* 0x00000007ff0a7e24 */ /* 0x000fe4000f8e00ff */
[----:B------:R-:W-:Y:S01]  /*51200*/  IMAD.IADD R11, R5, 0x1, R11 ;  /* 0x00000001050b7824 */ /* 0x000fe200078e020b */
[----:B------:R-:W-:-:S04]  /*51210*/  IADD3 R4, P1, P4, R4, UR28, R17 ;  /* 0x0000001c04047c10 */ /* 0x000fc8000fc3e011 */
[----:B------:R-:W-:-:S05]  /*51220*/  IADD3.X R5, R11, UR27, R10, P1, P4 ;  /* 0x0000001b0b057c10 */ /* 0x000fca0008fe840a */
[----:B------:R0:W-:Y:S04]  /*51230*/  STG.E.U8 desc[UR20][R4.64], R15 ;  /* 0x0000000f04007986 */ /* 0x0001e8000c101114 */
.L_x_38:
[----:B------:R-:W-:Y:S05]  /*51240*/  BSYNC B1 ;  /* 0x0000000000017941 */ /* 0x000fea0003800000 */
.L_x_37:
[----:B0-----:R-:W2:Y:S01]  /*51250*/  LDL.LU R4, [R1+0xa68] ;  /* 0x000a680001047983 */ /* 0x001ea20000300800 */
[----:B------:R-:W-:Y:S01]  /*51260*/  ISETP.LT.OR P1, PT, R28, 0x2, !P0 ;  /* 0x000000021c00780c */ /* 0x000fe20004721670 */
[----:B------:R-:W-:Y:S01]  /*51270*/  @!P2 IMAD R5, R3, 0x180, RZ ;  /* 0x000001800305a824 */ /* 0x000fe200078e02ff */
[----:B------:R-:W-:Y:S01]  /*51280*/  @!P2 IADD3 R6, P4, R6, R8, RZ ;  /* 0x000000080606a210 */ /* 0x000fe20007f9e0ff */
[----:B------:R-:W-:Y:S03]  /*51290*/  BSSY B1, `(.L_x_39) ;  /* 0x0000010000017945 */ /* 0x000fe60003800000 */
[----:B------:R-:W-:Y:S01]  /*512a0*/  @!P2 IADD3.X R7, R9, R7, R5, P4, !PT ;  /* 0x000000070907a210 */ /* 0x000fe200027fe405 */
[----:B--2---:R-:W-:-:S05]  /*512b0*/  FMUL R4, R4, UR23 ;  /* 0x0000001704047c20 */ /* 0x004fca0008400000 */
[----:B------:R-:W-:Y:S01]  /*512c0*/  F2FP.SATFINITE.E4M3.F32.PACK_AB_MERGE_C R9, RZ, R4, RZ ;  /* 0x00000004ff09723e */ /* 0x000fe200048070ff */
[----:B------:R-:W-:Y:S06]  /*512d0*/  @P1 BRA `(.L_x_40) ;  /* 0x00000000002c1947 */ /* 0x000fec0003800000 */
        /* <DEDUP_REMOVED lines=11> */
.L_x_40:
[----:B------:R-:W-:Y:S05]  /*51390*/  BSYNC B1 ;  /* 0x0000000000017941 */ /* 0x000fea0003800000 */
.L_x_39:
[----:B0-----:R-:W2:Y:S04]  /*513a0*/  LDL.LU R4, [R1+0xa6c] ;  /* 0x000a6c0001047983 */ /* 0x001ea80000300800 */
[----:B------:R-:W3:Y:S04]  /*513b0*/  LDL.LU R14, [R1+0xa70] ;  /* 0x000a7000010e7983 */ /* 0x000ee80000300800 */
[----:B------:R-:W4:Y:S01]  /*513c0*/  LDL.LU R17, [R1+0xa74] ;  /* 0x000a740001117983 */ /* 0x000f220000300800 */
[C---:B------:R-:W-:Y:S01]  /*513d0*/  ISETP.LT.OR P4, PT, R28.reuse, 0x11, !P3 ;  /* 0x000000111c00780c */ /* 0x040fe20005f81670 */
[----:B------:R-:W-:Y:S01]  /*513e0*/  @!P5 IMAD.MOV.U32 R5, RZ, RZ, R30 ;  /* 0x000000ffff05d224 */ /* 0x000fe200078e001e */
[----:B------:R-:W-:Y:S01]  /*513f0*/  ISETP.LT.OR P1, PT, R28, 0x12, !P3 ;  /* 0x000000121c00780c */ /* 0x000fe20005f21670 */
[----:B------:R-:W-:Y:S01]  /*51400*/  @!P5 IMAD R16, R3, 0x180, RZ ;  /* 0x000001800310d824 */ /* 0x000fe200078e02ff */
[----:B------:R-:W-:Y:S09]  /*51410*/  BSSY B1, `(.L_x_41) ;  /* 0x000001f000017945 */ /* 0x000ff20003800000 */
[----:B------:R-:W0:Y:S08]  /*51420*/  @!P4 LDC.64 R8, c[0x0][0x5c0] ;  /* 0x00017000ff08cb82 */ /* 0x000e300000000a00 */
[----:B------:R-:W1:Y:S01]  /*51430*/  @!P1 LDC.64 R10, c[0x0][0x5c0] ;  /* 0x00017000ff0a9b82 */ /* 0x000e620000000a00 */
[----:B--2---:R-:W-:Y:S01]  /*51440*/  FMUL R4, R4, UR23 ;  /* 0x0000001704047c20 */ /* 0x004fe20008400000 */
[----:B---3--:R-:W-:-:S04]  /*51450*/  FMUL R14, R14, UR23 ;  /* 0x000000170e0e7c20 */ /* 0x008fc80008400000 */
[----:B------:R-:W-:Y:S01]  /*51460*/  F2FP.SATFINITE.E4M3.F32.PACK_AB_MERGE_C R15, RZ, R4, RZ ;  /* 0x00000004ff0f723e */ /* 0x000fe200048070ff */
[----:B------:R-:W-:-:S04]  /*51470*/  @!P5 IMAD.MOV.U32 R4, RZ, RZ, R24 ;  /* 0x000000ffff04d224 */ /* 0x000fc800078e0018 */
[----:B------:R-:W-:Y:S01]  /*51480*/  @!P5 IMAD.WIDE.U32 R4, R2, 0x180, R4 ;  /* 0x000001800204d825 */ /* 0x000fe200078e0004 */
[----:B------:R2:W-:Y:S02]  /*51490*/  @!P2 STG.E.U8 desc[UR20][R6.64+0x8], R15 ;  /* 0x0000080f0600a986 */ /* 0x0005e4000c101114 */
[----:B------:R-:W-:Y:S01]  /*514a0*/  @!P5 IADD3 R4, P2, R4, R12, RZ ;  /* 0x0000000c0404d210 */ /* 0x000fe20007f5e0ff */
[----:B----4-:R-:W-:-:S03]  /*514b0*/  FMUL R12, R17, UR23 ;  /* 0x00000017110c7c20 */ /* 0x010fc60008400000 */
[----:B------:R-:W-:Y:S02]  /*514c0*/  @!P5 IADD3.X R5, R13, R5, R16, P2, !PT ;  /* 0x000000050d05d210 */ /* 0x000fe400017fe410 */
[----:B------:R-:W-:Y:S02]  /*514d0*/  ISETP.LT.OR P2, PT, R28, 0x9, !P0 ;  /* 0x000000091c00780c */ /* 0x000fe40004741670 */
[----:B------:R-:W-:Y:S02]  /*514e0*/  F2FP.SATFINITE.E4M3.F32.PACK_AB_MERGE_C R13, RZ, R14, RZ ;  /* 0x0000000eff0d723e */ /* 0x000fe400048070ff */
[----:B--2---:R-:W-:-:S03]  /*514f0*/  F2FP.SATFINITE.E4M3.F32.PACK_AB_MERGE_C R15, RZ, R12, RZ ;  /* 0x0000000cff0f723e */ /* 0x004fc600048070ff */
[----:B------:R2:W-:Y:S02]  /*51500*/  @!P5 STG.E.U8 desc[UR20][R4.64+0x9], R13 ;  /* 0x0000090d0400d986 */ /* 0x0005e4000c101114 */
[----:B--2---:R-:W-:Y:S02]  /*51510*/  @!P4 IMAD.MOV.U32 R4, RZ, RZ, R24 ;  /* 0x000000ffff04c224 */ /* 0x004fe400078e0018 */
[----:B------:R-:W-:Y:S02]  /*51520*/  @!P4 IMAD.MOV.U32 R5, RZ, RZ, R30 ;  /* 0x000000ffff05c224 */ /* 0x000fe400078e001e */
[----:B------:R-:W-:Y:S01]  /*51530*/  @!P4 IMAD.WIDE.U32 R6, R2, 0x180, R4 ;  /* 0x000001800206c825 */ /* 0x000fe200078e0004 */
        /* <DEDUP_REMOVED lines=12> */
.L_x_42:
[----:B------:R-:W-:Y:S05]  /*51600*/  BSYNC B1 ;  /* 0x0000000000017941 */ /* 0x000fea0003800000 */
.L_x_41:
        /* <DEDUP_REMOVED lines=20> */
.L_x_44:
[----:B------:R-:W-:Y:S05]  /*51750*/  BSYNC B1 ;  /* 0x0000000000017941 */ /* 0x000fea0003800000 */
.L_x_43:
        /* <DEDUP_REMOVED lines=38> */
.L_x_46:
[----:B------:R-:W-:Y:S05]  /*519c0*/  BSYNC B1 ;  /* 0x0000000000017941 */ /* 0x000fea0003800000 */
.L_x_45:
        /* <DEDUP_REMOVED lines=20> */
.L_x_48:
[----:B------:R-:W-:Y:S05]  /*51b10*/  BSYNC B1 ;  /* 0x0000000000017941 */ /* 0x000fea0003800000 */
.L_x_47:
        /* <DEDUP_REMOVED lines=16> */
[----:B------:R-:W-:-:S04]  /*51c20*/  @!P2 IADD3 R4, P5, R4, R14, RZ ;  /* 0x0000000e0404a210 */ /* 0x000fc80007fbe0ff */
[----:B------:R-:W-:Y:S02]  /*51c30*/  @!P2 IADD3.X R5, R15, R5, R16, P5, !PT ;  /* 0x000000050f05a210 */ /* 0x000fe40002ffe410 */
[----:B------:R-:W-:Y:S02]  /*51c40*/  ISETP.LT.OR P5, PT, R28, 0x19, !P0 ;  /* 0x000000191c00780c */ /* 0x000fe400047a1670 */
[----:B------:R-:W-:Y:S01]  /*51c50*/  F2FP.SATFINITE.E4M3.F32.PACK_AB_MERGE_C R15, RZ, R8, RZ ;  /* 0x00000008ff0f723e */ /* 0x000fe200048070ff */
[----:B----4-:R-:W-:-:S04]  /*51c60*/  FMUL R8, R17, UR23 ;  /* 0x0000001711087c20 */ /* 0x010fc80008400000 */
[----:B------:R3:W-:Y:S01]  /*51c70*/  @!P2 STG.E.U8 desc[UR20][R4.64+0x19], R15 ;  /* 0x0000190f0400a986 */ /* 0x0007e2000c101114 */
[----:B--2---:R-:W-:Y:S01]  /*51c80*/  F2FP.SATFINITE.E4M3.F32.PACK_AB_MERGE_C R9, RZ, R8, RZ ;  /* 0x00000008ff09723e */ /* 0x004fe200048070ff */
[----:B---3--:R-:W-:Y:S02]  /*51c90*/  @!P4 IMAD.MOV.U32 R4, RZ, RZ, R24 ;  /* 0x000000ffff04c224 */ /* 0x008fe400078e0018 */
        /* <DEDUP_REMOVED lines=14> */
.L_x_50:
[----:B------:R-:W-:Y:S05]  /*51d80*/  BSYNC B1 ;  /* 0x0000000000017941 */ /* 0x000fea0003800000 */
.L_x_49:
        /* <DEDUP_REMOVED lines=20> */
.L_x_52:
[----:B------:R-:W-:Y:S05]  /*51ed0*/  BSYNC B1 ;  /* 0x0000000000017941 */ /* 0x000fea0003800000 */
.L_x_51:
[----:B0-----:R-:W2:Y:S04]  /*51ee0*/  LDL.LU R4, [R1+0xa9c] ;  /* 0x000a9c0001047983 */ /* 0x001ea80000300800 */
[----:B------:R-:W3:Y:S04]  /*51ef0*/  LDL.LU R14, [R1+0xaa0] ;  /* 0x000aa000010e7983 */ /* 0x000ee80000300800 */
[----:B------:R-:W4:Y:S01]  /*51f00*/  LDL.LU R17, [R1+0xaa4] ;  /* 0x000aa40001117983 */ /* 0x000f220000300800 */
[C---:B------:R-:W-:Y:S01]  /*51f10*/  ISETP.LT.OR P5, PT, R28.reuse, 0x29, !P3 ;  /* 0x000000291c00780c */ /* 0x040fe20005fa1670 */
[----:B------:R-:W-:Y:S01]  /*51f20*/  @!P1 IMAD.MOV.U32 R8, RZ, RZ, R24 ;  /* 0x000000ffff089224 */ /* 0x000fe200078e0018 */
[----:B------:R-:W-:Y:S01]  /*51f30*/  ISETP.LT.OR P2, PT, R28, 0x2a, !P3 ;  /* 0x0000002a1c00780c */ /* 0x000fe20005f41670 */
[----:B------:R-:W-:Y:S01]  /*51f40*/  @!P1 IMAD.MOV.U32 R9, RZ, RZ, R30 ;  /* 0x000000ffff099224 */ /* 0x000fe200078e001e */
[----:B------:R-:W-:Y:S01]  /*51f50*/  BSSY B1, `(.L_x_53) ;  /* 0x000001f000017945 */ /* 0x000fe20003800000 */
[----:B------:R-:W-:-:S02]  /*51f60*/  @!P1 IMAD R16, R3, 0x180, RZ ;  /* 0x0000018003109824 */ /* 0x000fc400078e02ff */
[----:B------:R-:W-:-:S08]  /*51f70*/  @!P1 IMAD.WIDE.U32 R8, R2, 0x180, R8 ;  /* 0x0000018002089825 */ /* 0x000fd000078e0008 */
[----:B------:R-:W0:Y:S01]  /*51f80*/  @!P2 LDC.64 R6, c[0x0][0x5c0] ;  /* 0x00017000ff06ab82 */ /* 0x000e220000000a00 */
[----:B--2---:R-:W-:Y:S01]  /*51f90*/  FMUL R4, R4, UR23 ;  /* 0x0000001704047c20 */ /* 0x004fe20008400000 */
[----:B---3--:R-:W-:-:S04]  /*51fa0*/  FMUL R14, R14, UR23 ;  /* 0x000000170e0e7c20 */ /* 0x008fc80008400000 */
[----:B------:R-:W-:Y:S02]  /*51fb0*/  F2FP.SATFINITE.E4M3.F32.PACK_AB_MERGE_C R15, RZ, R4, RZ ;  /* 0x00000004ff0f723e */ /* 0x000fe400048070ff */
[----:B------:R-:W1:Y:S03]  /*51fc0*/  @!P5 LDC.64 R4, c[0x0][0x5c0] ;  /* 0x00017000ff04db82 */ /* 0x000e660000000a00 */
[----:B------:R2:W-:Y:S01]  /*51fd0*/  @!P4 STG.E.U8 desc[UR20][R10.64+0x20], R15 ;  /* 0x0000200f0a00c986 */ /* 0x0005e2000c101114 */
        /* <DEDUP_REMOVED lines=10> */
[----:B0-----:R-:W-:Y:S06]  /*52080*/  @P4 BRA `(.L_x_54) ;  /* 0x00000000002c4947 */ /* 0x001fec0003800000 */
        /* <DEDUP_REMOVED lines=11> */
.L_x_54:
[----:B------:R-:W-:Y:S05]  /*52140*/  BSYNC B1 ;  /* 0x0000000000017941 */ /* 0x000fea0003800000 */
.L_x_53:
[----:B0-----:R-:W2:Y:S01]  /*52150*/  LDL.LU R10, [R1+0xaa8] ;  /* 0x000aa800010a7983 */ /* 0x001ea20000300800 */
[----:B------:R-:W-:Y:S01]  /*52160*/  ISETP.LT.OR P1, PT, R28, 0x22, !P0 ;  /* 0x000000221c00780c */ /* 0x000fe20004721670 */
[----:B------:R-:W-:Y:S01]  /*52170*/  @!P5 IMAD R11, R3, 0x180, RZ ;  /* 0x00000180030bd824 */ /* 0x000fe200078e02ff */
[----:B-1----:R-:W-:Y:S01]  /*52180*/  @!P5 IADD3 R4, P4, R8, R4, RZ ;  /* 0x000000040804d210 */ /* 0x002fe20007f9e0ff */
        /* <DEDUP_REMOVED lines=16> */
.L_x_56:
[----:B------:R-:W-:Y:S05]  /*52290*/  BSYNC B1 ;  /* 0x0000000000017941 */ /* 0x000fea0003800000 */
.L_x_55:
        /* <DEDUP_REMOVED lines=20> */
[----:B------:R-:W-:Y:S01]  /*523e0*/  F2FP.SATFINITE.E4M3.F32.PACK_AB_MERGE_C R13, RZ, R14, RZ ;  /* 0x0000000eff0d723e */ /* 0x000fe200048070ff */
[----:B--2---:R-:W-:Y:S01]  /*523f0*/  @!P4 IMAD.MOV.U32 R4, RZ, RZ, R24 ;  /* 0x000000ffff04c224 */ /* 0x004fe200078e0018 */
[----:B------:R-:W-:Y:S01]  /*52400*/  F2FP.SATFINITE.E4M3.F32.PACK_AB_MERGE_C R15, RZ, R12, RZ ;  /* 0x0000000cff0f723e */ /* 0x000fe200048070ff */
[----:B------:R-:W-:Y:S02]  /*52410*/  @!P4 IMAD.MOV.U32 R5, RZ, RZ, R30 ;  /* 0x000000ffff05c224 */ /* 0x000fe400078e001e */
[----:B------:R2:W-:Y:S02]  /*52420*/  @!P2 STG.E.U8 desc[UR20][R6.64+0x29], R13 ;  /* 0x0000290d0600a986 */ /* 0x0005e4000c101114 */
[----:B--2---:R-:W-:-:S04]  /*52430*/  @!P4 IMAD.WIDE.U32 R6, R2, 0x180, R4 ;  /* 0x000001800206c825 */ /* 0x004fc800078e0004 */
[----:B0-----:R-:W-:Y:S05]  /*52440*/  @P5 BRA `(.L_x_58) ;  /* 0x00000000002c5947 */ /* 0x001fea0003800000 */
        /* <DEDUP_REMOVED lines=11> */
.L_x_58:
[----:B------:R-:W-:Y:S05]  /*52500*/  BSYNC B1 ;  /* 0x0000000000017941 */ /* 0x000fea0003800000 */
.L_x_57:
        /* <DEDUP_REMOVED lines=20> */
.L_x_60:
[----:B------:R-:W-:Y:S05]  /*52650*/  BSYNC B1 ;  /* 0x0000000000017941 */ /* 0x000fea0003800000 */
.L_x_59:
[----:B0-----:R-:W2:Y:S04]  /*52660*/  LDL.LU R4, [R1+0xabc] ;  /* 0x000abc0001047983 */ /* 0x001ea80000300800 */
[----:B------:R-:W3:Y:S04]  /*52670*/  LDL.LU R14, [R1+0xac0] ;  /* 0x000ac000010e7983 */ /* 0x000ee80000300800 */
[----:B------:R-:W4:Y:S01]  /*52680*/  LDL.LU R18, [R1+0xac4] ;  /* 0x000ac40001127983 */ /* 0x000f220000300800 */
[----:B------:R-:W-:Y:S01]  /*52690*/  @!P1 IMAD.MOV.U32 R12, RZ, RZ, R24 ;  /* 0x000000ffff0c9224 */ /* 0x000fe200078e0018 */
[C---:B------:R-:W-:Y:S01]  /*526a0*/  ISETP.LT.OR P5, PT, R28.reuse, 0x39, !P3 ;  /* 0x000000391c00780c */ /* 0x040fe20005fa1670 */
[----:B------:R-:W-:Y:S01]  /*526b0*/  @!P1 IMAD.MOV.U32 R13, RZ, RZ, R30 ;  /* 0x000000ffff0d9224 */ /* 0x000fe200078e001e */
[----:B------:R-:W-:Y:S01]  /*526c0*/  ISETP.LT.OR P2, PT, R28, 0x3a, !P3 ;  /* 0x0000003a1c00780c */ /* 0x000fe20005f41670 */
[----:B------:R-:W-:Y:S01]  /*526d0*/  @!P1 IMAD R16, R3, 0x180, RZ ;  /* 0x0000018003109824 */ /* 0x000fe200078e02ff */
[----:B------:R-:W-:Y:S01]  /*526e0*/  BSSY B1, `(.L_x_61) ;  /* 0x000001e000017945 */ /* 0x000fe20003800000 */
[----:B------:R-:W-:-:S08]  /*526f0*/  @!P1 IMAD.WIDE.U32 R12, R2, 0x180, R12 ;  /* 0x00000180020c9825 */ /* 0x000fd000078e000c */
[----:B------:R-:W0:Y:S01]  /*52700*/  @!P5 LDC.64 R6, c[0x0][0x5c0] ;  /* 0x00017000ff06db82 */ /* 0x000e220000000a00 */
[----:B--2---:R-:W-:Y:S01]  /*52710*/  FMUL R4, R4, UR23 ;  /* 0x0000001704047c20 */ /* 0x004fe20008400000 */
[----:B---3--:R-:W-:-:S04]  /*52720*/  FMUL R14, R14, UR23 ;  /* 0x000000170e0e7c20 */ /* 0x008fc80008400000 */
[----:B------:R-:W-:Y:S02]  /*52730*/  F2FP.SATFINITE.E4M3.F32.PACK_AB_MERGE_C R15, RZ, R4, RZ ;  /* 0x00000004ff0f723e */ /* 0x000fe400048070ff */
[----:B------:R-:W1:Y:S01]  /*52740*/  @!P2 LDC.64 R4, c[0x0][0x5c0] ;  /* 0x00017000ff04ab82 */ /* 0x000e620000000a00 */
[----:B------:R-:W-:Y:S02]  /*52750*/  F2FP.SATFINITE.E4M3.F32.PACK_AB_MERGE_C R17, RZ, R14, RZ ;  /* 0x0000000eff11723e */ /* 0x000fe400048070ff */
[----:B------:R2:W-:Y:S01]  /*52760*/  @!P4 STG.E.U8 desc[UR20][R8.64+0x30], R15 ;  /* 0x0000300f0800c986 */ /* 0x0005e2000c101114 */
[----:B------:R-:W-:Y:S01]  /*52770*/  @!P1 IADD3 R12, P4, R12, R10, RZ ;  /* 0x0000000a0c0c9210 */ /* 0x000fe20007f9e0ff */
[----:B----4-:R-:W-:-:S03]  /*52780*/  FMUL R14, R18, UR23 ;  /* 0x00000017120e7c20 */ /* 0x010fc60008400000 */
[----:B------:R-:W-:Y:S02]  /*52790*/  @!P1 IADD3.X R13, R11, R13, R16, P4, !PT ;  /* 0x0000000d0b0d9210 */ /* 0x000fe400027fe410 */
[----:B------:R-:W-:-:S03]  /*527a0*/  ISETP.LT.OR P4, PT, R28, 0x31, !P0 ;  /* 0x000000311c00780c */ /* 0x000fc60004781670 */
[----:B------:R3:W-:Y:S01]  /*527b0*/  @!P1 STG.E.U8 desc[UR20][R12.64+0x31], R17 ;  /* 0x000031110c009986 */ /* 0x0007e2000c101114 */
[----:B--2---:R-:W-:Y:S01]  /*527c0*/  @!P5 IMAD.MOV.U32 R8, RZ, RZ, R24 ;  /* 0x000000ffff08d224 */ /* 0x004fe200078e0018 */
[----:B------:R-:W-:Y:S01]  /*527d0*/  F2FP.SATFINITE.E4M3.F32.PACK_AB_MERGE_C R15, RZ, R14, RZ ;  /* 0x0000000eff0f723e */ /* 0x000fe200048070ff */
[----:B------:R-:W-:Y:S02]  /*527e0*/  @!P5 IMAD.MOV.U32 R9, RZ, RZ, R30 ;  /* 0x000000ffff09d224 */ /* 0x000fe400078e001e */
[----:B------:R-:W-:-:S05]  /*527f0*/  @!P5 IMAD.WIDE.U32 R10, R2, 0x180, R8 ;  /* 0x00000180020ad825 */ /* 0x000fca00078e0008 */
[----:B0-----:R-:W-:Y:S05]  /*52800*/  @P4 BRA `(.L_x_62) ;  /* 0x00000000002c4947 */ /* 0x001fea0003800000 */
[----:B------:R-:W-:Y:S01]  /*52810*/  IMAD.MOV.U32 R8, RZ, RZ, R24 ;  /* 0x000000ffff087224 */ /* 0x000fe200078e0018 */
[----:B------:R-:W-:Y:S01]  /*52820*/  ULDC.64 UR6, c[0x0][0x5c0] ;  /* 0x0001700000067ab9 */ /* 0x000fe20000000a00 */
[----:B------:R-:W-:Y:S02]  /*52830*/  IMAD.MOV.U32 R9, RZ, RZ, R30 ;  /* 0x000000ffff097224 */ /* 0x000fe400078e001e */
[----:B---3--:R-:W-:Y:S02]  /*52840*/  IMAD R13, R3, 0x180, RZ ;  /* 0x00000180030d7824 */ /* 0x008fe400078e02ff */
[----:B------:R-:W-:-:S04]  /*52850*/  IMAD.WIDE.U32 R8, R2, 0x180, R8 ;  /* 0x0000018002087825 */ /* 0x000fc800078e0008 */
[----:B------:R-:W-:Y:S02]  /*52860*/  IMAD.U32 R17, RZ, RZ, UR6 ;  /* 0x00000006ff117e24 */ /* 0x000fe4000f8e00ff */
[----:B------:R-:W-:Y:S02]  /*52870*/  IMAD.U32 R12, RZ, RZ, UR7 ;  /* 0x00000007ff0c7e24 */ /* 0x000fe4000f8e00ff */
[----:B------:R-:W-:Y:S01]  /*52880*/  IMAD.IADD R13, R9, 0x1, R13 ;  /* 0x00000001090d7824 */ /* 0x000fe200078e020d */
[----:B------:R-:W-:-:S04]  /*52890*/  IADD3 R8, P1, P4, R8, UR28, R17 ;  /* 0x0000001c08087c10 */ /* 0x000fc8000fc3e011 */
[----:B------:R-:W-:-:S05]  /*528a0*/  IADD3.X R9, R13, UR27, R12, P1, P4 ;  /* 0x0000001b0d097c10 */ /* 0x000fca0008fe840c */
[----:B------:R0:W-:Y:S04]  /*528b0*/  STG.E.U8 desc[UR20][R8.64+0x30], R15 ;  /* 0x0000300f08007986 */ /* 0x0001e8000c101114 */
.L_x_62:
[----:B------:R-:W-:Y:S05]  /*528c0*/  BSYNC B1 ;  /* 0x0000000000017941 */ /* 0x000fea0003800000 */
.L_x_61:
        /* <DEDUP_REMOVED lines=20> */
.L_x_64:
[----:B------:R-:W-:Y:S05]  /*52a10*/  BSYNC B1 ;  /* 0x0000000000017941 */ /* 0x000fea0003800000 */
.L_x_63:
[----:B0-----:R-:W2:Y:S04]  /*52a20*/  LDL.LU R8, [R1+0xacc] ;  /* 0x000acc0001087983 */ /* 0x001ea80000300800 */
[----:B------:R-:W4:Y:S04]  /*52a30*/  LDL.LU R14, [R1+0xad0] ;  /* 0x000ad000010e7983 */ /* 0x000f280000300800 */
[----:B------:R-:W5:Y:S01]  /*52a40*/  LDL.LU R18, [R1+0xad4] ;  /* 0x000ad40001127983 */ /* 0x000f620000300800 */
[----:B---3--:R-:W-:Y:S01]  /*52a50*/  @!P2 IMAD.MOV.U32 R12, RZ, RZ, R24 ;  /* 0x000000ffff0ca224 */ /* 0x008fe200078e0018 */
        /* <DEDUP_REMOVED lines=8> */
[----:B----4-:R-:W-:-:S04]  /*52ae0*/  FMUL R14, R14, UR23 ;  /* 0x000000170e0e7c20 */ /* 0x010fc80008400000 */
[----:B------:R-:W-:Y:S02]  /*52af0*/  F2FP.SATFINITE.E4M3.F32.PACK_AB_MERGE_C R15, RZ, R8, RZ ;  /* 0x00000008ff0f723e */ /* 0x000fe400048070ff */
[----:B------:R-:W2:Y:S01]  /*52b00*/  @!P1 LDC.64 R8, c[0x0][0x5c0] ;  /* 0x00017000ff089b82 */ /* 0x000ea20000000a00 */
[----:B------:R-:W-:Y:S02]  /*52b10*/  F2FP.SATFINITE.E4M3.F32.PACK_AB_MERGE_C R17, RZ, R14, RZ ;  /* 0x0000000eff11723e */ /* 0x000fe400048070ff */
[----:B------:R3:W-:Y:S01]  /*52b20*/  @!P5 STG.E.U8 desc[UR20][R6.64+0x38], R15 ;  /* 0x0000380f0600d986 */ /* 0x0007e2000c101114 */
[----:B-1----:R-:W-:Y:S01]  /*52b30*/  @!P2 IADD3 R12, P5, R12, R4, RZ ;  /* 0x000000040c0ca210 */ /* 0x002fe20007fbe0ff */
[----:B-----5:R-:W-:Y:S01]  /*52b40*/  FMUL R14, R18, UR23 ;  /* 0x00000017120e7c20 */ /* 0x020fe20008400000 */
[----:B------:R-:W-:Y:S02]  /*52b50*/  @!P4 IMAD.MOV.U32 R4, RZ, RZ, R24 ;  /* 0x000000ffff04c224 */ /* 0x000fe400078e0018 */
[----:B------:R-:W-:Y:S01]  /*52b60*/  @!P2 IADD3.X R13, R5, R13, R16, P5, !PT ;  /* 0x0000000d050da210 */ /* 0x000fe20002ffe410 */
[----:B------:R-:W-:Y:S01]  /*52b70*/  @!P4 IMAD.MOV.U32 R5, RZ, RZ, R30 ;  /* 0x000000ffff05c224 */ /* 0x000fe200078e001e */
[----:B------:R-:W-:-:S03]  /*52b80*/  ISETP.LT.OR P5, PT, R28, 0x39, !P0 ;  /* 0x000000391c00780c */ /* 0x000fc600047a1670 */
[----:B------:R1:W-:Y:S01]  /*52b90*/  @!P2 STG.E.U8 desc[UR20][R12.64+0x39], R17 ;  /* 0x000039110c00a986 */ /* 0x0003e2000c101114 */
[----:B------:R-:W-:Y:S01]  /*52ba0*/  @!P4 IMAD.WIDE.U32 R4, R2, 0x180, R4 ;  /* 0x000001800204c825 */ /* 0x000fe200078e0004 */
[----:B---3--:R-:W-:-:S08]  /*52bb0*/  F2FP.SATFINITE.E4M3.F32.PACK_AB_MERGE_C R15, RZ, R14, RZ ;  /* 0x0000000eff0f723e */ /* 0x008fd000048070ff */
[----:B0-----:R-:W-:Y:S05]  /*52bc0*/  @P5 BRA `(.L_x_66) ;  /* 0x00000000002c5947 */ /* 0x001fea0003800000 */
[----:B------:R-:W-:Y:S01]  /*52bd0*/  IMAD.MOV.U32 R6, RZ, RZ, R24 ;  /* 0x000000ffff067224 */ /* 0x000fe200078e0018 */
[----:B------:R-:W-:Y:S01]  /*52be0*/  ULDC.64 UR6, c[0x0][0x5c0] ;  /* 0x0001700000067ab9 */ /* 0x000fe20000000a00 */
[----:B------:R-:W-:Y:S02]  /*52bf0*/  IMAD.MOV.U32 R7, RZ, RZ, R30 ;  /* 0x000000ffff077224 */ /* 0x000fe400078e001e */
[----:B-1----:R-:W-:Y:S02]  /*52c00*/  IMAD R13, R3, 0x180, RZ ;  /* 0x00000180030d7824 */ /* 0x002fe400078e02ff */
[----:B------:R-:W-:-:S04]  /*52c10*/  IMAD.WIDE.U32 R6, R2, 0x180, R6 ;  /* 0x0000018002067825 */ /* 0x000fc800078e0006 */
[----:B------:R-:W-:Y:S02]  /*52c20*/  IMAD.U32 R17, RZ, RZ, UR6 ;  /* 0x00000006ff117e24 */ /* 0x000fe4000f8e00ff */
[----:B------:R-:W-:Y:S02]  /*52c30*/  IMAD.U32 R12, RZ, RZ, UR7 ;  /* 0x00000007ff0c7e24 */ /* 0x000fe4000f8e00ff */
[----:B------:R-:W-:Y:S01]  /*52c40*/  IMAD.IADD R13, R7, 0x1, R13 ;  /* 0x00000001070d7824 */ /* 0x000fe200078e020d */
[----:B------:R-:W-:-:S04]  /*52c50*/  IADD3 R6, P2, P5, R6, UR28, R17 ;  /* 0x0000001c06067c10 */ /* 0x000fc8000fd5e011 */
[----:B------:R-:W-:-:S05]  /*52c60*/  IADD3.X R7, R13, UR27, R12, P2, P5 ;  /* 0x0000001b0d077c10 */ /* 0x000fca00097ea40c */
[----:B------:R0:W-:Y:S04]  /*52c70*/  STG.E.U8 desc[UR20][R6.64+0x38], R15 ;  /* 0x0000380f06007986 */ /* 0x0001e8000c101114 */
.L_x_66:
[----:B------:R-:W-:Y:S05]  /*52c80*/  BSYNC B1 ;  /* 0x0000000000017941 */ /* 0x000fea0003800000 */
.L_x_65:
[----:B0-----:R-:W3:Y:S01]  /*52c90*/  LDL.LU R6, [R1+0xad8] ;  /* 0x000ad80001067983 */ /* 0x001ee20000300800 */
[----:B------:R-:W-:Y:S01]  /*52ca0*/  ISETP.LT.OR P2, PT, R28, 0x3a, !P0 ;  /* 0x0000003a1c00780c */ /* 0x000fe20004741670 */
[----:B------:R-:W-:Y:S01]  /*52cb0*/  @!P4 IMAD R7, R3, 0x180, RZ ;  /* 0x000001800307c824 */ /* 0x000fe200078e02ff */
[----:B------:R-:W-:Y:S01]  /*52cc0*/  @!P4 IADD3 R10, P5, R4, R10, RZ ;  /* 0x0000000a040ac210 */ /* 0x000fe20007fbe0ff */
[----:B------:R-:W-:Y:S03]  /*52cd0*/  BSSY B1, `(.L_x_67) ;  /* 0x0000010000017945 */ /* 0x000fe60003800000 */
[----:B------:R-:W-:Y:S01]  /*52ce0*/  @!P4 IADD3.X R11, R11, R5, R7, P5, !PT ;  /* 0x000000050b0bc210 */ /* 0x000fe20002ffe407 */
[----:B---3--:R-:W-:-:S05]  /*52cf0*/  FMUL R6, R6, UR23 ;  /* 0x0000001706067c20 */ /* 0x008fca0008400000 */
[----:B------:R-:W-:Y:S01]  /*52d00*/  F2FP.SATFINITE.E4M3.F32.PACK_AB_MERGE_C R7, RZ, R6, RZ ;  /* 0x00000006ff07723e */ /* 0x000fe200048070ff */
[----:B------:R-:W-:Y:S06]  /*52d10*/  @P2 BRA `(.L_x_68) ;  /* 0x00000000002c2947 */ /* 0x000fec0003800000 */
        /* <DEDUP_REMOVED lines=11> */
.L_x_68:
[----:B------:R-:W-:Y:S05]  /*52dd0*/  BSYNC B1 ;  /* 0x0000000000017941 */ /* 0x000fea0003800000 */
.L_x_67:
[----:B0-----:R-:W3:Y:S04]  /*52de0*/  LDL.LU R4, [R1+0xadc] ;  /* 0x000adc0001047983 */ /* 0x001ee80000300800 */
[----:B------:R-:W4:Y:S04]  /*52df0*/  LDL.LU R14, [R1+0xae0] ;  /* 0x000ae000010e7983 */ /* 0x000f280000300800 */
[----:B------:R-:W5:Y:S01]  /*52e00*/  LDL.LU R18, [R1+0xae4] ;  /* 0x000ae40001127983 */ /* 0x000f620000300800 */
[C---:B------:R-:W-:Y:S01]  /*52e10*/  ISETP.LT.OR P5, PT, R28.reuse, 0x49, !P3 ;  /* 0x000000491c00780c */ /* 0x040fe20005fa1670 */
[----:B-1----:R-:W-:Y:S01]  /*52e20*/  @!P1 IMAD.MOV.U32 R12, RZ, RZ, R24 ;  /* 0x000000ffff0c9224 */ /* 0x002fe200078e0018 */
[----:B------:R-:W-:Y:S01]  /*52e30*/  ISETP.LT.OR P2, PT, R28, 0x4a, !P3 ;  /* 0x0000004a1c00780c */ /* 0x000fe20005f41670 */
[----:B------:R-:W-:Y:S01]  /*52e40*/  @!P1 IMAD.MOV.U32 R13, RZ, RZ, R30 ;  /* 0x000000ffff0d9224 */ /* 0x000fe200078e001e */
[----:B------:R-:W-:Y:S01]  /*52e50*/  BSSY B1, `(.L_x_69) ;  /* 0x000001f000017945 */ /* 0x000fe20003800000 */
[----:B------:R-:W-:-:S02]  /*52e60*/  @!P1 IMAD R16, R3, 0x180, RZ ;  /* 0x0000018003109824 */ /* 0x000fc400078e02ff */
[----:B------:R-:W-:-:S06]  /*52e70*/  @!P1 IMAD.WIDE.U32 R12, R2, 0x180, R12 ;  /* 0x00000180020c9825 */ /* 0x000fcc00078e000c */
[----:B------:R-:W0:Y:S01]  /*52e80*/  @!P5 LDC.64 R6, c[0x0][0x5c0] ;  /* 0x00017000ff06db82 */ /* 0x000e220000000a00 */
[----:B---3--:R-:W-:Y:S01]  /*52e90*/  FMUL R4, R4, UR23 ;  /* 0x0000001704047c20 */ /* 0x008fe20008400000 */
[----:B----4-:R-:W-:-:S04]  /*52ea0*/  FMUL R14, R14, UR23 ;  /* 0x000000170e0e7c20 */ /* 0x010fc80008400000 */
[----:B------:R-:W-:Y:S02]  /*52eb0*/  F2FP.SATFINITE.E4M3.F32.PACK_AB_MERGE_C R15, RZ, R4, RZ ;  /* 0x00000004ff0f723e */ /* 0x000fe400048070ff */
[----:B------:R-:W1:Y:S01]  /*52ec0*/  @!P2 LDC.64 R4, c[0x0][0x5c0] ;  /* 0x00017000ff04ab82 */ /* 0x000e620000000a00 */
[----:B------:R-:W-:Y:S02]  /*52ed0*/  F2FP.SATFINITE.E4M3.F32.PACK_AB_MERGE_C R17, RZ, R14, RZ ;  /* 0x0000000eff11723e */ /* 0x000fe400048070ff */
[----:B------:R3:W-:Y:S01]  /*52ee0*/  @!P4 STG.E.U8 desc[UR20][R10.64+0x40], R15 ;  /* 0x0000400f0a00c986 */ /* 0x0007e2000c101114 */
[----:B--2---:R-:W-:Y:S01]  /*52ef0*/  @!P1 IADD3 R8, P4, R12, R8, RZ ;  /* 0x000000080c089210 */ /* 0x004fe20007f9e0ff */
[----:B-----5:R-:W-:-:S03]  /*52f00*/  FMUL R14, R18, UR23 ;  /* 0x00000017120e7c20 */ /* 0x020fc60008400000 */
[----:B------:R-:W-:Y:S02]  /*52f10*/  @!P1 IADD3.X R9, R9, R13, R16, P4, !PT ;  /* 0x0000000d09099210 */ /* 0x000fe400027fe410 */
[----:B------:R-:W-:-:S03]  /*52f20*/  ISETP.LT.OR P4, PT, R28, 0x41, !P0 ;  /* 0x000000411c00780c */ /* 0x000fc60004781670 */
[----:B------:R2:W-:Y:S01]  /*52f30*/  @!P1 STG.E.U8 desc[UR20][R8.64+0x41], R17 ;  /* 0x0000411108009986 */ /* 0x0005e2000c101114 */
[----:B---3--:R-:W-:Y:S01]  /*52f40*/  F2FP.SATFINITE.E4M3.F32.PACK_AB_MERGE_C R11, RZ, R14, RZ ;  /* 0x0000000eff0b723e */ /* 0x008fe200048070ff */
[----:B--2---:R-:W-:Y:S02]  /*52f50*/  @!P5 IMAD.MOV.U32 R8, RZ, RZ, R24 ;  /* 0x000000ffff08d224 */ /* 0x004fe400078e0018 */
[----:B------:R-:W-:Y:S02]  /*52f60*/  @!P5 IMAD.MOV.U32 R9, RZ, RZ, R30 ;  /* 0x000000ffff09d224 */ /* 0x000fe400078e001e */
[----:B------:R-:W-:-:S04]  /*52f70*/  @!P5 IMAD.WIDE.U32 R12, R2, 0x180, R8 ;  /* 0x00000180020cd825 */ /* 0x000fc800078e0008 */
        /* <DEDUP_REMOVED lines=12> */
.L_x_70:
[----:B------:R-:W-:Y:S05]  /*53040*/  BSYNC B1 ;  /* 0x0000000000017941 */ /* 0x000fea0003800000 */
.L_x_69:
        /* <DEDUP_REMOVED lines=20> */
.L_x_72:
[----:B------:R-:W-:Y:S05]  /*53190*/  BSYNC B1 ;  /* 0x0000000000017941 */ /* 0x000fea0003800000 */
.L_x_71:
        /* <DEDUP_REMOVED lines=9> */
[----:B------:R-:W-:-:S06]  /*53230*/  @!P2 IMAD.WIDE.U32 R12, R2, 0x180, R12 ;  /* 0x00000180020ca825 */ /* 0x000fcc00078e000c */
[----:B------:R-:W0:Y:S01]  /*53240*/  @!P4 LDC.64 R8, c[0x0][0x5c0] ;  /* 0x00017000ff08cb82 */ /* 0x000e220000000a00 */
[----:B--2---:R-:W-:Y:S01]  /*53250*/  FMUL R6, R6, UR23 ;  /* 0x0000001706067c20 */ /* 0x004fe20008400000 */
[----:B---3--:R-:W-:-:S04]  /*53260*/  FMUL R14, R14, UR23 ;  /* 0x000000170e0e7c20 */ /* 0x008fc80008400000 */
[----:B------:R-:W-:Y:S02]  /*53270*/  F2FP.SATFINITE.E4M3.F32.PACK_AB_MERGE_C R15, RZ, R6, RZ ;  /* 0x00000006ff0f723e */ /* 0x000fe400048070ff */
[----:B------:R-:W2:Y:S01]  /*53280*/  @!P1 LDC.64 R6, c[0x0][0x5c0] ;  /* 0x00017000ff069b82 */ /* 0x000ea20000000a00 */
[----:B------:R-:W-:Y:S02]  /*53290*/  F2FP.SATFINITE.E4M3.F32.PACK_AB_MERGE_C R17, RZ, R14, RZ ;  /* 0x0000000eff11723e */ /* 0x000fe400048070ff */
[----:B------:R3:W-:Y:S01]  /*532a0*/  @!P5 STG.E.U8 desc[UR20][R10.64+0x48], R15 ;  /* 0x0000480f0a00d986 */ /* 0x0007e2000c101114 */
[----:B-1----:R-:W-:Y:S01]  /*532b0*/  @!P2 IADD3 R4, P5, R12, R4, RZ ;  /* 0x000000040c04a210 */ /* 0x002fe20007fbe0ff */
[----:B----4-:R-:W-:-:S03]  /*532c0*/  FMUL R14, R18, UR23 ;  /* 0x00000017120e7c20 */ /* 0x010fc60008400000 */
[----:B------:R-:W-:Y:S02]  /*532d0*/  @!P2 IADD3.X R5, R5, R13, R16, P5, !PT ;  /* 0x0000000d0505a210 */ /* 0x000fe40002ffe410 */
[----:B------:R-:W-:-:S03]  /*532e0*/  ISETP.LT.OR P5, PT, R28, 0x49, !P0 ;  /* 0x000000491c00780c */ /* 0x000fc600047a1670 */
[----:B------:R1:W-:Y:S01]  /*532f0*/  @!P2 STG.E.U8 desc[UR20][R4.64+0x49], R17 ;  /* 0x000049110400a986 */ /* 0x0003e2000c101114 */
[----:B---3--:R-:W-:Y:S01]  /*53300*/  F2FP.SATFINITE.E4M3.F32.PACK_AB_MERGE_C R11, RZ, R14, RZ ;  /* 0x0000000eff0b723e */ /* 0x008fe200048070ff */
[----:B-1----:R-:W-:Y:S02]  /*53310*/  @!P4 IMAD.MOV.U32 R4, RZ, RZ, R24 ;  /* 0x000000ffff04c224 */ /* 0x002fe400078e0018 */
        /* <DEDUP_REMOVED lines=14> */
.L_x_74:
[----:B------:R-:W-:Y:S05]  /*53400*/  BSYNC B1 ;  /* 0x0000000000017941 */ /* 0x000fea0003800000 */
.L_x_73:
        /* <DEDUP_REMOVED lines=20> */
.L_x_76:
[----:B------:R-:W-:Y:S05]  /*53550*/  BSYNC B1 ;  /* 0x0000000000017941 */ /* 0x000fea0003800000 */
.L_x_75:
[----:B0-----:R-:W3:Y:S04]  /*53560*/  LDL.LU R4, [R1+0xafc] ;  /* 0x000afc0001047983 */ /* 0x001ee80000300800 */
[----:B------:R-:W4:Y:S04]  /*53570*/  LDL.LU R14, [R1+0xb00] ;  /* 0x000b0000010e7983 */ /* 0x000f280000300800 */
[----:B------:R-:W5:Y:S01]  /*53580*/  LDL.LU R18, [R1+0xb04] ;  /* 0x000b040001127983 */ /* 0x000f620000300800 */
        /* <DEDUP_REMOVED lines=35> */
.L_x_78:
[----:B------:R-:W-:Y:S05]  /*537c0*/  BSYNC B1 ;  /* 0x0000000000017941 */ /* 0x000fea0003800000 */
.L_x_77:
        /* <DEDUP_REMOVED lines=20> */
.L_x_80:
[----:B------:R-:W-:Y:S05]  /*53910*/  BSYNC B1 ;  /* 0x0000000000017941 */ /* 0x000fea0003800000 */
.L_x_79:
        /* <DEDUP_REMOVED lines=38> */
.L_x_82:
[----:B------:R-:W-:Y:S05]  /*53b80*/  BSYNC B1 ;  /* 0x0000000000017941 */ /* 0x000fea0003800000 */
.L_x_81:
        /* <DEDUP_REMOVED lines=20> */
.L_x_84:
[----:B------:R-:W-:Y:S05]  /*53cd0*/  BSYNC B1 ;  /* 0x0000000000017941 */ /* 0x000fea0003800000 */
.L_x_83:
        /* <DEDUP_REMOVED lines=38> */
.L_x_86:
[----:B------:R-:W-:Y:S05]  /*53f40*/  BSYNC B1 ;  /* 0x0000000000017941 */ /* 0x000fea0003800000 */
.L_x_85:
        /* <DEDUP_REMOVED lines=20> */
.L_x_88:
[----:B------:R-:W-:Y:S05]  /*54090*/  BSYNC B1 ;  /* 0x0000000000017941 */ /* 0x000fea0003800000 */
.L_x_87:
        /* <DEDUP_REMOVED lines=38> */
.L_x_90:
[----:B------:R-:W-:Y:S05]  /*54300*/  BSYNC B1 ;  /* 0x0000000000017941 */ /* 0x000fea0003800000 */
.L_x_89:
        /* <DEDUP_REMOVED lines=20> */
.L_x_92:
[----:B------:R-:W-:Y:S05]  /*54450*/  BSYNC B1 ;  /* 0x0000000000017941 */ /* 0x000fea0003800000 */
.L_x_91:
        /* <DEDUP_REMOVED lines=38> */
.L_x_94:
[----:B------:R-:W-:Y:S05]  /*546c0*/  BSYNC B1 ;  /* 0x0000000000017941 */ /* 0x000fea0003800000 */
.L_x_93:
        /* <DEDUP_REMOVED lines=20> */
.L_x_96:
[----:B------:R-:W-:Y:S05]  /*54810*/  BSYNC B1 ;  /* 0x0000000000017941 */ /* 0x000fea0003800000 */
.L_x_95:
        /* <DEDUP_REMOVED lines=38> */
.L_x_98:
[----:B------:R-:W-:Y:S05]  /*54a80*/  BSYNC B1 ;  /* 0x0000000000017941 */ /* 0x000fea0003800000 */
.L_x_97:
        /* <DEDUP_REMOVED lines=20> */
.L_x_100:
[----:B------:R-:W-:Y:S05]  /*54bd0*/  BSYNC B1 ;  /* 0x0000000000017941 */ /* 0x000fea0003800000 */
.L_x_99:
[----:B0-----:R-:W3:Y:S04]  /*54be0*/  LDL.LU R4, [R1+0xb5c] ;  /* 0x000b5c0001047983 */ /* 0x001ee80000300800 */
[----:B------:R-:W4:Y:S04]  /*54bf0*/  LDL.LU R10, [R1+0xb60] ;  /* 0x000b6000010a7983 */ /* 0x000f280000300800 */
[----:B------:R-:W5:Y:S01]  /*54c00*/  LDL.LU R12, [R1+0xb64] ;  /* 0x000b6400010c7983 */ /* 0x000f620000300800 */
[C---:B------:R-:W-:Y:S01]  /*54c10*/  ISETP.LT.OR P5, PT, R28.reuse, 0x89, !P3 ;  /* 0x000000891c00780c */ /* 0x040fe20005fa1670 */
[----:B------:R-:W-:Y:S01]  /*54c20*/  @!P1 IMAD.MOV.U32 R5, RZ, RZ, R30 ;  /* 0x000000ffff059224 */ /* 0x000fe200078e001e */
[----:B------:R-:W-:Y:S01]  /*54c30*/  ISETP.LT.OR P2, PT, R28, 0x8a, !P3 ;  /* 0x0000008a1c00780c */ /* 0x000fe20005f41670 */
[----:B------:R-:W-:Y:S01]  /*54c40*/  @!P1 IMAD R11, R3, 0x180, RZ ;  /* 0x00000180030b9824 */ /* 0x000fe200078e02ff */
[----:B------:R-:W-:Y:S09]  /*54c50*/  BSSY B1, `(.L_x_101) ;  /* 0x000001f000017945 */ /* 0x000ff20003800000 */
[----:B------:R-:W0:Y:S08]  /*54c60*/  @!P5 LDC.64 R14, c[0x0][0x5c0] ;  /* 0x00017000ff0edb82 */ /* 0x000e300000000a00 */
[----:B------:R-:W1:Y:S01]  /*54c70*/  @!P2 LDC.64 R16, c[0x0][0x5c0] ;  /* 0x00017000ff10ab82 */ /* 0x000e620000000a00 */
[----:B---3--:R-:W-:Y:S01]  /*54c80*/  FMUL R4, R4, UR23 ;  /* 0x0000001704047c20 */ /* 0x008fe20008400000 */
[----:B----4-:R-:W-:-:S04]  /*54c90*/  FMUL R10, R10, UR23 ;  /* 0x000000170a0a7c20 */ /* 0x010fc80008400000 */
[----:B------:R-:W-:Y:S01]  /*54ca0*/  F2FP.SATFINITE.E4M3.F32.PACK_AB_MERGE_C R13, RZ, R4, RZ ;  /* 0x00000004ff0d723e */ /* 0x000fe200048070ff */
[----:B------:R-:W-:Y:S02]  /*54cb0*/  @!P1 IMAD.MOV.U32 R4, RZ, RZ, R24 ;  /* 0x000000ffff049224 */ /* 0x000fe400078e0018 */
[----:B-----5:R-:W-:Y:S02]  /*54cc0*/  FMUL R12, R12, UR23 ;  /* 0x000000170c0c7c20 */ /* 0x020fe40008400000 */
[----:B------:R-:W-:Y:S01]  /*54cd0*/  @!P1 IMAD.WIDE.U32 R4, R2, 0x180, R4 ;  /* 0x0000018002049825 */ /* 0x000fe200078e0004 */
[----:B------:R3:W-:Y:S02]  /*54ce0*/  @!P4 STG.E.U8 desc[UR20][R8.64+0x80], R13 ;  /* 0x0000800d0800c986 */ /* 0x0007e4000c101114 */
[----:B--2---:R-:W-:Y:S01]  /*54cf0*/  @!P1 IADD3 R6, P4, R4, R6, RZ ;  /* 0x0000000604069210 */ /* 0x004fe20007f9e0ff */
[----:B------:R-:W-:-:S03]  /*54d00*/  @!P5 IMAD.MOV.U32 R4, RZ, RZ, R24 ;  /* 0x000000ffff04d224 */ /* 0x000fc600078e0018 */
[----:B------:R-:W-:Y:S02]  /*54d10*/  @!P1 IADD3.X R7, R7, R5, R11, P4, !PT ;  /* 0x0000000507079210 */ /* 0x000fe400027fe40b */
[----:B------:R-:W-:Y:S02]  /*54d20*/  ISETP.LT.OR P4, PT, R28, 0x81, !P0 ;  /* 0x000000811c00780c */ /* 0x000fe40004781670 */
[----:B------:R-:W-:Y:S02]  /*54d30*/  F2FP.SATFINITE.E4M3.F32.PACK_AB_MERGE_C R5, RZ, R10, RZ ;  /* 0x0000000aff05723e */ /* 0x000fe400048070ff */
[----:B---3--:R-:W-:-:S03]  /*54d40*/  F2FP.SATFINITE.E4M3.F32.PACK_AB_MERGE_C R9, RZ, R12, RZ ;  /* 0x0000000cff09723e */ /* 0x008fc600048070ff */
[----:B------:R2:W-:Y:S02]  /*54d50*/  @!P1 STG.E.U8 desc[UR20][R6.64+0x81], R5 ;  /* 0x0000810506009986 */ /* 0x0005e4000c101114 */
[----:B--2---:R-:W-:Y:S02]  /*54d60*/  @!P5 IMAD.MOV.U32 R5, RZ, RZ, R30 ;  /* 0x000000ffff05d224 */ /* 0x004fe400078e001e */
[----:B------:R-:W-:Y:S02]  /*54d70*/  @!P5 IMAD.WIDE.U32 R10, R2, 0x180, R4 ;  /* 0x00000180020ad825 */ /* 0x000fe400078e0004 */
[----:B01----:R-:W-:Y:S05]  /*54d80*/  @P4 BRA `(.L_x_102) ;  /* 0x00000000002c4947 */ /* 0x003fea0003800000 */
        /* <DEDUP_REMOVED lines=11> */
.L_x_102:
[----:B------:R-:W-:Y:S05]  /*54e40*/  BSYNC B1 ;  /* 0x0000000000017941 */ /* 0x000fea0003800000 */
.L_x_101:
        /* <DEDUP_REMOVED lines=20> */
.L_x_104:
[----:B------:R-:W-:Y:S05]  /*54f90*/  BSYNC B1 ;  /* 0x0000000000017941 */ /* 0x000fea0003800000 */
.L_x_103:
        /* <DEDUP_REMOVED lines=13> */
[----:B------:R-:W-:Y:S02]  /*55070*/  @!P2 IMAD.MOV.U32 R4, RZ, RZ, R24 ;  /* 0x000000ffff04a224 */ /* 0x000fe400078e0018 */
[----:B----4-:R-:W-:Y:S01]  /*55080*/  FMUL R10, R10, UR23 ;  /* 0x000000170a0a7c20 */ /* 0x010fe20008400000 */
[----:B------:R-:W-:Y:S01]  /*55090*/  F2FP.SATFINITE.E4M3.F32.PACK_AB_MERGE_C R13, RZ, R8, RZ ;  /* 0x00000008ff0d723e */ /* 0x000fe200048070ff */
[----:B------:R-:W-:Y:S01]  /*550a0*/  @!P2 IMAD.WIDE.U32 R4, R2, 0x180, R4 ;  /* 0x000001800204a825 */ /* 0x000fe200078e0004 */
[----:B------:R2:W-:Y:S02]  /*550b0*/  @!P5 STG.E.U8 desc[UR20][R6.64+0x88], R11 ;  /* 0x0000880b0600d986 */ /* 0x0005e4000c101114 */
[----:B------:R-:W-:-:S04]  /*550c0*/  @!P2 IADD3 R4, P5, R4, R16, RZ ;  /* 0x000000100404a210 */ /* 0x000fc80007fbe0ff */
[----:B------:R-:W-:Y:S02]  /*550d0*/  @!P2 IADD3.X R5, R17, R5, R9, P5, !PT ;  /* 0x000000051105a210 */ /* 0x000fe40002ffe409 */
[----:B------:R-:W-:Y:S02]  /*550e0*/  ISETP.LT.OR P5, PT, R28, 0x89, !P0 ;  /* 0x000000891c00780c */ /* 0x000fe400047a1670 */
[----:B--2---:R-:W-:Y:S01]  /*550f0*/  F2FP.SATFINITE.E4M3.F32.PACK_AB_MERGE_C R7, RZ, R10, RZ ;  /* 0x0000000aff07723e */ /* 0x004fe200048070ff */
[----:B------:R2:W-:Y:S02]  /*55100*/  @!P2 STG.E.U8 desc[UR20][R4.64+0x89], R13 ;  /* 0x0000890d0400a986 */ /* 0x0005e4000c101114 */
[----:B--2---:R-:W-:Y:S02]  /*55110*/  @!P4 IMAD.MOV.U32 R4, RZ, RZ, R24 ;  /* 0x000000ffff04c224 */ /* 0x004fe400078e0018 */
[----:B------:R-:W-:Y:S02]  /*55120*/  @!P4 IMAD.MOV.U32 R5, RZ, RZ, R30 ;  /* 0x000000ffff05c224 */ /* 0x000fe400078e001e */
[----:B------:R-:W-:-:S04]  /*55130*/  @!P4 IMAD.WIDE.U32 R8, R2, 0x180, R4 ;  /* 0x000001800208c825 */ /* 0x000fc800078e0004 */
        /* <DEDUP_REMOVED lines=12> */
.L_x_106:
[----:B------:R-:W-:Y:S05]  /*55200*/  BSYNC B1 ;  /* 0x0000000000017941 */ /* 0x000fea0003800000 */
.L_x_105:
        /* <DEDUP_REMOVED lines=20> */
.L_x_108:
[----:B------:R-:W-:Y:S05]  /*55350*/  BSYNC B1 ;  /* 0x0000000000017941 */ /* 0x000fea0003800000 */
.L_x_107:
        /* <DEDUP_REMOVED lines=38> */
.L_x_110:
[----:B------:R-:W-:Y:S05]  /*555c0*/  BSYNC B1 ;  /* 0x0000000000017941 */ /* 0x000fea0003800000 */
.L_x_109:
        /* <DEDUP_REMOVED lines=20> */
.L_x_112:
[----:B------:R-:W-:Y:S05]  /*55710*/  BSYNC B1 ;  /* 0x0000000000017941 */ /* 0x000fea0003800000 */
.L_x_111:
        /* <DEDUP_REMOVED lines=38> */
.L_x_114:
[----:B------:R-:W-:Y:S05]  /*55980*/  BSYNC B1 ;  /* 0x0000000000017941 */ /* 0x000fea0003800000 */
.L_x_113:
        /* <DEDUP_REMOVED lines=20> */
.L_x_116:
[----:B------:R-:W-:Y:S05]  /*55ad0*/  BSYNC B1 ;  /* 0x0000000000017941 */ /* 0x000fea0003800000 */
.L_x_115:
        /* <DEDUP_REMOVED lines=38> */
.L_x_118:
[----:B------:R-:W-:Y:S05]  /*55d40*/  BSYNC B1 ;  /* 0x0000000000017941 */ /* 0x000fea0003800000 */
.L_x_117:
        /* <DEDUP_REMOVED lines=20> */
.L_x_120:
[----:B------:R-:W-:Y:S05]  /*55e90*/  BSYNC B1 ;  /* 0x0000000000017941 */ /* 0x000fea0003800000 */
.L_x_119:
        /* <DEDUP_REMOVED lines=38> */
.L_x_122:
[----:B------:R-:W-:Y:S05]  /*56100*/  BSYNC B1 ;  /* 0x0000000000017941 */ /* 0x000fea0003800000 */
.L_x_121:
        /* <DEDUP_REMOVED lines=20> */
.L_x_124:
[----:B------:R-:W-:Y:S05]  /*56250*/  BSYNC B1 ;  /* 0x0000000000017941 */ /* 0x000fea0003800000 */
.L_x_123:
        /* <DEDUP_REMOVED lines=38> */
.L_x_126:
[----:B------:R-:W-:Y:S05]  /*564c0*/  BSYNC B1 ;  /* 0x0000000000017941 */ /* 0x000fea0003800000 */
.L_x_125:
        /* <DEDUP_REMOVED lines=20> */
.L_x_128:
[----:B------:R-:W-:Y:S05]  /*56610*/  BSYNC B1 ;  /* 0x0000000000017941 */ /* 0x000fea0003800000 */
.L_x_127:
        /* <DEDUP_REMOVED lines=38> */
.L_x_130:
[----:B------:R-:W-:Y:S05]  /*56880*/  BSYNC B1 ;  /* 0x0000000000017941 */ /* 0x000fea0003800000 */
.L_x_129:
        /* <DEDUP_REMOVED lines=20> */
.L_x_132:
[----:B------:R-:W-:Y:S05]  /*569d0*/  BSYNC B1 ;  /* 0x0000000000017941 */ /* 0x000fea0003800000 */
.L_x_131:
        /* <DEDUP_REMOVED lines=38> */
.L_x_134:
[----:B------:R-:W-:Y:S05]  /*56c40*/  BSYNC B1 ;  /* 0x0000000000017941 */ /* 0x000fea0003800000 */
.L_x_133:
        /* <DEDUP_REMOVED lines=20> */
.L_x_136:
[----:B------:R-:W-:Y:S05]  /*56d90*/  BSYNC B1 ;  /* 0x0000000000017941 */ /* 0x000fea0003800000 */
.L_x_135:
        /* <DEDUP_REMOVED lines=38> */
.L_x_138:
[----:B------:R-:W-:Y:S05]  /*57000*/  BSYNC B1 ;  /* 0x0000000000017941 */ /* 0x000fea0003800000 */
.L_x_137:
        /* <DEDUP_REMOVED lines=20> */
.L_x_140:
[----:B------:R-:W-:Y:S05]  /*57150*/  BSYNC B1 ;  /* 0x0000000000017941 */ /* 0x000fea0003800000 */
.L_x_139:
        /* <DEDUP_REMOVED lines=38> */
.L_x_142:
[----:B------:R-:W-:Y:S05]  /*573c0*/  BSYNC B1 ;  /* 0x0000000000017941 */ /* 0x000fea0003800000 */
.L_x_141:
        /* <DEDUP_REMOVED lines=20> */
.L_x_144:
[----:B------:R-:W-:Y:S05]  /*57510*/  BSYNC B1 ;  /* 0x0000000000017941 */ /* 0x000fea0003800000 */
.L_x_143:
        /* <DEDUP_REMOVED lines=38> */
.L_x_146:
[----:B------:R-:W-:Y:S05]  /*57780*/  BSYNC B1 ;  /* 0x0000000000017941 */ /* 0x000fea0003800000 */
.L_x_145:
        /* <DEDUP_REMOVED lines=20> */
.L_x_148:
[----:B------:R-:W-:Y:S05]  /*578d0*/  BSYNC B1 ;  /* 0x0000000000017941 */ /* 0x000fea0003800000 */
.L_x_147:
        /* <DEDUP_REMOVED lines=38> */
.L_x_150:
[----:B------:R-:W-:Y:S05]  /*57b40*/  BSYNC B1 ;  /* 0x0000000000017941 */ /* 0x000fea0003800000 */
.L_x_149:
        /* <DEDUP_REMOVED lines=20> */
.L_x_152:
[----:B------:R-:W-:Y:S05]  /*57c90*/  BSYNC B1 ;  /* 0x0000000000017941 */ /* 0x000fea0003800000 */
.L_x_151:
[----:B0-----:R-:W2:Y:S04]  /*57ca0*/  LDL.LU R4, [R1+0xc2c] ;  /* 0x000c2c0001047983 */ /* 0x001ea80000300800 */
[----:B------:R-:W3:Y:S04]  /*57cb0*/  LDL.LU R8, [R1+0xc30] ;  /* 0x000c300001087983 */ /* 0x000ee80000300800 */
[----:B------:R-:W4:Y:S01]  /*57cc0*/  LDL.LU R12, [R1+0xc34] ;  /* 0x000c3400010c7983 */ /* 0x000f220000300800 */
[----:B------:R-:W-:Y:S01]  /*57cd0*/  @!P2 IMAD.MOV.U32 R5, RZ, RZ, R30 ;  /* 0x000000ffff05a224 */ /* 0x000fe200078e001e */
[C---:B------:R-:W-:Y:S01]  /*57ce0*/  ISETP.LT.OR P4, PT, R28.reuse, 0xf1, !P3 ;  /* 0x000000f11c00780c */ /* 0x040fe20005f81670 */
[----:B------:R-:W-:Y:S01]  /*57cf0*/  @!P2 IMAD R10, R3, 0x180, RZ ;  /* 0x00000180030aa824 */ /* 0x000fe200078e02ff */
[----:B------:R-:W-:Y:S01]  /*57d00*/  ISETP.LT.OR P1, PT, R28, 0xf2, !P3 ;  /* 0x000000f21c00780c */ /* 0x000fe20005f21670 */
[----:B------:R-:W-:Y:S10]  /*57d10*/  BSSY B1, `(.L_x_153) ;  /* 0x000001c000017945 */ /* 0x000ff40003800000 */
[----:B------:R-:W0:Y:S08]  /*57d20*/  @!P4 LDC.64 R14, c[0x0][0x5c0] ;  /* 0x00017000ff0ecb82 */ /* 0x000e300000000a00 */
[----:B------:R-:W1:Y:S01]  /*57d30*/  @!P1 LDC.64 R18, c[0x0][0x5c0] ;  /* 0x00017000ff129b82 */ /* 0x000e620000000a00 */
[----:B--2---:R-:W-:Y:S01]  /*57d40*/  FMUL R4, R4, UR23 ;  /* 0x0000001704047c20 */ /* 0x004fe20008400000 */
[----:B---3--:R-:W-:-:S04]  /*57d50*/  FMUL R8, R8, UR23 ;  /* 0x0000001708087c20 */ /* 0x008fc80008400000 */
[----:B------:R-:W-:Y:S01]  /*57d60*/  F2FP.SATFINITE.E4M3.F32.PACK_AB_MERGE_C R9, RZ, R4, RZ ;  /* 0x00000004ff09723e */ /* 0x000fe200048070ff */
[----:B------:R-:W-:Y:S01]  /*57d70*/  @!P2 IMAD.MOV.U32 R4, RZ, RZ, R24 ;  /* 0x000000ffff04a224 */ /* 0x000fe200078e0018 */
[----:B------:R-:W-:-:S03]  /*57d80*/  F2FP.SATFINITE.E4M3.F32.PACK_AB_MERGE_C R11, RZ, R8, RZ ;  /* 0x00000008ff0b723e */ /* 0x000fc600048070ff */
[----:B------:R-:W-:Y:S01]  /*57d90*/  @!P2 IMAD.WIDE.U32 R4, R2, 0x180, R4 ;  /* 0x000001800204a825 */ /* 0x000fe200078e0004 */
[----:B------:R2:W-:Y:S03]  /*57da0*/  @!P5 STG.E.U8 desc[UR20][R6.64+0xe8], R9 ;  /* 0x0000e8090600d986 */ /* 0x0005e6000c101114 */
[----:B----4-:R-:W-:Y:S01]  /*57db0*/  FMUL R8, R12, UR23 ;  /* 0x000000170c087c20 */ /* 0x010fe20008400000 */
[----:B------:R-:W-:-:S04]  /*57dc0*/  @!P2 IADD3 R4, P5, R4, R16, RZ ;  /* 0x000000100404a210 */ /* 0x000fc80007fbe0ff */
[----:B------:R-:W-:Y:S02]  /*57dd0*/  F2FP.SATFINITE.E4M3.F32.PACK_AB_MERGE_C R13, RZ, R8, RZ ;  /* 0x00000008ff0d723e */ /* 0x000fe400048070ff */
[----:B------:R-:W-:Y:S02]  /*57de0*/  @!P2 IADD3.X R5, R17, R5, R10, P5, !PT ;  /* 0x000000051105a210 */ /* 0x000fe40002ffe40a */
[----:B------:R-:W-:-:S03]  /*57df0*/  ISETP.LT.OR P5, PT, R28, 0xe9, !P0 ;  /* 0x000000e91c00780c */ /* 0x000fc600047a1670 */
[----:B------:R2:W-:Y:S10]  /*57e00*/  @!P2 STG.E.U8 desc[UR20][R4.64+0xe9], R11 ;  /* 0x0000e90b0400a986 */ /* 0x0005f4000c101114 */
[----:B01----:R-:W-:Y:S05]  /*57e10*/  @P5 BRA `(.L_x_154) ;  /* 0x00000000002c5947 */ /* 0x003fea0003800000 */
[----:B--2---:R-:W-:Y:S01]  /*57e20*/  IMAD.MOV.U32 R4, RZ, RZ, R24 ;  /* 0x000000ffff047224 */ /* 0x004fe200078e0018 */
        /* <DEDUP_REMOVED lines=10> */
.L_x_154:
[----:B------:R-:W-:Y:S05]  /*57ed0*/  BSYNC B1 ;  /* 0x0000000000017941 */ /* 0x000fea0003800000 */
.L_x_153:
[----:B0-2---:R-:W2:Y:S01]  /*57ee0*/  LDL.LU R4, [R1+0xc38] ;  /* 0x000c380001047983 */ /* 0x005ea20000300800 */
[----:B------:R-:W-:Y:S01]  /*57ef0*/  ISETP.LT.OR P2, PT, R28, 0xea, !P0 ;  /* 0x000000ea1c00780c */ /* 0x000fe20004741670 */
[----:B------:R-:W-:Y:S01]  /*57f00*/  BSSY B1, `(.L_x_155) ;  /* 0x000000f000017945 */ /* 0x000fe20003800000 */
[----:B--2---:R-:W-:-:S05]  /*57f10*/  FMUL R4, R4, UR23 ;  /* 0x0000001704047c20 */ /* 0x004fca0008400000 */
[----:B------:R-:W-:-:S06]  /*57f20*/  F2FP.SATFINITE.E4M3.F32.PACK_AB_MERGE_C R7, RZ, R4, RZ ;  /* 0x00000004ff07723e */ /* 0x000fcc00048070ff */
[----:B------:R-:W-:Y:S05]  /*57f30*/  @P2 BRA `(.L_x_156) ;  /* 0x00000000002c2947 */ /* 0x000fea0003800000 */
        /* <DEDUP_REMOVED lines=11> */
.L_x_156:
[----:B------:R-:W-:Y:S05]  /*57ff0*/  BSYNC B1 ;  /* 0x0000000000017941 */ /* 0x000fea0003800000 */
.L_x_155:
[----:B------:R-:W2:Y:S04]  /*58000*/  LDL.LU R6, [R1+0xc3c] ;  /* 0x000c3c0001067983 */ /* 0x000ea80000300800 */
[----:B------:R-:W3:Y:S04]  /*58010*/  LDL.LU R10, [R1+0xc40] ;  /* 0x000c4000010a7983 */ /* 0x000ee80000300800 */
[----:B------:R-:W4:Y:S01]  /*58020*/  LDL.LU R12, [R1+0xc44] ;  /* 0x000c4400010c7983 */ /* 0x000f220000300800 */
[----:B0-----:R-:W-:Y:S01]  /*58030*/  @!P4 IMAD.MOV.U32 R4, RZ, RZ, R24 ;  /* 0x000000ffff04c224 */ /* 0x001fe200078e0018 */
[C---:B------:R-:W-:Y:S01]  /*58040*/  ISETP.LT.OR P2, PT, R28.reuse, 0xf9, !P3 ;  /* 0x000000f91c00780c */ /* 0x040fe20005f41670 */
[----:B------:R-:W-:Y:S01]  /*58050*/  @!P4 IMAD.MOV.U32 R5, RZ, RZ, R30 ;  /* 0x000000ffff05c224 */ /* 0x000fe200078e001e */
[----:B------:R-:W-:Y:S01]  /*58060*/  ISETP.LT.OR P3, PT, R28, 0xfa, !P3 ;  /* 0x000000fa1c00780c */ /* 0x000fe20005f61670 */
[----:B------:R-:W-:Y:S01]  /*58070*/  @!P4 IMAD R9, R3, 0x180, RZ ;  /* 0x000001800309c824 */ /* 0x000fe200078e02ff */
[----:B------:R-:W-:Y:S01]  /*58080*/  BSSY B1, `(.L_x_157) ;  /* 0x0000021000017945 */ /* 0x000fe20003800000 */
[----:B------:R-:W-:-:S04]  /*58090*/  @!P4 IMAD.WIDE.U32 R4, R2, 0x180, R4 ;  /* 0x000001800204c825 */ /* 0x000fc800078e0004 */
[----:B------:R-:W-:Y:S01]  /*580a0*/  @!P1 IMAD.MOV.U32 R7, RZ, RZ, R30 ;  /* 0x000000ffff079224 */ /* 0x000fe200078e001e */
[----:B------:R-:W-:-:S03]  /*580b0*/  @!P4 IADD3 R4, P5, R4, R14, RZ ;  /* 0x0000000e0404c210 */ /* 0x000fc60007fbe0ff */
[----:B------:R-:W0:Y:S01]  /*580c0*/  @!P2 LDC.64 R16, c[0x0][0x5c0] ;  /* 0x00017000ff10ab82 */ /* 0x000e220000000a00 */
[----:B------:R-:W-:-:S07]  /*580d0*/  @!P4 IADD3.X R5, R15, R5, R9, P5, !PT ;  /* 0x000000050f05c210 */ /* 0x000fce0002ffe409 */
[----:B------:R-:W1:Y:S01]  /*580e0*/  @!P3 LDC.64 R20, c[0x0][0x5c0] ;  /* 0x00017000ff14bb82 */ /* 0x000e620000000a00 */
[----:B--2---:R-:W-:Y:S01]  /*580f0*/  FMUL R8, R6, UR23 ;  /* 0x0000001706087c20 */ /* 0x004fe20008400000 */
[----:B------:R-:W-:-:S04]  /*58100*/  @!P1 IMAD.MOV.U32 R6, RZ, RZ, R24 ;  /* 0x000000ffff069224 */ /* 0x000fc800078e0018 */
[----:B------:R-:W-:Y:S01]  /*58110*/  @!P1 IMAD.WIDE.U32 R6, R2, 0x180, R6 ;  /* 0x0000018002069825 */ /* 0x000fe200078e0006 */
[----:B------:R-:W-:-:S03]  /*58120*/  F2FP.SATFINITE.E4M3.F32.PACK_AB_MERGE_C R9, RZ, R8, RZ ;  /* 0x00000008ff09723e */ /* 0x000fc600048070ff */
[----:B---3--:R-:W-:Y:S01]  /*58130*/  FMUL R8, R10, UR23 ;  /* 0x000000170a087c20 */ /* 0x008fe20008400000 */
[----:B------:R-:W-:Y:S01]  /*58140*/  @!P1 IMAD R10, R3, 0x180, RZ ;  /* 0x00000180030a9824 */ /* 0x000fe200078e02ff */
[----:B------:R-:W-:Y:S01]  /*58150*/  @!P1 IADD3 R6, P5, R6, R18, RZ ;  /* 0x0000001206069210 */ /* 0x000fe20007fbe0ff */
[----:B------:R2:W-:Y:S02]  /*58160*/  @!P4 STG.E.U8 desc[UR20][R4.64+0xf0], R9 ;  /* 0x0000f0090400c986 */ /* 0x0005e4000c101114 */
[----:B------:R-:W-:Y:S01]  /*58170*/  F2FP.SATFINITE.E4M3.F32.PACK_AB_MERGE_C R11, RZ, R8, RZ ;  /* 0x00000008ff0b723e */ /* 0x000fe200048070ff */
[----:B----4-:R-:W-:Y:S01]  /*58180*/  FMUL R8, R12, UR23 ;  /* 0x000000170c087c20 */ /* 0x010fe20008400000 */
[----:B------:R-:W-:Y:S02]  /*58190*/  @!P1 IADD3.X R7, R19, R7, R10, P5, !PT ;  /* 0x0000000713079210 */ /* 0x000fe40002ffe40a */
[----:B------:R-:W-:Y:S02]  /*581a0*/  ISETP.LT.OR P4, PT, R28, 0xf1, !P0 ;  /* 0x000000f11c00780c */ /* 0x000fe40004781670 */
[----:B------:R-:W-:Y:S01]  /*581b0*/  F2FP.SATFINITE.E4M3.F32.PACK_AB_MERGE_C R13, RZ, R8, RZ ;  /* 0x00000008ff0d723e */ /* 0x000fe200048070ff */
        /* <DEDUP_REMOVED lines=13> */
.L_x_158:
[----:B------:R-:W-:Y:S05]  /*58290*/  BSYNC B1 ;  /* 0x0000000000017941 */ /* 0x000fea0003800000 */
.L_x_157:
[----:B0-2---:R-:W2:Y:S04]  /*582a0*/  LDL.LU R4, [R1+0xc4c] ;  /* 0x000c4c0001047983 */ /* 0x005ea80000300800 */
[----:B------:R-:W3:Y:S04]  /*582b0*/  LDL.LU R11, [R1+0xc50] ;  /* 0x000c5000010b7983 */ /* 0x000ee80000300800 */
[----:B------:R-:W4:Y:S01]  /*582c0*/  LDL.LU R13, [R1+0xc48] ;  /* 0x000c4800010d7983 */ /* 0x000f220000300800 */
[----:B------:R-:W-:Y:S01]  /*582d0*/  @!P2 IMAD.MOV.U32 R5, RZ, RZ, R30 ;  /* 0x000000ffff05a224 */ /* 0x000fe200078e001e */
[----:B------:R-:W-:Y:S01]  /*582e0*/  ISETP.LT.OR P1, PT, R28, 0xf2, !P0 ;  /* 0x000000f21c00780c */ /* 0x000fe20004721670 */
[----:B------:R-:W-:Y:S01]  /*582f0*/  @!P3 IMAD.MOV.U32 R6, RZ, RZ, R24 ;  /* 0x000000ffff06b224 */ /* 0x000fe200078e0018 */
[----:B------:R-:W-:Y:S01]  /*58300*/  BSSY B1, `(.L_x_159) ;  /* 0x000001d000017945 */ /* 0x000fe20003800000 */
[----:B------:R-:W-:-:S02]  /*58310*/  @!P3 IMAD.MOV.U32 R7, RZ, RZ, R30 ;  /* 0x000000ffff07b224 */ /* 0x000fc400078e001e */
[----:B------:R-:W-:Y:S02]  /*58320*/  @!P3 IMAD R12, R3, 0x180, RZ ;  /* 0x00000180030cb824 */ /* 0x000fe400078e02ff */
[----:B------:R-:W-:-:S04]  /*58330*/  @!P3 IMAD.WIDE.U32 R8, R2, 0x180, R6 ;  /* 0x000001800208b825 */ /* 0x000fc800078e0006 */
[----:B------:R-:W-:Y:S01]  /*58340*/  @!P2 IMAD R7, R3, 0x180, RZ ;  /* 0x000001800307a824 */ /* 0x000fe200078e02ff */
[----:B------:R-:W-:-:S04]  /*58350*/  @!P3 IADD3 R8, P5, R8, R20, RZ ;  /* 0x000000140808b210 */ /* 0x000fc80007fbe0ff */
[----:B------:R-:W-:Y:S01]  /*58360*/  @!P3 IADD3.X R9, R21, R9, R12, P5, !PT ;  /* 0x000000091509b210 */ /* 0x000fe20002ffe40c */
[----:B--2---:R-:W-:Y:S01]  /*58370*/  FMUL R10, R4, UR23 ;  /* 0x00000017040a7c20 */ /* 0x004fe20008400000 */
[----:B------:R-:W-:Y:S02]  /*58380*/  @!P2 IMAD.MOV.U32 R4, RZ, RZ, R24 ;  /* 0x000000ffff04a224 */ /* 0x000fe400078e0018 */
[----:B---3--:R-:W-:Y:S02]  /*58390*/  FMUL R11, R11, UR23 ;  /* 0x000000170b0b7c20 */ /* 0x008fe40008400000 */
[----:B------:R-:W-:-:S03]  /*583a0*/  @!P2 IMAD.WIDE.U32 R4, R2, 0x180, R4 ;  /* 0x000001800204a825 */ /* 0x000fc600078e0004 */
[----:B------:R-:W-:Y:S02]  /*583b0*/  F2FP.SATFINITE.E4M3.F32.PACK_AB_MERGE_C R15, RZ, R11, RZ ;  /* 0x0000000bff0f723e */ /* 0x000fe400048070ff */
[----:B------:R-:W-:Y:S01]  /*583c0*/  @!P2 IADD3 R6, P4, R4, R16, RZ ;  /* 0x000000100406a210 */ /* 0x000fe20007f9e0ff */
[----:B----4-:R-:W-:Y:S01]  /*583d0*/  FMUL R4, R13, UR23 ;  /* 0x000000170d047c20 */ /* 0x010fe20008400000 */
[----:B------:R-:W-:Y:S02]  /*583e0*/  F2FP.SATFINITE.E4M3.F32.PACK_AB_MERGE_C R13, RZ, R10, RZ ;  /* 0x0000000aff0d723e */ /* 0x000fe400048070ff */
[----:B------:R-:W-:Y:S02]  /*583f0*/  @!P2 IADD3.X R7, R17, R5, R7, P4, !PT ;  /* 0x000000051107a210 */ /* 0x000fe400027fe407 */
        /* <DEDUP_REMOVED lines=13> */
.L_x_160:
[----:B------:R-:W-:Y:S05]  /*584d0*/  BSYNC B1 ;  /* 0x0000000000017941 */ /* 0x000fea0003800000 */
.L_x_159:
[----:B0-----:R-:W2:Y:S04]  /*584e0*/  LDL.LU R4, [R1+0xc54] ;  /* 0x000c540001047983 */ /* 0x001ea80000300800 */
[----:B------:R-:W3:Y:S01]  /*584f0*/  LDL.LU R5, [R1+0xc58] ;  /* 0x000c580001057983 */ /* 0x000ee20000300800 */
[C---:B------:R-:W-:Y:S01]  /*58500*/  ISETP.LT.OR P1, PT, R28.reuse, 0xf9, !P0 ;  /* 0x000000f91c00780c */ /* 0x040fe20004721670 */
[----:B------:R-:W-:Y:S01]  /*58510*/  BSSY B1, `(.L_x_161) ;  /* 0x0000013000017945 */ /* 0x000fe20003800000 */
[----:B------:R-:W-:Y:S01]  /*58520*/  ISETP.LT.OR P0, PT, R28, 0xfa, !P0 ;  /* 0x000000fa1c00780c */ /* 0x000fe20004701670 */
[----:B------:R0:W-:Y:S04]  /*58530*/  @!P2 STG.E.U8 desc[UR20][R6.64+0xf8], R13 ;  /* 0x0000f80d0600a986 */ /* 0x0001e8000c101114 */
[----:B------:R0:W-:Y:S01]  /*58540*/  @!P3 STG.E.U8 desc[UR20][R8.64+0xf9], R15 ;  /* 0x0000f90f0800b986 */ /* 0x0001e2000c101114 */
[----:B--2---:R-:W-:Y:S01]  /*58550*/  FMUL R4, R4, UR23 ;  /* 0x0000001704047c20 */ /* 0x004fe20008400000 */
[----:B---3--:R-:W-:-:S04]  /*58560*/  FMUL R10, R5, UR23 ;  /* 0x00000017050a7c20 */ /* 0x008fc80008400000 */
[----:B------:R-:W-:Y:S01]  /*58570*/  F2FP.SATFINITE.E4M3.F32.PACK_AB_MERGE_C R11, RZ, R4, RZ ;  /* 0x00000004ff0b723e */ /* 0x000fe200048070ff */
        /* <DEDUP_REMOVED lines=12> */
.L_x_162:
[----:B------:R-:W-:Y:S05]  /*58640*/  BSYNC B1 ;  /* 0x0000000000017941 */ /* 0x000fea0003800000 */
.L_x_161:
[----:B0-----:R-:W-:Y:S01]  /*58650*/  F2FP.SATFINITE.E4M3.F32.PACK_AB_MERGE_C R5, RZ, R10, RZ ;  /* 0x0000000aff05723e */ /* 0x001fe200048070ff */
[----:B------:R-:W-:Y:S06]  /*58660*/  @P0 BRA `(.L_x_36) ;  /* 0x0000000000280947 */ /* 0x000fec0003800000 */
[----:B------:R-:W-:Y:S01]  /*58670*/  IMAD.MOV.U32 R25, RZ, RZ, R30 ;  /* 0x000000ffff197224 */ /* 0x000fe200078e001e */
[----:B------:R-:W-:Y:S01]  /*58680*/  ULDC.64 UR6, c[0x0][0x5c0] ;  /* 0x0001700000067ab9 */ /* 0x000fe20000000a00 */
        /* <DEDUP_REMOVED lines=8> */
.L_x_36:
[----:B------:R-:W-:Y:S05]  /*58710*/  BSYNC B0 ;  /* 0x0000000000007941 */ /* 0x000fea0003800000 */
.L_x_32:
[----:B--2---:R-:W2:Y:S04]  /*58720*/  LDL.LU R3, [R1+0xc64] ;  /* 0x000c640001037983 */ /* 0x004ea80000300800 */
[----:B------:R-:W2:Y:S01]  /*58730*/  LDL.LU R2, [R1+0xc68] ;  /* 0x000c680001027983 */ /* 0x000ea20000300800 */
[----:B------:R-:W-:Y:S01]  /*58740*/  ULDC UR6, c[0x0][0xc] ;  /* 0x0000030000067ab9 */ /* 0x000fe20000000800 */
[----:B------:R-:W-:Y:S01]  /*58750*/  ULDC UR7, c[0x0][0x10] ;  /* 0x0000040000077ab9 */ /* 0x000fe20000000800 */
[----:B0--3--:R-:W2:Y:S01]  /*58760*/  LDC R5, c[0x0][0x14] ;  /* 0x00000500ff057b82 */ /* 0x009ea20000000800 */
[----:B------:R-:W-:Y:S01]  /*58770*/  UIMAD.WIDE.U32 UR6, UR6, UR7, URZ ;  /* 0x00000007060672a5 */ /* 0x000fe2000f8e003f */
[----:B------:R0:W5:Y:S01]  /*58780*/  LDL R24, [R1+0xac] ;  /* 0x0000ac0001187983 */ /* 0x0001620000100800 */
[----:B------:R-:W-:-:S04]  /*58790*/  UMOV UR12, 0xffffffff ;  /* 0xffffffff000c7882 */ /* 0x000fc80000000000 */
[----:B--2---:R-:W-:-:S04]  /*587a0*/  IMAD.WIDE.U32 R2, R5, UR6, R2 ;  /* 0x0000000605027c25 */ /* 0x004fc8000f8e0002 */
[----:B------:R-:W-:Y:S01]  /*587b0*/  IMAD R5, R5, UR7, RZ ;  /* 0x0000000705057c24 */ /* 0x000fe2000f8e02ff */
[----:B------:R-:W-:Y:S01]  /*587c0*/  ULDC.64 UR6, c[0x0][0x650] ;  /* 0x0001940000067ab9 */ /* 0x000fe20000000a00 */
[----:B------:R-:W-:Y:S01]  /*587d0*/  IMAD.MOV.U32 R14, RZ, RZ, R2 ;  /* 0x000000ffff0e7224 */ /* 0x000fe200078e0002 */
[----:B------:R-:W-:Y:S01]  /*587e0*/  ISETP.GE.U32.AND P0, PT, R2, UR6, PT ;  /* 0x0000000602007c0c */ /* 0x000fe2000bf06070 */
[----:B------:R-:W-:Y:S01]  /*587f0*/  IMAD.IADD R15, R3, 0x1, R5 ;  /* 0x00000001030f7824 */ /* 0x000fe200078e0205 */
[----:B------:R-:W-:Y:S01]  /*58800*/  PRMT R3, RZ, 0x7610, R3 ;  /* 0x00007610ff037816 */ /* 0x000fe20000000003 */
[----:B------:R-:W-:-:S03]  /*58810*/  IMAD.MOV.U32 R2, RZ, RZ, -0x1 ;  /* 0xffffffffff027424 */ /* 0x000fc600078e00ff */
[----:B------:R0:W-:Y:S01]  /*58820*/  STL [R1+0xc64], R15 ;  /* 0x000c640f01007387 */ /* 0x0001e20000100800 */
[----:B------:R-:W-:-:S03]  /*58830*/  ISETP.GE.U32.AND.EX P0, PT, R15, UR7, PT, P0 ;  /* 0x000000070f007c0c */ /* 0x000fc6000bf06100 */
[----:B------:R0:W-:Y:S04]  /*58840*/  STL [R1+0xc68], R14 ;  /* 0x000c680e01007387 */ /* 0x0001e80000100800 */
[----:B------:R0:W-:Y:S06]  /*58850*/  STL [R1+0xc5c], R2 ;  /* 0x000c5c0201007387 */ /* 0x0001ec0000100800 */
[----:B------:R-:W-:Y:S05]  /*58860*/  @P0 BRA `(.L_x_163) ;  /* 0x0000000400800947 */ /* 0x000fea0003800000 */
[----:B------:R-:W0:Y:S01]  /*58870*/  S2R R9, SR_CTAID.X ;  /* 0x0000000000097919 */ /* 0x000e220000002500 */
[----:B------:R-:W-:Y:S01]  /*58880*/  ULDC.64 UR18, c[0x0][0x628] ;  /* 0x00018a0000127ab9 */ /* 0x000fe20000000a00 */
[----:B------:R-:W2:Y:S01]  /*58890*/  LDC R10, c[0x0][0x144] ;  /* 0x00005100ff0a7b82 */ /* 0x000ea20000000800 */
[----:B------:R-:W-:Y:S01]  /*588a0*/  ULDC UR6, c[0x0][0x150] ;  /* 0x0000540000067ab9 */ /* 0x000fe20000000800 */
[----:B------:R-:W3:Y:S01]  /*588b0*/  S2R R13, SR_CTAID.Y ;  /* 0x00000000000d7919 */ /* 0x000ee20000002600 */
[----:B------:R-:W-:Y:S01]  /*588c0*/  ISETP.NE.U32.AND P0, PT, RZ, UR18, PT ;  /* 0x00000012ff007c0c */ /* 0x000fe2000bf05070 */
[----:B------:R-:W-:Y:S01]  /*588d0*/  ULDC UR17, c[0x0][0x630] ;  /* 0x00018c0000117ab9 */ /* 0x000fe20000000800 */
[----:B------:R-:W-:Y:S02]  /*588e0*/  R2UR UR10, R14 ;  /* 0x000000000e0a72ca */ /* 0x000fe400000e0000 */
[----:B------:R-:W-:Y:S01]  /*588f0*/  ISETP.NE.AND.EX P0, PT, RZ, UR19, PT, P0 ;  /* 0x00000013ff007c0c */ /* 0x000fe2000bf05300 */
[----:B-1----:R-:W1:Y:S01]  /*58900*/  LDC.64 R6, c[0x0][0x620] ;  /* 0x00018800ff067b82 */ /* 0x002e620000000a00 */
[----:B------:R-:W-:-:S02]  /*58910*/  R2UR UR11, R15 ;  /* 0x000000000f0b72ca */ /* 0x000fc400000e0000 */
[----:B0-----:R-:W-:-:S05]  /*58920*/  I2FP.F32.U32 R2, R9 ;  /* 0x0000000900027245 */ /* 0x001fca0000201000 */
[----:B------:R-:W-:-:S06]  /*58930*/  FMUL R2, R2, UR6 ;  /* 0x0000000602027c20 */ /* 0x000fcc0008400000 */
[----:B------:R-:W0:Y:S01]  /*58940*/  F2I.U32.TRUNC.NTZ R2, R2 ;  /* 0x0000000200027305 */ /* 0x000e22000020f000 */
[----:B---3--:R-:W-:Y:S05]  /*58950*/  @!P0 BRA `(.L_x_164) ;  /* 0x0000000000308947 */ /* 0x008fea0003800000 */
        /* <DEDUP_REMOVED lines=12> */
.L_x_164:
[----:B------:R-:W-:Y:S01]  /*58a20*/  USHF.R.U64 UR12, UR10, UR17, UR11 ;  /* 0x000000110a0c7299 */ /* 0x000fe2000800120b */
[----:B------:R-:W3:Y:S01]  /*58a30*/  LDC.64 R20, c[0x0][0x640] ;  /* 0x00019000ff147b82 */ /* 0x000ee20000000a00 */
[----:B------:R-:W-:Y:S01]  /*58a40*/  USHF.R.U32.HI UR6, URZ, UR17, UR11 ;  /* 0x000000113f067299 */ /* 0x000fe2000801160b */
[----:B0-----:R-:W-:Y:S02]  /*58a50*/  IMAD.MOV R11, RZ, RZ, -R2 ;  /* 0x000000ffff0b7224 */ /* 0x001fe400078e0a02 */
[----:B------:R-:W-:Y:S01]  /*58a60*/  IMAD.MOV.U32 R2, RZ, RZ, R14 ;  /* 0x000000ffff027224 */ /* 0x000fe200078e000e */
[----:B------:R-:W-:Y:S01]  /*58a70*/  IADD3 R5, P0, RZ, -UR12, RZ ;  /* 0x8000000cff057c10 */ /* 0x000fe2000ff1e0ff */
[----:B--2---:R-:W-:Y:S02]  /*58a80*/  IMAD R17, R10, R11, R9 ;  /* 0x0000000b0a117224 */ /* 0x004fe400078e0209 */
[----:B------:R-:W0:Y:S02]  /*58a90*/  LDC R8, c[0x0][0x618] ;  /* 0x00018600ff087b82 */ /* 0x000e240000000800 */
[----:B------:R-:W-:Y:S01]  /*58aa0*/  IMAD.X R3, RZ, RZ, ~UR6, P0 ;  /* 0x80000006ff037e24 */ /* 0x000fe200080e06ff */
[----:B------:R-:W-:-:S03]  /*58ab0*/  ULDC UR6, c[0x0][0x154] ;  /* 0x0000550000067ab9 */ /* 0x000fc60000000800 */
[-C--:B-1---5:R-:W-:Y:S02]  /*58ac0*/  IMAD R4, R3, R6.reuse, RZ ;  /* 0x0000000603047224 */ /* 0x0a2fe400078e02ff */
[----:B------:R-:W1:Y:S01]  /*58ad0*/  LDC R12, c[0x0][0x608] ;  /* 0x00018200ff0c7b82 */ /* 0x000e620000000800 */
[----:B------:R-:W-:Y:S02]  /*58ae0*/  IMAD.MOV.U32 R3, RZ, RZ, R15 ;  /* 0x000000ffff037224 */ /* 0x000fe400078e000f */
[----:B------:R-:W-:-:S05]  /*58af0*/  IMAD.WIDE.U32 R2, R5, R6, R2 ;  /* 0x0000000605027225 */ /* 0x000fca00078e0002 */
[----:B------:R-:W2:Y:S01]  /*58b00*/  LDC R16, c[0x0][0x658] ;  /* 0x00019600ff107b82 */ /* 0x000ea20000000800 */
[----:B------:R-:W-:Y:S01]  /*58b10*/  IMAD R5, R5, R7, R4 ;  /* 0x0000000705057224 */ /* 0x000fe200078e0204 */
[----:B------:R-:W-:Y:S01]  /*58b20*/  I2FP.F32.U32 R4, R13 ;  /* 0x0000000d00047245 */ /* 0x000fe20000201000 */
[----:B------:R-:W-:Y:S01]  /*58b30*/  IMAD.MOV.U32 R7, RZ, RZ, 0x1 ;  /* 0x00000001ff077424 */ /* 0x000fe200078e00ff */
[----:B---3--:R-:W-:Y:S01]  /*58b40*/  ISETP.NE.U32.AND P0, PT, R20, RZ, PT ;  /* 0x000000ff1400720c */ /* 0x008fe20003f05070 */
[----:B------:R-:W-:Y:S02]  /*58b50*/  IMAD.IADD R3, R3, 0x1, R5 ;  /* 0x0000000103037824 */ /* 0x000fe400078e0205 */
[----:B------:R-:W-:Y:S01]  /*58b60*/  FMUL R4, R4, UR6 ;  /* 0x0000000604047c20 */ /* 0x000fe20008400000 */
[----:B------:R-:W3:Y:S01]  /*58b70*/  LDC R14, c[0x0][0x148] ;  /* 0x00005200ff0e7b82 */ /* 0x000ee20000000800 */
[----:B------:R-:W-:Y:S01]  /*58b80*/  ISETP.NE.AND.EX P0, PT, R21, RZ, PT, P0 ;  /* 0x000000ff1500720c */ /* 0x000fe20003f05300 */
[----:B------:R-:W-:Y:S01]  /*58b90*/  IMAD.MOV.U32 R5, RZ, RZ, -0x1 ;  /* 0xffffffffff057424 */ /* 0x000fe200078e00ff */
[-CC-:B0-----:R-:W-:Y:S01]  /*58ba0*/  SHF.R.U64 R10, R2, R8.reuse, R3.reuse ;  /* 0x00000008020a7219 */ /* 0x181fe20000001203 */
[----:B------:R0:W4:Y:S01]  /*58bb0*/  F2I.U32.TRUNC.NTZ R11, R4 ;  /* 0x00000004000b7305 */ /* 0x000122000020f000 */
[----:B------:R-:W-:-:S03]  /*58bc0*/  SHF.R.U32.HI R3, RZ, R8, R3 ;  /* 0x00000008ff037219 */ /* 0x000fc60000011603 */
[----:B------:R-:W0:Y:S01]  /*58bd0*/  LDC R15, c[0x0][0x600] ;  /* 0x00018000ff0f7b82 */ /* 0x000e220000000800 */
[-CC-:B-1----:R-:W-:Y:S02]  /*58be0*/  SHF.R.U64 R8, R10, R12.reuse, R3.reuse ;  /* 0x0000000c0a087219 */ /* 0x182fe40000001203 */
[----:B------:R-:W-:-:S05]  /*58bf0*/  SHF.R.U32.HI R3, RZ, R12, R3 ;  /* 0x0000000cff037219 */ /* 0x000fca0000011603 */
[----:B------:R-:W1:Y:S01]  /*58c00*/  LDC R18, c[0x0][0x648] ;  /* 0x00019200ff127b82 */ /* 0x000e620000000800 */
[-CC-:B--2---:R-:W-:Y:S02]  /*58c10*/  SHF.R.U64 R12, R8, R16.reuse, R3.reuse ;  /* 0x00000010080c7219 */ /* 0x184fe40000001203 */
[-C--:B------:R-:W-:Y:S02]  /*58c20*/  SHF.L.U32 R5, R5, R16.reuse, RZ ;  /* 0x0000001005057219 */ /* 0x080fe400000006ff */
[-C--:B------:R-:W-:Y:S01]  /*58c30*/  SHF.R.U32.HI R3, RZ, R16.reuse, R3 ;  /* 0x00000010ff037219 */ /* 0x080fe20000011603 */
[----:B------:R-:W-:Y:S01]  /*58c40*/  IMAD.MOV.U32 R2, RZ, RZ, R12 ;  /* 0x000000ffff027224 */ /* 0x000fe200078e000c */
[----:B------:R-:W-:Y:S01]  /*58c50*/  SHF.L.U32 R16, R7, R16, RZ ;  /* 0x0000001007107219 */ /* 0x000fe200000006ff */
[----:B------:R-:W2:Y:S01]  /*58c60*/  LDC R22, c[0x0][0x638] ;  /* 0x00018e00ff167b82 */ /* 0x000ea20000000800 */
[----:B------:R-:W-:-:S07]  /*58c70*/  LOP3.LUT R19, RZ, R5, RZ, 0x33, !PT ;  /* 0x00000005ff137212 */ /* 0x000fce00078e33ff */
[----:B------:R-:W0:Y:S01]  /*58c80*/  LDC R23, c[0x0][0x610] ;  /* 0x00018400ff177b82 */ /* 0x000e220000000800 */
[----:B----4-:R-:W-:Y:S05]  /*58c90*/  @!P0 BRA `(.L_x_165) ;  /* 0x0000000000288947 */ /* 0x010fea0003800000 */
[----:B------:R-:W4:Y:S02]  /*58ca0*/  LDC R7, c[0x0][0x64c] ;  /* 0x00019300ff077b82 */ /* 0x000f240000000800 */
[----:B----4-:R-:W-:-:S05]  /*58cb0*/  IADD3 R7, P0, R12, R7, RZ ;  /* 0x000000070c077210 */ /* 0x010fca0007f1e0ff */
[----:B------:R-:W-:-:S04]  /*58cc0*/  IMAD.X R9, RZ, RZ, R3, P0 ;  /* 0x000000ffff097224 */ /* 0x000fc800000e0603 */
[----:B------:R-:W-:-:S04]  /*58cd0*/  IMAD.WIDE.U32 R2, R9, R20, RZ ;  /* 0x0000001409027225 */ /* 0x000fc800078e00ff */
[----:B0-----:R-:W-:-:S04]  /*58ce0*/  IMAD.WIDE.U32 R4, P0, R7, R21, R2 ;  /* 0x0000001507047225 */ /* 0x001fc80007800002 */
[----:B------:R-:W-:-:S04]  /*58cf0*/  IMAD.WIDE.U32 R2, R7, R20, RZ ;  /* 0x0000001407027225 */ /* 0x000fc800078e00ff */
[----:B------:R-:W-:Y:S01]  /*58d00*/  IMAD.X R7, RZ, RZ, RZ, P0 ;  /* 0x000000ffff077224 */ /* 0x000fe200000e06ff */
[----:B------:R-:W-:Y:S01]  /*58d10*/  IADD3 RZ, P0, R3, R4, RZ ;  /* 0x0000000403ff7210 */ /* 0x000fe20007f1e0ff */
[----:B------:R-:W-:-:S04]  /*58d20*/  IMAD.MOV.U32 R6, RZ, RZ, R5 ;  /* 0x000000ffff067224 */ /* 0x000fc800078e0005 */
[----:B------:R-:W-:-:S08]  /*58d30*/  IMAD.WIDE.U32.X R2, R9, R21, R6, P0 ;  /* 0x0000001509027225 */ /* 0x000fd000000e0406 */
.L_x_165:
[----:B0-----:R-:W0:Y:S01]  /*58d40*/  LDC R4, c[0x0][0x65c] ;  /* 0x00019700ff047b82 */ /* 0x001e220000000800 */
[----:B-1----:R-:W-:Y:S01]  /*58d50*/  SHF.R.U64 R2, R2, R18, R3 ;  /* 0x0000001202027219 */ /* 0x002fe20000001203 */
[----:B------:R-:W-:Y:S01]  /*58d60*/  VIADD R7, R15, 0xffffffff ;  /* 0xffffffff0f077836 */ /* 0x000fe20000000000 */
[----:B------:R-:W-:Y:S01]  /*58d70*/  LOP3.LUT R5, R8, R19, RZ, 0xc0, !PT ;  /* 0x0000001308057212 */ /* 0x000fe200078ec0ff */
[----:B------:R-:W-:Y:S02]  /*58d80*/  IMAD.MOV R11, RZ, RZ, -R11 ;  /* 0x000000ffff0b7224 */ /* 0x000fe400078e0a0b */
[----:B------:R-:W-:Y:S01]  /*58d90*/  IMAD.MOV R3, RZ, RZ, -R2 ;  /* 0x000000ffff037224 */ /* 0x000fe200078e0a02 */
[----:B------:R-:W-:Y:S01]  /*58da0*/  LOP3.LUT R10, R10, R7, RZ, 0xc0, !PT ;  /* 0x000000070a0a7212 */ /* 0x000fe200078ec0ff */
[----:B------:R-:W-:Y:S02]  /*58db0*/  IMAD R2, R16, R2, R5 ;  /* 0x0000000210027224 */ /* 0x000fe400078e0205 */
[----:B--2---:R-:W-:-:S04]  /*58dc0*/  IMAD R3, R3, R22, R12 ;  /* 0x0000001603037224 */ /* 0x004fc800078e020c */
[----:B------:R-:W-:Y:S01]  /*58dd0*/  IMAD R5, R3, R15, R10 ;  /* 0x0000000f03057224 */ /* 0x000fe200078e020a */
[----:B0-----:R-:W-:Y:S01]  /*58de0*/  ISETP.NE.AND P0, PT, R4, 0x1, PT ;  /* 0x000000010400780c */ /* 0x001fe20003f05270 */
[----:B------:R-:W-:-:S05]  /*58df0*/  IMAD.MOV.U32 R4, RZ, RZ, 0x1 ;  /* 0x00000001ff047424 */ /* 0x000fca00078e00ff */
[----:B------:R-:W-:-:S07]  /*58e00*/  PRMT R3, R4, 0x7610, R3 ;  /* 0x0000761004037816 */ /* 0x000fce0000000003 */
[----:B---3--:R-:W-:-:S04]  /*58e10*/  @P0 IMAD R17, R14, R11, R13 ;  /* 0x0000000b0e110224 */ /* 0x008fc800078e020d */
[----:B------:R-:W-:-:S05]  /*58e20*/  IMAD R2, R2, R23, R17 ;  /* 0x0000001702027224 */ /* 0x000fca00078e0211 */
[----:B------:R-:W-:Y:S02]  /*58e30*/  SEL R4, R5, R2, !P0 ;  /* 0x0000000205047207 */ /* 0x000fe40004000000 */
[----:B------:R-:W-:-:S03]  /*58e40*/  SEL R24, R2, R5, !P0 ;  /* 0x0000000502187207 */ /* 0x000fc60004000000 */
[----:B------:R2:W-:Y:S04]  /*58e50*/  STL [R1+0xc5c], R4 ;  /* 0x000c5c0401007387 */ /* 0x0005e80000100800 */
[----:B------:R2:W-:Y:S02]  /*58e60*/  STL [R1+0xac], R24 ;  /* 0x0000ac1801007387 */ /* 0x0005e40000100800 */
.L_x_163:
[----:B0----5:R-:W-:Y:S01]  /*58e70*/  IMAD.MOV.U32 R2, RZ, RZ, R24 ;  /* 0x000000ffff027224 */ /* 0x021fe200078e0018 */
[----:B------:R-:W-:Y:S01]  /*58e80*/  LOP3.LUT P0, RZ, R3, 0xff, RZ, 0xc0, !PT ;  /* 0x000000ff03ff7812 */ /* 0x000fe2000780c0ff */
[----:B------:R-:W-:-:S03]  /*58e90*/  UIMAD.WIDE.U32 UR6, UR5, 0x38e38e39, URZ ;  /* 0x38e38e39050678a5 */ /* 0x000fc6000f8e003f */
[----:B------:R3:W-:Y:S01]  /*58ea0*/  STL [R1+0xc60], R2 ;  /* 0x000c600201007387 */ /* 0x0007e20000100800 */
[----:B------:R-:W-:-:S04]  /*58eb0*/  USHF.R.U32.HI UR6, URZ, 0x1, UR7 ;  /* 0x000000013f067899 */ /* 0x000fc80008011607 */
[----:B------:R-:W-:-:S04]  /*58ec0*/  UIMAD UR5, UR6, -0x9, UR5 ;  /* 0xfffffff7060578a4 */ /* 0x000fc8000f8e0205 */
[----:B------:R-:W-:Y:S08]  /*58ed0*/  @P0 BRA `(.L_x_166) ;  /* 0xfffffa8000ac0947 */ /* 0x000ff0000383ffff */
[----:B------:R-:W-:Y:S05]  /*58ee0*/  EXIT ;  /* 0x000000000000794d */ /* 0x000fea0003800000 */
.L_x_4:
[----:B------:R-:W2:Y:S01]  /*58ef0*/  LDL R14, [R1+0xc68] ;  /* 0x000c6800010e7983 */ /* 0x000ea20000100800 */
[----:B------:R-:W-:-:S03]  /*58f00*/  ULDC.64 UR4, c[0x0][0x650] ;  /* 0x0001940000047ab9 */ /* 0x000fc60000000a00 */
[----:B------:R-:W3:Y:S01]  /*58f10*/  LDL R18, [R1+0xc64] ;  /* 0x000c640001127983 */ /* 0x000ee20000100800 */
[----:B------:R-:W-:Y:S01]  /*58f20*/  PRMT R0, RZ, 0x7610, R0 ;  /* 0x00007610ff007816 */ /* 0x000fe20000000000 */
[----:B------:R-:W-:Y:S02]  /*58f30*/  IMAD.MOV.U32 R8, RZ, RZ, -0x1 ;  /* 0xffffffffff087424 */ /* 0x000fe400078e00ff */
[----:B------:R-:W-:Y:S02]  /*58f40*/  IMAD.MOV.U32 R4, RZ, RZ, -0x1 ;  /* 0xffffffffff047424 */ /* 0x000fe400078e00ff */
[----:B------:R-:W-:Y:S01]  /*58f50*/  IMAD.MOV.U32 R10, RZ, RZ, -0x1 ;  /* 0xffffffffff0a7424 */ /* 0x000fe200078e00ff */
[----:B--2---:R-:W-:-:S04]  /*58f60*/  ISETP.GE.U32.AND P0, PT, R14, UR4, PT ;  /* 0x000000040e007c0c */ /* 0x004fc8000bf06070 */
[----:B---3--:R-:W-:-:S13]  /*58f70*/  ISETP.GE.U32.AND.EX P0, PT, R18, UR5, PT, P0 ;  /* 0x0000000512007c0c */ /* 0x008fda000bf06100 */
[----:B------:R-:W-:Y:S05]  /*58f80*/  @P0 BRA `(.L_x_167) ;  /* 0x0000000400680947 */ /* 0x000fea0003800000 */
[----:B------:R-:W0:Y:S01]  /*58f90*/  LDC.64 R12, c[0x0][0x628] ;  /* 0x00018a00ff0c7b82 */ /* 0x000e220000000a00 */
[----:B------:R-:W-:Y:S02]  /*58fa0*/  IMAD.MOV.U32 R10, RZ, RZ, R14 ;  /* 0x000000ffff0a7224 */ /* 0x000fe400078e000e */
[----:B------:R-:W-:-:S05]  /*58fb0*/  IMAD.MOV.U32 R11, RZ, RZ, R18 ;  /* 0x000000ffff0b7224 */ /* 0x000fca00078e0012 */
[----:B------:R-:W1:Y:S08]  /*58fc0*/  LDC R4, c[0x0][0x630] ;  /* 0x00018c00ff047b82 */ /* 0x000e700000000800 */
[----:B------:R-:W2:Y:S01]  /*58fd0*/  LDC.64 R16, c[0x0][0x620] ;  /* 0x00018800ff107b82 */ /* 0x000ea20000000a00 */
[----:B0-----:R-:W-:-:S04]  /*58fe0*/  ISETP.NE.U32.AND P0, PT, R12, RZ, PT ;  /* 0x000000ff0c00720c */ /* 0x001fc80003f05070 */
[----:B------:R-:W-:-:S13]  /*58ff0*/  ISETP.NE.AND.EX P0, PT, R13, RZ, PT, P0 ;  /* 0x000000ff0d00720c */ /* 0x000fda0003f05300 */
[----:B-12---:R-:W-:Y:S05]  /*59000*/  @!P0 BRA `(.L_x_168) ;  /* 0x0000000000288947 */ /* 0x006fea0003800000 */
[----:B------:R-:W0:Y:S02]  /*59010*/  LDC R0, c[0x0][0x634] ;  /* 0x00018d00ff007b82 */ /* 0x000e240000000800 */
[----:B0-----:R-:W-:-:S05]  /*59020*/  IADD3 R11, P0, R14, R0, RZ ;  /* 0x000000000e0b7210 */ /* 0x001fca0007f1e0ff */
        /* <DEDUP_REMOVED lines=8> */
.L_x_168:
[-CC-:B------:R-:W-:Y:S01]  /*590b0*/  SHF.R.U64 R10, R10, R4.reuse, R11.reuse ;  /* 0x000000040a0a7219 */ /* 0x180fe2000000120b */
[----:B------:R-:W0:Y:S01]  /*590c0*/  LDC R8, c[0x0][0x618] ;  /* 0x00018600ff087b82 */ /* 0x000e220000000800 */
[----:B------:R-:W-:Y:S01]  /*590d0*/  SHF.R.U32.HI R0, RZ, R4, R11 ;  /* 0x00000004ff007219 */ /* 0x000fe2000001160b */
[----:B------:R-:W-:Y:S01]  /*590e0*/  IMAD.MOV.U32 R7, RZ, RZ, R18 ;  /* 0x000000ffff077224 */ /* 0x000fe200078e0012 */
[----:B------:R-:W-:Y:S01]  /*590f0*/  IADD3 R3, P0, RZ, -R10, RZ ;  /* 0x8000000aff037210 */ /* 0x000fe20007f1e0ff */
[----:B------:R-:W-:Y:S01]  /*59100*/  ULDC UR4, c[0x0][0x150] ;  /* 0x0000540000047ab9 */ /* 0x000fe20000000800 */
[----:B------:R-:W-:Y:S01]  /*59110*/  I2FP.F32.U32 R4, R2 ;  /* 0x0000000200047245 */ /* 0x000fe20000201000 */
[----:B------:R-:W-:Y:S02]  /*59120*/  IMAD.MOV.U32 R6, RZ, RZ, R14 ;  /* 0x000000ffff067224 */ /* 0x000fe400078e000e */
[----:B------:R-:W1:Y:S01]  /*59130*/  LDC.64 R18, c[0x0][0x640] ;  /* 0x00019000ff127b82 */ /* 0x000e620000000a00 */
[----:B------:R-:W-:-:S02]  /*59140*/  IMAD.X R9, RZ, RZ, ~R0, P0 ;  /* 0x000000ffff097224 */ /* 0x000fc400000e0e00 */
[----:B------:R-:W-:Y:S01]  /*59150*/  FMUL R11, R4, UR4 ;  /* 0x00000004040b7c20 */ /* 0x000fe20008400000 */
[----:B------:R-:W-:Y:S01]  /*59160*/  IMAD.WIDE.U32 R6, R3, R16, R6 ;  /* 0x0000001003067225 */ /* 0x000fe200078e0006 */
[----:B------:R-:W-:-:S03]  /*59170*/  ULDC UR4, c[0x0][0x154] ;  /* 0x0000550000047ab9 */ /* 0x000fc60000000800 */
[----:B------:R-:W-:Y:S01]  /*59180*/  IMAD R0, R9, R16, RZ ;  /* 0x0000001009007224 */ /* 0x000fe200078e02ff */
[----:B------:R-:W2:Y:S01]  /*59190*/  LDC R13, c[0x0][0x144] ;  /* 0x00005100ff0d7b82 */ /* 0x000ea20000000800 */
[----:B------:R-:W3:Y:S02]  /*591a0*/  F2I.U32.TRUNC.NTZ R11, R11 ;  /* 0x0000000b000b7305 */ /* 0x000ee4000020f000 */
[----:B------:R-:W-:-:S04]  /*591b0*/  IMAD R3, R3, R17, R0 ;  /* 0x0000001103037224 */ /* 0x000fc800078e0200 */
[----:B------:R-:W-:Y:S01]  /*591c0*/  IMAD.IADD R3, R7, 0x1, R3 ;  /* 0x0000000107037824 */ /* 0x000fe200078e0203 */
[----:B------:R-:W4:Y:S04]  /*591d0*/  LDC R12, c[0x0][0x608] ;  /* 0x00018200ff0c7b82 */ /* 0x000f280000000800 */
[-C--:B0-----:R-:W-:Y:S02]  /*591e0*/  SHF.R.U64 R4, R6, R8.reuse, R3 ;  /* 0x0000000806047219 */ /* 0x081fe40000001203 */
[----:B------:R-:W-:Y:S02]  /*591f0*/  I2FP.F32.U32 R6, R5 ;  /* 0x0000000500067245 */ /* 0x000fe40000201000 */
[----:B------:R-:W0:Y:S01]  /*59200*/  LDC R9, c[0x0][0x658] ;  /* 0x00019600ff097b82 */ /* 0x000e220000000800 */
[----:B-1----:R-:W-:Y:S01]  /*59210*/  ISETP.NE.U32.AND P0, PT, R18, RZ, PT ;  /* 0x000000ff1200720c */ /* 0x002fe20003f05070 */
[----:B---3--:R-:W-:Y:S01]  /*59220*/  IMAD.MOV R0, RZ, RZ, -R11 ;  /* 0x000000ffff007224 */ /* 0x008fe200078e0a0b */
[----:B------:R-:W-:Y:S01]  /*59230*/  SHF.R.U32.HI R3, RZ, R8, R3 ;  /* 0x00000008ff037219 */ /* 0x000fe20000011603 */
[----:B------:R-:W-:Y:S01]  /*59240*/  FMUL R6, R6, UR4 ;  /* 0x0000000406067c20 */ /* 0x000fe20008400000 */
[----:B------:R-:W-:Y:S01]  /*59250*/  ISETP.NE.AND.EX P0, PT, R19, RZ, PT, P0 ;  /* 0x000000ff1300720c */ /* 0x000fe20003f05300 */
[----:B------:R-:W-:-:S02]  /*59260*/  IMAD.MOV.U32 R8, RZ, RZ, -0x1 ;  /* 0xffffffffff087424 */ /* 0x000fc400078e00ff */
[----:B------:R-:W1:Y:S01]  /*59270*/  LDC R14, c[0x0][0x148] ;  /* 0x00005200ff0e7b82 */ /* 0x000e620000000800 */
[----:B--2---:R-:W-:Y:S02]  /*59280*/  IMAD R17, R13, R0, R2 ;  /* 0x000000000d117224 */ /* 0x004fe400078e0202 */
[----:B------:R-:W-:-:S05]  /*59290*/  IMAD.MOV.U32 R2, RZ, RZ, 0x1 ;  /* 0x00000001ff027424 */ /* 0x000fca00078e00ff */
[----:B------:R-:W2:Y:S01]  /*592a0*/  LDC R16, c[0x0][0x600] ;  /* 0x00018000ff107b82 */ /* 0x000ea20000000800 */
[-CC-:B----4-:R-:W-:Y:S02]  /*592b0*/  SHF.R.U64 R13, R4, R12.reuse, R3.reuse ;  /* 0x0000000c040d7219 */ /* 0x190fe40000001203 */
[----:B------:R-:W-:Y:S02]  /*592c0*/  SHF.R.U32.HI R0, RZ, R12, R3 ;  /* 0x0000000cff007219 */ /* 0x000fe40000011603 */
[----:B------:R3:W4:Y:S03]  /*592d0*/  F2I.U32.TRUNC.NTZ R12, R6 ;  /* 0x00000006000c7305 */ /* 0x000726000020f000 */
[----:B------:R-:W1:Y:S01]  /*592e0*/  LDC R20, c[0x0][0x648] ;  /* 0x00019200ff147b82 */ /* 0x000e620000000800 */
[-C--:B0-----:R-:W-:Y:S02]  /*592f0*/  SHF.R.U64 R15, R13, R9.reuse, R0 ;  /* 0x000000090d0f7219 */ /* 0x081fe40000001200 */
[----:B------:R-:W-:-:S02]  /*59300*/  SHF.L.U32 R8, R8, R9, RZ ;  /* 0x0000000908087219 */ /* 0x000fc400000006ff */
[-C--:B------:R-:W-:Y:S01]  /*59310*/  SHF.L.U32 R22, R2, R9.reuse, RZ ;  /* 0x0000000902167219 */ /* 0x080fe200000006ff */
[----:B------:R-:W-:Y:S01]  /*59320*/  IMAD.MOV.U32 R2, RZ, RZ, R15 ;  /* 0x000000ffff027224 */ /* 0x000fe200078e000f */
[----:B------:R-:W-:Y:S01]  /*59330*/  SHF.R.U32.HI R3, RZ, R9, R0 ;  /* 0x00000009ff037219 */ /* 0x000fe20000011600 */
[----:B------:R-:W0:Y:S01]  /*59340*/  LDC R21, c[0x0][0x638] ;  /* 0x00018e00ff157b82 */ /* 0x000e220000000800 */
[----:B------:R-:W-:-:S07]  /*59350*/  LOP3.LUT R24, RZ, R8, RZ, 0x33, !PT ;  /* 0x00000008ff187212 */ /* 0x000fce00078e33ff */
[----:B------:R-:W0:Y:S01]  /*59360*/  LDC R23, c[0x0][0x610] ;  /* 0x00018400ff177b82 */ /* 0x000e220000000800 */
[----:B---34-:R-:W-:Y:S05]  /*59370*/  @!P0 BRA `(.L_x_169) ;  /* 0x0000000000288947 */ /* 0x018fea0003800000 */
[----:B------:R-:W3:Y:S02]  /*59380*/  LDC R0, c[0x0][0x64c] ;  /* 0x00019300ff007b82 */ /* 0x000ee40000000800 */
[----:B---3--:R-:W-:-:S05]  /*59390*/  IADD3 R9, P0, R15, R0, RZ ;  /* 0x000000000f097210 */ /* 0x008fca0007f1e0ff */
        /* <DEDUP_REMOVED lines=8> */
.L_x_169:
[----:B------:R-:W3:Y:S01]  /*59420*/  LDC R0, c[0x0][0x65c] ;  /* 0x00019700ff007b82 */ /* 0x000ee20000000800 */
[----:B-1----:R-:W-:Y:S01]  /*59430*/  SHF.R.U64 R3, R2, R20, R3 ;  /* 0x0000001402037219 */ /* 0x002fe20000001203 */
[----:B--2---:R-:W-:Y:S02]  /*59440*/  VIADD R7, R16, 0xffffffff ;  /* 0xffffffff10077836 */ /* 0x004fe40000000000 */
[----:B------:R-:W-:Y:S02]  /*59450*/  IMAD.MOV R12, RZ, RZ, -R12 ;  /* 0x000000ffff0c7224 */ /* 0x000fe400078e0a0c */
[----:B------:R-:W-:Y:S01]  /*59460*/  IMAD.MOV R2, RZ, RZ, -R3 ;  /* 0x000000ffff027224 */ /* 0x000fe200078e0a03 */
[----:B---3--:R-:W-:Y:S02]  /*59470*/  ISETP.NE.AND P0, PT, R0, 0x1, PT ;  /* 0x000000010000780c */ /* 0x008fe40003f05270 */
[----:B------:R-:W-:-:S05]  /*59480*/  LOP3.LUT R0, R13, R24, RZ, 0xc0, !PT ;  /* 0x000000180d007212 */ /* 0x000fca00078ec0ff */
[----:B------:R-:W-:Y:S01]  /*59490*/  IMAD R8, R22, R3, R0 ;  /* 0x0000000316087224 */ /* 0x000fe200078e0200 */
[----:B------:R-:W-:Y:S01]  /*594a0*/  LOP3.LUT R3, R4, R7, RZ, 0xc0, !PT ;  /* 0x0000000704037212 */ /* 0x000fe200078ec0ff */
[----:B0-----:R-:W-:Y:S02]  /*594b0*/  IMAD R0, R2, R21, R15 ;  /* 0x0000001502007224 */ /* 0x001fe400078e020f */
[----:B------:R-:W-:Y:S02]  /*594c0*/  IMAD.MOV.U32 R2, RZ, RZ, 0x1 ;  /* 0x00000001ff027424 */ /* 0x000fe400078e00ff */
[----:B------:R-:W-:Y:S02]  /*594d0*/  @P0 IMAD R17, R14, R12, R5 ;  /* 0x0000000c0e110224 */ /* 0x000fe400078e0205 */
[----:B------:R-:W-:Y:S01]  /*594e0*/  IMAD R3, R0, R16, R3 ;  /* 0x0000001000037224 */ /* 0x000fe200078e0203 */
[----:B------:R-:W-:Y:S01]  /*594f0*/  PRMT R0, R2, 0x7610, R0 ;  /* 0x0000761002007816 */ /* 0x000fe20000000000 */
[----:B------:R-:W-:-:S05]  /*59500*/  IMAD R8, R8, R23, R17 ;  /* 0x0000001708087224 */ /* 0x000fca00078e0211 */
[----:B------:R-:W-:Y:S02]  /*59510*/  SEL R4, R3, R8, !P0 ;  /* 0x0000000803047207 */ /* 0x000fe40004000000 */
[----:B------:R-:W-:-:S07]  /*59520*/  SEL R8, R8, R3, !P0 ;  /* 0x0000000308087207 */ /* 0x000fce0004000000 */
.L_x_167:
[----:B------:R-:W-:-:S08]  /*59530*/  NOP ;  /* 0x0000000000007918 */ /* 0x000fd00000000000 */
[----:B------:R-:W0:-:S00]  /*59540*/  USETMAXREG.DEALLOC.CTAPOOL 0x18 ;  /* 0x00000018000079c8 */ /* 0x000e0000080e0500 */
[----:B------:R-:W-:-:S13]  /*59550*/  ISETP.NE.AND P0, PT, RZ, UR8, PT ;  /* 0x00000008ff007c0c */ /* 0x000fda000bf05270 */
[----:B------:R-:W-:Y:S05]  /*59560*/  @P0 EXIT ;  /* 0x000000000000094d */ /* 0x000fea0003800000 */
[----:B0-----:R-:W-:Y:S01]  /*59570*/  LOP3.LUT P0, RZ, R0, 0xff, RZ, 0xc0, !PT ;  /* 0x000000ff00ff7812 */ /* 0x001fe2000780c0ff */
[----:B------:R-:W-:Y:S02]  /*59580*/  IMAD.MOV.U32 R6, RZ, RZ, 0x1 ;  /* 0x00000001ff067424 */ /* 0x000fe400078e00ff */
[----:B------:R-:W-:-:S10]  /*59590*/  IMAD.MOV.U32 R7, RZ, RZ, RZ ;  /* 0x000000ffff077224 */ /* 0x000fd400078e00ff */
[----:B------:R-:W-:Y:S05]  /*595a0*/  @!P0 BRA `(.L_x_170) ;  /* 0x0000000c00548947 */ /* 0x000fea0003800000 */
[----:B------:R-:W0:Y:S01]  /*595b0*/  LDC R0, c[0x0][0x28c] ;  /* 0x0000a300ff007b82 */ /* 0x000e220000000800 */
[----:B------:R-:W1:Y:S01]  /*595c0*/  S2R R2, SR_TID.X ;  /* 0x0000000000027919 */ /* 0x000e620000002100 */
[----:B------:R-:W-:Y:S01]  /*595d0*/  ULDC UR5, c[0x0][0x658] ;  /* 0x0001960000057ab9 */ /* 0x000fe20000000800 */
[----:B------:R-:W-:Y:S01]  /*595e0*/  UMOV UR7, 0xffffffff ;  /* 0xffffffff00077882 */ /* 0x000fe20000000000 */
[----:B------:R-:W-:Y:S01]  /*595f0*/  ULDC UR6, c[0x0][0xc] ;  /* 0x0000030000067ab9 */ /* 0x000fe20000000800 */
[----:B------:R-:W-:Y:S01]  /*59600*/  USHF.L.U32 UR8, UR7, UR5, URZ ;  /* 0x0000000507087299 */ /* 0x000fe2000800063f */
[----:B------:R-:W-:Y:S01]  /*59610*/  BSSY B0, `(.L_x_170) ;  /* 0x00000ce000007945 */ /* 0x000fe20003800000 */
[----:B------:R-:W-:Y:S01]  /*59620*/  UMOV UR9, 0x1 ;  /* 0x0000000100097882 */ /* 0x000fe20000000000 */
[----:B------:R-:W-:Y:S01]  /*59630*/  ULDC UR7, c[0x0][0x10] ;  /* 0x0000040000077ab9 */ /* 0x000fe20000000800 */
[----:B------:R-:W-:Y:S01]  /*59640*/  USHF.L.U32 UR19, UR9, UR5, URZ ;  /* 0x0000000509137299 */ /* 0x000fe2000800063f */
[----:B------:R-:W-:Y:S01]  /*59650*/  IMAD.MOV.U32 R9, RZ, RZ, 0x1 ;  /* 0x00000001ff097424 */ /* 0x000fe200078e00ff */
[----:B------:R-:W-:Y:S01]  /*59660*/  UIMAD.WIDE.U32 UR6, UR6, UR7, URZ ;  /* 0x00000007060672a5 */ /* 0x000fe2000f8e003f */
[----:B------:R-:W-:Y:S01]  /*59670*/  IMAD.MOV.U32 R6, RZ, RZ, 0x1 ;  /* 0x00000001ff067424 */ /* 0x000fe200078e00ff */
[----:B------:R-:W-:Y:S01]  /*59680*/  ULDC UR5, c[0x0][0x14] ;  /* 0x0000050000057ab9 */ /* 0x000fe20000000800 */
[----:B------:R-:W-:Y:S01]  /*59690*/  IMAD.MOV.U32 R7, RZ, RZ, RZ ;  /* 0x000000ffff077224 */ /* 0x000fe200078e00ff */
[----:B------:R-:W-:-:S02]  /*596a0*/  UIMAD.WIDE.U32 UR22, UR6, UR5, URZ ;  /* 0x00000005061672a5 */ /* 0x000fc4000f8e003f */
[----:B------:R-:W-:Y:S01]  /*596b0*/  UIMAD UR16, UR7, UR5, URZ ;  /* 0x00000005071072a4 */ /* 0x000fe2000f8e023f */
[----:B------:R-:W-:Y:S01]  /*596c0*/  ULDC UR4, c[0x0][0x600] ;  /* 0x0001800000047ab9 */ /* 0x000fe20000000800 */
[----:B------:R-:W-:Y:S02]  /*596d0*/  ULOP3.LUT UR21, UR13, 0x2, URZ, 0xfc, !UPT ;  /* 0x000000020d157892 */ /* 0x000fe4000f8efc3f */
[----:B------:R-:W-:Y:S01]  /*596e0*/  UIADD3 UR4, UR4, -0x1, URZ ;  /* 0xffffffff04047890 */ /* 0x000fe2000fffe03f */
[----:B0-----:R-:W-:Y:S01]  /*596f0*/  VIADD R0, R0, 0x1f ;  /* 0x0000001f00007836 */ /* 0x001fe20000000000 */
[----:B------:R-:W-:Y:S02]  /*59700*/  ULOP3.LUT UR18, URZ, UR8, URZ, 0x33, !UPT ;  /* 0x000000083f127292 */ /* 0x000fe4000f8e333f */
[----:B------:R-:W-:Y:S02]  /*59710*/  UIADD3 UR16, UR23, UR16, URZ ;  /* 0x0000001017107290 */ /* 0x000fe4000fffe03f */
[----:B------:R-:W-:Y:S01]  /*59720*/  SHF.R.S32.HI R3, RZ, 0x1f, R0 ;  /* 0x0000001fff037819 */ /* 0x000fe20000011400 */
[----:B------:R-:W-:-:S03]  /*59730*/  ULDC.64 UR24, c[0x0][0x198] ;  /* 0x0000660000187ab9 */ /* 0x000fc60000000a00 */
[----:B------:R-:W-:Y:S02]  /*59740*/  LEA.HI R0, R3, R0, RZ, 0x5 ;  /* 0x0000000003007211 */ /* 0x000fe400078f28ff */
[C---:B-1----:R-:W-:Y:S02]  /*59750*/  LOP3.LUT P2, RZ, R2.reuse, 0x7f, RZ, 0xc0, !PT ;  /* 0x0000007f02ff7812 */ /* 0x042fe4000784c0ff */
[----:B------:R-:W-:Y:S02]  /*59760*/  SHF.R.S32.HI R0, RZ, 0x5, R0 ;  /* 0x00000005ff007819 */ /* 0x000fe40000011400 */
[----:B------:R-:W-:-:S03]  /*59770*/  LOP3.LUT P0, RZ, R2, 0x1f, RZ, 0xc0, !PT ;  /* 0x0000001f02ff7812 */ /* 0x000fc6000780c0ff */
[----:B------:R-:W-:Y:S01]  /*59780*/  VIADD R14, R0, 0x1 ;  /* 0x00000001000e7836 */ /* 0x000fe20000000000 */
[----:B------:R-:W-:-:S13]  /*59790*/  PLOP3.LUT P0, PT, P0, P2, PT, 0x8a, 0x0 ;  /* 0x000000000000781c */ /* 0x000fda0000705172 */
.L_x_182:
[----:B------:R-:W-:-:S03]  /*597a0*/  UMOV UR5, 0xffffffff ;  /* 0xffffffff00057882 */ /* 0x000fc60000000000 */
[----:B------:R-:W-:Y:S05]  /*597b0*/  BRA.DIV UR5, `(.L_x_171) ;  /* 0x0000001205807947 */ /* 0x000fea000b800000 */
[----:B------:R-:W-:-:S13]  /*597c0*/  ELECT P1, URZ, PT ;  /* 0x00000000003f782f */ /* 0x000fda0003820000 */
.L_x_198:
[----:B------:R-:W0:Y:S01]  /*597d0*/  LDC R2, c[0x0][0x28c] ;  /* 0x0000a300ff027b82 */ /* 0x000e220000000800 */
[----:B------:R-:W-:Y:S01]  /*597e0*/  BSSY B1, `(.L_x_172) ;  /* 0x0000038000017945 */ /* 0x000fe20003800000 */
[----:B0-----:R-:W-:-:S13]  /*597f0*/  ISETP.LT.OR P1, PT, R2, 0x1, !P1 ;  /* 0x000000010200780c */ /* 0x001fda0004f21670 */
[----:B------:R-:W-:Y:S05]  /*59800*/  @P1 BRA `(.L_x_173) ;  /* 0x0000000000d41947 */ /* 0x000fea0003800000 */
[----:B------:R-:W-:Y:S02]  /*59810*/  IMAD.SHL.U32 R4, R4, 0x100, RZ ;  /* 0x0000010004047824 */ /* 0x000fe400078e00ff */
[----:B------:R-:W-:Y:S02]  /*59820*/  IMAD.SHL.U32 R8, R8, 0x200, RZ ;  /* 0x0000020008087824 */ /* 0x000fe400078e00ff */
[----:B------:R-:W-:Y:S02]  /*59830*/  IMAD.MOV.U32 R13, RZ, RZ, RZ ;  /* 0x000000ffff0d7224 */ /* 0x000fe400078e00ff */
[----:B------:R-:W-:Y:S02]  /*59840*/  IMAD.MOV.U32 R2, RZ, RZ, R14 ;  /* 0x000000ffff027224 */ /* 0x000fe400078e000e */
[----:B------:R-:W-:Y:S02]  /*59850*/  IMAD.MOV.U32 R3, RZ, RZ, R6 ;  /* 0x000000ffff037224 */ /* 0x000fe400078e0006 */
[----:B------:R-:W-:-:S07]  /*59860*/  IMAD.MOV.U32 R5, RZ, RZ, R7 ;  /* 0x000000ffff057224 */ /* 0x000fce00078e0007 */
.L_x_177:
[----:B------:R-:W0:Y:S01]  /*59870*/  S2R R12, SR_CgaCtaId ;  /* 0x00000000000c7919 */ /* 0x000e220000008800 */
[----:B------:R-:W-:-:S04]  /*59880*/  MOV R11, 0x400 ;  /* 0x00000400000b7802 */ /* 0x000fc80000000f00 */
[----:B0-----:R-:W-:Y:S02]  /*59890*/  LEA R18, R12, R11, 0x18 ;  /* 0x0000000b0c127211 */ /* 0x001fe400078ec0ff */
[----:B------:R-:W-:Y:S01]  /*598a0*/  SHF.L.U32 R11, R3, 0x1f, RZ ;  /* 0x0000001f030b7819 */ /* 0x000fe200000006ff */
[----:B------:R-:W0:Y:S02]  /*598b0*/  @!P2 LDC R12, c[0x0][0x500] ;  /* 0x00014000ff0cab82 */ /* 0x000e240000000800 */
[----:B------:R-:W-:-:S04]  /*598c0*/  IMAD R16, R5, 0x8, R18 ;  /* 0x0000000805107824 */ /* 0x000fc800078e0212 */
[----:B------:R-:W1:Y:S02]  /*598d0*/  SYNCS.PHASECHK.TRANS64.TRYWAIT P1, [R16+URZ+0x48], R11 ;  /* 0x0000480b100075a7 */ /* 0x000e64000802017f */
[----:B-1----:R-:W-:Y:S05]  /*598e0*/  @!P1 BRA `(.L_x_174) ;  /* 0x0000001000549947 */ /* 0x002fea0003800000 */
.L_x_199:
[----:B------:R-:W-:Y:S01]  /*598f0*/  UPRMT UR5, UR21, 0x9910, URZ ;  /* 0x0000991015057896 */ /* 0x000fe2000800003f */
[----:B0-----:R0:W-:Y:S03]  /*59900*/  @!P2 SYNCS.ARRIVE.TRANS64 RZ, [R16+URZ], R12 ;  /* 0x0000000c10ffa9a7 */ /* 0x0011e6000800003f */
[----:B------:R-:W-:-:S06]  /*59910*/  UISETP.NE.AND UP0, UPT, UR5, 0x2, UPT ;  /* 0x000000020500788c */ /* 0x000fcc000bf05270 */
[----:B------:R-:W-:-:S13]  /*59920*/  PLOP3.LUT P1, PT, PT, PT, UP0, 0x80, 0x0 ;  /* 0x000000000000781c */ /* 0x000fda0003f2f008 */
[----:B0-----:R-:W-:Y:S05]  /*59930*/  @P1 BRA `(.L_x_175) ;  /* 0x0000000000041947 */ /* 0x001fea0003800000 */
[----:B------:R-:W-:Y:S01]  /*59940*/  BPT.TRAP 0x1 ;  /* 0x000000040000795c */ /* 0x000fe20000300000 */
.L_x_175:
[----:B------:R-:W-:Y:S05]  /*59950*/  @P0 BRA `(.L_x_176) ;  /* 0x0000000000040947 */ /* 0x000fea0003800000 */
[----:B------:R-:W-:Y:S01]  /*59960*/  BPT.TRAP 0x1 ;  /* 0x000000040000795c */ /* 0x000fe20000300000 */
.L_x_176:
[C-C-:B-1----:R-:W-:Y:S01]  /*59970*/  IMAD R11, R5.reuse, 0x4000, R18.reuse ;  /* 0x00004000050b7824 */ /* 0x142fe200078e0212 */
[----:B------:R-:W-:Y:S01]  /*59980*/  R2UR UR9, R16 ;  /* 0x00000000100972ca */ /* 0x000fe200000e0000 */
[----:B------:R-:W-:Y:S01]  /*59990*/  IMAD R18, R5, 0x2000, R18 ;  /* 0x0000200005127824 */ /* 0x000fe200078e0212 */
[----:B------:R-:W-:Y:S01]  /*599a0*/  UIADD3 UR6, UP0, UR24, 0xf0, URZ ;  /* 0x000000f018067890 */ /* 0x000fe2000ff1e03f */
[----:B------:R-:W-:Y:S01]  /*599b0*/  VIADD R2, R2, 0xffffffff ;  /* 0xffffffff02027836 */ /* 0x000fe20000000000 */
[----:B------:R-:W-:Y:S01]  /*599c0*/  R2UR UR5, R11 ;  /* 0x000000000b0572ca */ /* 0x000fe200000e0000 */
[----:B------:R-:W-:Y:S01]  /*599d0*/  UIADD3 UR26, UP1, UR24, 0x1f0, URZ ;  /* 0x000001f0181a7890 */ /* 0x000fe2000ff3e03f */
[----:B------:R-:W-:Y:S01]  /*599e0*/  R2UR UR8, R18 ;  /* 0x00000000120872ca */ /* 0x000fe200000e0000 */
[----:B------:R-:W-:Y:S01]  /*599f0*/  UIADD3.X UR7, URZ, UR25, URZ, UP0, !UPT ;  /* 0x000000193f077290 */ /* 0x000fe200087fe43f */
[----:B------:R-:W-:Y:S01]  /*59a00*/  R2UR UR11, R8 ;  /* 0x00000000080b72ca */ /* 0x000fe200000e0000 */
[----:B------:R-:W-:Y:S01]  /*59a10*/  VIADD R5, R5, 0x1 ;  /* 0x0000000105057836 */ /* 0x000fe20000000000 */
[----:B------:R-:W-:Y:S01]  /*59a20*/  R2UR UR10, R13 ;  /* 0x000000000d0a72ca */ /* 0x000fe200000e0000 */
[----:B------:R-:W-:Y:S01]  /*59a30*/  UIADD3.X UR27, URZ, UR25, URZ, UP1, !UPT ;  /* 0x000000193f1b7290 */ /* 0x000fe20008ffe43f */
[----:B------:R-:W-:Y:S01]  /*59a40*/  R2UR UR12, R10 ;  /* 0x000000000a0c72ca */ /* 0x000fe200000e0000 */
[----:B------:R-:W-:Y:S01]  /*59a50*/  UMOV UR14, 0x0 ;  /* 0x00000000000e7882 */ /* 0x000fe20000000000 */
[----:B------:R-:W-:Y:S01]  /*59a60*/  R2UR UR20, R4 ;  /* 0x00000000041472ca */ /* 0x000fe200000e0000 */
[----:B------:R-:W-:Y:S01]  /*59a70*/  UMOV UR15, 0x10000000 ;  /* 0x10000000000f7882 */ /* 0x000fe20000000000 */
[----:B------:R-:W-:Y:S01]  /*59a80*/  ISETP.GT.AND P3, PT, R2, 0x1, PT ;  /* 0x000000010200780c */ /* 0x000fe20003f64270 */
[----:B------:R-:W-:Y:S01]  /*59a90*/  UIADD3 UR5, UR5, 0x180, URZ ;  /* 0x0000018005057890 */ /* 0x000fe2000fffe03f */
[----:B------:R-:W-:Y:S01]  /*59aa0*/  ISETP.NE.AND P1, PT, R5, 0x9, PT ;  /* 0x000000090500780c */ /* 0x000fe20003f25270 */
[----:B------:R-:W-:Y:S01]  /*59ab0*/  UIADD3 UR17, UR8, 0x24180, URZ ;  /* 0x0002418008117890 */ /* 0x000fe2000fffe03f */
[----:B------:R-:W-:-:S02]  /*59ac0*/  VIADD R13, R13, 0x20 ;  /* 0x000000200d0d7836 */ /* 0x000fc40000000000 */
[----:B------:R-:W-:Y:S02]  /*59ad0*/  SEL R12, RZ, 0x1, P1 ;  /* 0x00000001ff0c7807 */ /* 0x000fe40000800000 */
[----:B------:R-:W-:Y:S01]  /*59ae0*/  UMOV UR8, UR5 ;  /* 0x0000000500087c82 */ /* 0x000fe20008000000 */
[----:B------:R-:W-:Y:S01]  /*59af0*/  SEL R5, R5, RZ, P1 ;  /* 0x000000ff05057207 */ /* 0x000fe20000800000 */
[----:B------:R0:W-:Y:S01]  /*59b00*/  UTMALDG.3D [UR8], [UR6], desc[UR14] ;  /* 0x00000e08060075b4 */ /* 0x0001e20008011000 */
[----:B------:R-:W-:Y:S01]  /*59b10*/  LOP3.LUT R3, R3, R12, RZ, 0x3c, !PT ;  /* 0x0000000c03037212 */ /* 0x000fe200078e3cff */
[----:B0-----:R-:W-:Y:S01]  /*59b20*/  UMOV UR8, UR17 ;  /* 0x0000001100087c82 */ /* 0x001fe20008000000 */
[----:B------:R-:W-:Y:S02]  /*59b30*/  UMOV UR11, UR20 ;  /* 0x00000014000b7c82 */ /* 0x000fe40008000000 */
[----:B------:R0:W-:Y:S02]  /*59b40*/  UTMALDG.3D [UR8], [UR26], desc[UR14] ;  /* 0x00000e081a0075b4 */ /* 0x0001e40008011000 */
[----:B0-----:R-:W-:Y:S05]  /*59b50*/  @P3 BRA `(.L_x_177) ;  /* 0xfffffffc00443947 */ /* 0x001fea000383ffff */
.L_x_173:
[----:B------:R-:W-:Y:S05]  /*59b60*/  BSYNC B1 ;  /* 0x0000000000017941 */ /* 0x000fea0003800000 */
.L_x_172:
[----:B------:R-:W2:Y:S01]  /*59b70*/  LDL.LU R16, [R1+0xc64] ;  /* 0x000c640001107983 */ /* 0x000ea20000300800 */
[----:B------:R-:W-:Y:S01]  /*59b80*/  LOP3.LUT P1, RZ, R9, 0xff, RZ, 0xc0, !PT ;  /* 0x000000ff09ff7812 */ /* 0x000fe2000782c0ff */
[C---:B------:R-:W-:Y:S01]  /*59b90*/  IMAD.IADD R4, R0.reuse, 0x1, R7 ;  /* 0x0000000100047824 */ /* 0x040fe200078e0207 */
[----:B------:R-:W-:Y:S01]  /*59ba0*/  ULDC.64 UR6, c[0x0][0x650] ;  /* 0x0001940000067ab9 */ /* 0x000fe20000000a00 */
[----:B------:R-:W3:Y:S01]  /*59bb0*/  LDL.LU R15, [R1+0xc68] ;  /* 0x000c6800010f7983 */ /* 0x000ee20000300800 */
[----:B------:R-:W-:Y:S01]  /*59bc0*/  ISETP.GE.U32.AND P3, PT, R0, 0x9, PT ;  /* 0x000000090000780c */ /* 0x000fe20003f66070 */
[----:B------:R-:W-:Y:S01]  /*59bd0*/  BSSY B1, `(.L_x_178) ;  /* 0x000006f000017945 */ /* 0x000fe20003800000 */
[----:B------:R-:W-:Y:S01]  /*59be0*/  IMAD.MOV.U32 R8, RZ, RZ, -0x1 ;  /* 0xffffffffff087424 */ /* 0x000fe200078e00ff */
[----:B------:R-:W-:Y:S01]  /*59bf0*/  PRMT R9, RZ, 0x7610, R9 ;  /* 0x00007610ff097816 */ /* 0x000fe20000000009 */
[----:B------:R-:W-:-:S05]  /*59c00*/  IMAD.MOV.U32 R10, RZ, RZ, -0x1 ;  /* 0xffffffffff0a7424 */ /* 0x000fca00078e00ff */
[----:B------:R-:W0:Y:S01]  /*59c10*/  @P1 S2R R3, SR_CgaCtaId ;  /* 0x0000000000031919 */ /* 0x000e220000008800 */
[----:B------:R-:W-:-:S04]  /*59c20*/  @P1 MOV R2, 0x400 ;  /* 0x0000040000021802 */ /* 0x000fc80000000f00 */
[----:B0-----:R-:W-:-:S04]  /*59c30*/  @P1 LEA R2, R3, R2, 0x18 ;  /* 0x0000000203021211 */ /* 0x001fc800078ec0ff */
[----:B------:R0:W-:Y:S01]  /*59c40*/  @P1 SYNCS.ARRIVE.TRANS64.A1T0 RZ, [R2+URZ+0xa8], RZ ;  /* 0x0000a8ff02ff19a7 */ /* 0x0001e2000810003f */
[----:B------:R-:W-:-:S04]  /*59c50*/  ISETP.GT.U32.AND P1, PT, R4, 0x8, PT ;  /* 0x000000080400780c */ /* 0x000fc80003f24070 */
[----:B------:R-:W-:Y:S01]  /*59c60*/  ISETP.LT.U32.AND P1, PT, R0, 0x9, P1 ;  /* 0x000000090000780c */ /* 0x000fe20000f21070 */
[----:B0-----:R-:W-:-:S05]  /*59c70*/  IMAD.WIDE.U32 R2, R4, 0x38e38e39, RZ ;  /* 0x38e38e3904027825 */ /* 0x001fca00078e00ff */
[----:B------:R-:W-:Y:S02]  /*59c80*/  SHF.R.U32.HI R5, RZ, 0x1, R3 ;  /* 0x00000001ff057819 */ /* 0x000fe40000011603 */
[----:B------:R-:W-:Y:S02]  /*59c90*/  SEL R3, RZ, 0x1, !P1 ;  /* 0x00000001ff037807 */ /* 0x000fe40004800000 */
[----:B------:R-:W-:Y:S01]  /*59ca0*/  PRMT R2, RZ, 0x7610, R2 ;  /* 0x00007610ff027816 */ /* 0x000fe20000000002 */
[----:B------:R-:W-:Y:S01]  /*59cb0*/  IMAD R7, R5, -0x9, R4 ;  /* 0xfffffff705077824 */ /* 0x000fe200078e0204 */
[----:B------:R-:W-:Y:S01]  /*59cc0*/  LOP3.LUT R6, R6, R3, RZ, 0x3c, !PT ;  /* 0x0000000306067212 */ /* 0x000fe200078e3cff */
[----:B------:R-:W-:-:S03]  /*59cd0*/  IMAD.MOV.U32 R4, RZ, RZ, -0x1 ;  /* 0xffffffffff047424 */ /* 0x000fc600078e00ff */
[----:B------:R-:W-:Y:S02]  /*59ce0*/  @P3 LOP3.LUT R6, R6, 0x1, R5, 0x78, !PT ;  /* 0x0000000106063812 */ /* 0x000fe400078e7805 */
[----:B---3--:R-:W-:-:S04]  /*59cf0*/  IADD3 R15, P1, R15, UR22, RZ ;  /* 0x000000160f0f7c10 */ /* 0x008fc8000ff3e0ff */
[----:B--2---:R-:W-:Y:S01]  /*59d00*/  IADD3.X R16, R16, UR16, RZ, P1, !PT ;  /* 0x0000001010107c10 */ /* 0x004fe20008ffe4ff */
[----:B------:R0:W-:Y:S01]  /*59d10*/  STL [R1+0xc68], R15 ;  /* 0x000c680f01007387 */ /* 0x0001e20000100800 */
[----:B------:R-:W-:-:S03]  /*59d20*/  ISETP.GE.U32.AND P1, PT, R15, UR6, PT ;  /* 0x000000060f007c0c */ /* 0x000fc6000bf26070 */
[----:B------:R0:W-:Y:S01]  /*59d30*/  STL [R1+0xc64], R16 ;  /* 0x000c641001007387 */ /* 0x0001e20000100800 */
[----:B------:R-:W-:-:S13]  /*59d40*/  ISETP.GE.U32.AND.EX P1, PT, R16, UR7, PT, P1 ;  /* 0x0000000710007c0c */ /* 0x000fda000bf26110 */
[----:B0-----:R-:W-:Y:S05]  /*59d50*/  @P1 BRA `(.L_x_179) ;  /* 0x0000000400581947 */ /* 0x001fea0003800000 */
[----:B------:R-:W0:Y:S01]  /*59d60*/  S2R R8, SR_CTAID.X ;  /* 0x0000000000087919 */ /* 0x000e220000002500 */
[----:B------:R-:W1:Y:S01]  /*59d70*/  LDC R11, c[0x0][0x65c] ;  /* 0x00019700ff0b7b82 */ /* 0x000e620000000800 */
[----:B------:R-:W-:Y:S01]  /*59d80*/  ULDC UR5, c[0x0][0x150] ;  /* 0x0000540000057ab9 */ /* 0x000fe20000000800 */
[----:B------:R-:W-:Y:S01]  /*59d90*/  ULDC.64 UR6, c[0x0][0x628] ;  /* 0x00018a0000067ab9 */ /* 0x000fe20000000a00 */
[----:B------:R-:W2:Y:S01]  /*59da0*/  S2R R5, SR_CTAID.Y ;  /* 0x0000000000057919 */ /* 0x000ea20000002600 */
[----:B------:R-:W-:Y:S01]  /*59db0*/  ISETP.NE.U32.AND P1, PT, RZ, UR6, PT ;  /* 0x00000006ff007c0c */ /* 0x000fe2000bf25070 */
[----:B------:R-:W-:-:S03]  /*59dc0*/  ULDC UR8, c[0x0][0x630] ;  /* 0x00018c0000087ab9 */ /* 0x000fc60000000800 */
[----:B------:R-:W3:Y:S01]  /*59dd0*/  LDC R3, c[0x0][0x144] ;  /* 0x00005100ff037b82 */ /* 0x000ee20000000800 */
[----:B------:R-:W-:-:S07]  /*59de0*/  ISETP.NE.AND.EX P1, PT, RZ, UR7, PT, P1 ;  /* 0x00000007ff007c0c */ /* 0x000fce000bf25310 */
[----:B------:R-:W4:Y:S01]  /*59df0*/  LDC R12, c[0x0][0x148] ;  /* 0x00005200ff0c7b82 */ /* 0x000f220000000800 */
[----:B-1----:R-:W-:Y:S02]  /*59e00*/  ISETP.NE.AND P4, PT, R11, 0x1, PT ;  /* 0x000000010b00780c */ /* 0x002fe40003f85270 */
[----:B0-----:R-:W-:Y:S02]  /*59e10*/  I2FP.F32.U32 R2, R8 ;  /* 0x0000000800027245 */ /* 0x001fe40000201000 */
[----:B--2---:R-:W-:-:S03]  /*59e20*/  I2FP.F32.U32 R4, R5 ;  /* 0x0000000500047245 */ /* 0x004fc60000201000 */
[----:B------:R-:W-:Y:S01]  /*59e30*/  FMUL R2, R2, UR5 ;  /* 0x0000000502027c20 */ /* 0x000fe20008400000 */
[----:B------:R-:W-:Y:S02]  /*59e40*/  ULDC UR5, c[0x0][0x154] ;  /* 0x0000550000057ab9 */ /* 0x000fe40000000800 */
[----:B------:R-:W-:-:S03]  /*59e50*/  FMUL R10, R4, UR5 ;  /* 0x00000005040a7c20 */ /* 0x000fc60008400000 */
[----:B------:R-:W0:Y:S08]  /*59e60*/  F2I.U32.TRUNC.NTZ R2, R2 ;  /* 0x0000000200027305 */ /* 0x000e30000020f000 */
[----:B------:R-:W1:Y:S01]  /*59e70*/  F2I.U32.TRUNC.NTZ R10, R10 ;  /* 0x0000000a000a7305 */ /* 0x000e62000020f000 */
[----:B0-----:R-:W-:Y:S02]  /*59e80*/  IMAD.MOV R4, RZ, RZ, -R2 ;  /* 0x000000ffff047224 */ /* 0x001fe400078e0a02 */
[----:B------:R-:W-:-:S02]  /*59e90*/  IMAD.MOV.U32 R2, RZ, RZ, R15 ;  /* 0x000000ffff027224 */ /* 0x000fc400078e000f */
[----:B---3--:R-:W-:Y:S02]  /*59ea0*/  IMAD R8, R3, R4, R8 ;  /* 0x0000000403087224 */ /* 0x008fe400078e0208 */
[----:B-1----:R-:W-:-:S04]  /*59eb0*/  IMAD.MOV R3, RZ, RZ, -R10 ;  /* 0x000000ffff037224 */ /* 0x002fc800078e0a0a */
[----:B----4-:R-:W-:Y:S02]  /*59ec0*/  @P4 IMAD R8, R12, R3, R5 ;  /* 0x000000030c084224 */ /* 0x010fe400078e0205 */
[----:B------:R-:W-:Y:S01]  /*59ed0*/  IMAD.MOV.U32 R3, RZ, RZ, R16 ;  /* 0x000000ffff037224 */ /* 0x000fe200078e0010 */
[----:B------:R-:W-:Y:S06]  /*59ee0*/  @!P1 BRA `(.L_x_180) ;  /* 0x0000000000289947 */ /* 0x000fec0003800000 */
[----:B------:R-:W-:Y:S02]  /*59ef0*/  ULDC UR5, c[0x0][0x634] ;  /* 0x00018d0000057ab9 */ /* 0x000fe40000000800 */
[----:B------:R-:W-:-:S05]  /*59f00*/  IADD3 R3, P1, R15, UR5, RZ ;  /* 0x000000050f037c10 */ /* 0x000fca000ff3e0ff */
[----:B------:R-:W-:-:S04]  /*59f10*/  IMAD.X R11, RZ, RZ, R16, P1 ;  /* 0x000000ffff0b7224 */ /* 0x000fc800008e0610 */
[----:B------:R-:W-:-:S04]  /*59f20*/  IMAD.WIDE.U32 R4, R11, UR6, RZ ;  /* 0x000000060b047c25 */ /* 0x000fc8000f8e00ff */
[----:B------:R-:W-:-:S04]  /*59f30*/  IMAD.WIDE.U32 R4, P1, R3, UR7, R4 ;  /* 0x0000000703047c25 */ /* 0x000fc8000f820004 */
[----:B------:R-:W-:-:S04]  /*59f40*/  IMAD.WIDE.U32 R2, R3, UR6, RZ ;  /* 0x0000000603027c25 */ /* 0x000fc8000f8e00ff */
[----:B------:R-:W-:Y:S01]  /*59f50*/  IMAD.MOV.U32 R2, RZ, RZ, R5 ;  /* 0x000000ffff027224 */ /* 0x000fe200078e0005 */
[----:B------:R-:W-:Y:S01]  /*59f60*/  IADD3 RZ, P3, R3, R4, RZ ;  /* 0x0000000403ff7210 */ /* 0x000fe20007f7e0ff */
[----:B------:R-:W-:-:S04]  /*59f70*/  IMAD.X R3, RZ, RZ, RZ, P1 ;  /* 0x000000ffff037224 */ /* 0x000fc800008e06ff */
[----:B------:R-:W-:-:S08]  /*59f80*/  IMAD.WIDE.U32.X R2, R11, UR7, R2, P3 ;  /* 0x000000070b027c25 */ /* 0x000fd000098e0402 */
.L_x_180:
[--C-:B------:R-:W-:Y:S01]  /*59f90*/  SHF.R.U64 R10, R2, UR8, R3.reuse ;  /* 0x00000008020a7c19 */ /* 0x100fe20008001203 */
[----:B------:R-:W-:Y:S01]  /*59fa0*/  ULDC.64 UR6, c[0x0][0x620] ;  /* 0x0001880000067ab9 */ /* 0x000fe20000000a00 */
[----:B------:R-:W-:Y:S01]  /*59fb0*/  SHF.R.U32.HI R2, RZ, UR8, R3 ;  /* 0x00000008ff027c19 */ /* 0x000fe20008011603 */
[----:B------:R-:W-:Y:S01]  /*59fc0*/  IMAD.MOV.U32 R3, RZ, RZ, R16 ;  /* 0x000000ffff037224 */ /* 0x000fe200078e0010 */
[----:B------:R-:W-:Y:S01]  /*59fd0*/  IADD3 R11, P1, RZ, -R10, RZ ;  /* 0x8000000aff0b7210 */ /* 0x000fe20007f3e0ff */
[----:B------:R-:W-:-:S04]  /*59fe0*/  ULDC UR5, c[0x0][0x618] ;  /* 0x0001860000057ab9 */ /* 0x000fc80000000800 */
[----:B------:R-:W-:-:S04]  /*59ff0*/  IMAD.X R2, RZ, RZ, ~R2, P1 ;  /* 0x000000ffff027224 */ /* 0x000fc800008e0e02 */
[----:B------:R-:W-:-:S04]  /*5a000*/  IMAD R2, R2, UR6, RZ ;  /* 0x0000000602027c24 */ /* 0x000fc8000f8e02ff */
[----:B------:R-:W-:Y:S02]  /*5a010*/  IMAD R5, R11, UR7, R2 ;  /* 0x000000070b057c24 */ /* 0x000fe4000f8e0202 */
[----:B------:R-:W-:-:S04]  /*5a020*/  IMAD.MOV.U32 R2, RZ, RZ, R15 ;  /* 0x000000ffff027224 */ /* 0x000fc800078e000f */
[----:B------:R-:W-:Y:S01]  /*5a030*/  IMAD.WIDE.U32 R2, R11, UR6, R2 ;  /* 0x000000060b027c25 */ /* 0x000fe2000f8e0002 */
[----:B------:R-:W-:Y:S02]  /*5a040*/  ULDC.64 UR6, c[0x0][0x640] ;  /* 0x0001900000067ab9 */ /* 0x000fe40000000a00 */
[----:B------:R-:W-:Y:S01]  /*5a050*/  ISETP.NE.U32.AND P1, PT, RZ, UR6, PT ;  /* 0x00000006ff007c0c */ /* 0x000fe2000bf25070 */
[----:B------:R-:W-:-:S03]  /*5a060*/  IMAD.IADD R3, R3, 0x1, R5 ;  /* 0x0000000103037824 */ /* 0x000fc600078e0205 */
[----:B------:R-:W-:Y:S02]  /*5a070*/  ISETP.NE.AND.EX P1, PT, RZ, UR7, PT, P1 ;  /* 0x00000007ff007c0c */ /* 0x000fe4000bf25310 */
[--C-:B------:R-:W-:Y:S02]  /*5a080*/  SHF.R.U64 R11, R2, UR5, R3.reuse ;  /* 0x00000005020b7c19 */ /* 0x100fe40008001203 */
[----:B------:R-:W-:Y:S01]  /*5a090*/  SHF.R.U32.HI R2, RZ, UR5, R3 ;  /* 0x00000005ff027c19 */ /* 0x000fe20008011603 */
[----:B------:R-:W-:-:S03]  /*5a0a0*/  ULDC UR5, c[0x0][0x608] ;  /* 0x0001820000057ab9 */ /* 0x000fc60000000800 */
[--C-:B------:R-:W-:Y:S02]  /*5a0b0*/  SHF.R.U64 R12, R11, UR5, R2.reuse ;  /* 0x000000050b0c7c19 */ /* 0x100fe40008001202 */
[----:B------:R-:W-:Y:S01]  /*5a0c0*/  SHF.R.U32.HI R3, RZ, UR5, R2 ;  /* 0x00000005ff037c19 */ /* 0x000fe20008011602 */
[----:B------:R-:W-:-:S03]  /*5a0d0*/  ULDC UR5, c[0x0][0x658] ;  /* 0x0001960000057ab9 */ /* 0x000fc60000000800 */
[--C-:B------:R-:W-:Y:S02]  /*5a0e0*/  SHF.R.U64 R13, R12, UR5, R3.reuse ;  /* 0x000000050c0d7c19 */ /* 0x100fe40008001203 */
[----:B------:R-:W-:-:S03]  /*5a0f0*/  SHF.R.U32.HI R15, RZ, UR5, R3 ;  /* 0x00000005ff0f7c19 */ /* 0x000fc60008011603 */
[----:B------:R-:W-:Y:S02]  /*5a100*/  IMAD.MOV.U32 R2, RZ, RZ, R13 ;  /* 0x000000ffff027224 */ /* 0x000fe400078e000d */
        /* <DEDUP_REMOVED lines=12> */
.L_x_181:
[----:B------:R-:W-:Y:S01]  /*5a1d0*/  ULDC UR5, c[0x0][0x648] ;  /* 0x0001920000057ab9 */ /* 0x000fe20000000800 */
[----:B------:R-:W-:Y:S02]  /*5a1e0*/  LOP3.LUT R12, R12, UR18, RZ, 0xc0, !PT ;  /* 0x000000120c0c7c12 */ /* 0x000fe4000f8ec0ff */
[----:B------:R-:W-:Y:S01]  /*5a1f0*/  SHF.R.U64 R3, R2, UR5, R3 ;  /* 0x0000000502037c19 */ /* 0x000fe20008001203 */
[----:B------:R-:W-:-:S04]  /*5a200*/  ULDC UR5, c[0x0][0x638] ;  /* 0x00018e0000057ab9 */ /* 0x000fc80000000800 */
[----:B------:R-:W-:Y:S02]  /*5a210*/  IMAD.MOV R2, RZ, RZ, -R3 ;  /* 0x000000ffff027224 */ /* 0x000fe400078e0a03 */
[----:B------:R-:W-:Y:S02]  /*5a220*/  IMAD R5, R3, UR19, R12 ;  /* 0x0000001303057c24 */ /* 0x000fe4000f8e020c */
[----:B------:R-:W-:Y:S01]  /*5a230*/  IMAD R13, R2, UR5, R13 ;  /* 0x00000005020d7c24 */ /* 0x000fe2000f8e020d */
[----:B------:R-:W-:Y:S01]  /*5a240*/  ULDC UR5, c[0x0][0x610] ;  /* 0x0001840000057ab9 */ /* 0x000fe20000000800 */
[----:B------:R-:W-:Y:S01]  /*5a250*/  LOP3.LUT R2, R11, UR4, RZ, 0xc0, !PT ;  /* 0x000000040b027c12 */ /* 0x000fe2000f8ec0ff */
[----:B------:R-:W-:Y:S01]  /*5a260*/  IMAD R8, R5, UR5, R8 ;  /* 0x0000000505087c24 */ /* 0x000fe2000f8e0208 */
[----:B------:R-:W-:-:S03]  /*5a270*/  ULDC UR5, c[0x0][0x600] ;  /* 0x0001800000057ab9 */ /* 0x000fc60000000800 */
[----:B------:R-:W-:Y:S02]  /*5a280*/  IMAD R13, R13, UR5, R2 ;  /* 0x000000050d0d7c24 */ /* 0x000fe4000f8e0202 */
[----:B------:R-:W-:-:S03]  /*5a290*/  IMAD.MOV.U32 R2, RZ, RZ, 0x1 ;  /* 0x00000001ff027424 */ /* 0x000fc600078e00ff */
[----:B------:R-:W-:Y:S02]  /*5a2a0*/  SEL R4, R13, R8, !P4 ;  /* 0x000000080d047207 */ /* 0x000fe40006000000 */
[----:B------:R-:W-:-:S07]  /*5a2b0*/  SEL R8, R8, R13, !P4 ;  /* 0x0000000d08087207 */ /* 0x000fce0006000000 */
.L_x_179:
[----:B------:R-:W-:Y:S05]  /*5a2c0*/  BSYNC B1 ;  /* 0x0000000000017941 */ /* 0x000fea0003800000 */
.L_x_178:
[----:B------:R-:W-:-:S13]  /*5a2d0*/  LOP3.LUT P1, RZ, R2, 0xff, RZ, 0xc0, !PT ;  /* 0x000000ff02ff7812 */ /* 0x000fda000782c0ff */
[----:B------:R-:W-:Y:S05]  /*5a2e0*/  @P1 BRA `(.L_x_182) ;  /* 0xfffffff4002c1947 */ /* 0x000fea000383ffff */
[----:B------:R-:W-:Y:S05]  /*5a2f0*/  BSYNC B0 ;  /* 0x0000000000007941 */ /* 0x000fea0003800000 */
.L_x_170:
[----:B------:R-:W-:-:S03]  /*5a300*/  UMOV UR5, 0xffffffff ;  /* 0xffffffff00057882 */ /* 0x000fc60000000000 */
[----:B------:R-:W-:Y:S05]  /*5a310*/  BRA.DIV UR5, `(.L_x_183) ;  /* 0x0000000605dc7947 */ /* 0x000fea000b800000 */
[----:B------:R-:W-:-:S13]  /*5a320*/  ELECT P0, URZ, PT ;  /* 0x00000000003f782f */ /* 0x000fda0003800000 */
.L_x_202:
[----:B------:R-:W-:Y:S04]  /*5a330*/  BSSY B0, `(.L_x_184) ;  /* 0x0000059000007945 */ /* 0x000fe80003800000 */
[----:B------:R-:W-:Y:S05]  /*5a340*/  @!P0 BRA `(.L_x_185) ;  /* 0x00000004005c8947 */ /* 0x000fea0003800000 */
[----:B------:R-:W-:-:S04]  /*5a350*/  ULOP3.LUT UR5, UR13, 0x2, URZ, 0xfc, !UPT ;  /* 0x000000020d057892 */ /* 0x000fc8000f8efc3f */
[----:B------:R-:W-:-:S06]  /*5a360*/  UISETP.NE.AND UP0, UPT, UR5, 0x3, UPT ;  /* 0x000000030500788c */ /* 0x000fcc000bf05270 */
[----:B------:R-:W-:-:S13]  /*5a370*/  PLOP3.LUT P0, PT, PT, PT, UP0, 0x80, 0x0 ;  /* 0x000000000000781c */ /* 0x000fda0003f0f008 */
[----:B------:R-:W-:Y:S05]  /*5a380*/  @!P0 BRA `(.L_x_186) ;  /* 0x0000000000048947 */ /* 0x000fea0003800000 */
[----:B------:R-:W-:Y:S01]  /*5a390*/  BPT.TRAP 0x1 ;  /* 0x000000040000795c */ /* 0x000fe20000300000 */
.L_x_186:
[----:B------:R-:W0:Y:S01]  /*5a3a0*/  S2R R3, SR_CgaCtaId ;  /* 0x0000000000037919 */ /* 0x000e220000008800 */
[----:B------:R-:W-:Y:S02]  /*5a3b0*/  MOV R0, 0x400 ;  /* 0x0000040000007802 */ /* 0x000fe40000000f00 */
[----:B------:R-:W-:Y:S02]  /*5a3c0*/  SHF.L.U32 R2, R6, 0x1f, RZ ;  /* 0x0000001f06027819 */ /* 0x000fe400000006ff */
[----:B0-----:R-:W-:-:S05]  /*5a3d0*/  LEA R0, R3, R0, 0x18 ;  /* 0x0000000003007211 */ /* 0x001fca00078ec0ff */
[----:B------:R-:W-:-:S04]  /*5a3e0*/  VIADD R0, R0, 0x48 ;  /* 0x0000004800007836 */ /* 0x000fc80000000000 */
[----:B------:R-:W-:-:S04]  /*5a3f0*/  IMAD R3, R7, 0x8, R0 ;  /* 0x0000000807037824 */ /* 0x000fc800078e0200 */
[----:B------:R-:W0:Y:S02]  /*5a400*/  SYNCS.PHASECHK.TRANS64.TRYWAIT P0, [R3+URZ], R2 ;  /* 0x00000002030075a7 */ /* 0x000e24000800017f */
[----:B0-----:R-:W-:Y:S05]  /*5a410*/  @!P0 BRA `(.L_x_187) ;  /* 0x0000000400c08947 */ /* 0x001fea0003800000 */
.L_x_203:
[----:B------:R-:W-:-:S05]  /*5a420*/  VIADD R7, R7, 0x1 ;  /* 0x0000000107077836 */ /* 0x000fca0000000000 */
[----:B------:R-:W-:-:S04]  /*5a430*/  ISETP.NE.AND P0, PT, R7, 0x9, PT ;  /* 0x000000090700780c */ /* 0x000fc80003f05270 */
[----:B0-----:R-:W-:Y:S02]  /*5a440*/  SEL R3, RZ, 0x1, P0 ;  /* 0x00000001ff037807 */ /* 0x001fe40000000000 */
[----:B------:R-:W-:Y:S02]  /*5a450*/  SEL R7, R7, RZ, P0 ;  /* 0x000000ff07077207 */ /* 0x000fe40000000000 */
[----:B------:R-:W-:-:S03]  /*5a460*/  LOP3.LUT R6, R6, R3, RZ, 0x3c, !PT ;  /* 0x0000000306067212 */ /* 0x000fc600078e3cff */
[----:B------:R-:W-:Y:S01]  /*5a470*/  IMAD R3, R7, 0x8, R0 ;  /* 0x0000000807037824 */ /* 0x000fe200078e0200 */
[----:B------:R-:W-:-:S04]  /*5a480*/  SHF.L.U32 R2, R6, 0x1f, RZ ;  /* 0x0000001f06027819 */ /* 0x000fc800000006ff */
[----:B------:R-:W0:Y:S02]  /*5a490*/  SYNCS.PHASECHK.TRANS64.TRYWAIT P0, [R3+URZ], R2 ;  /* 0x00000002030075a7 */ /* 0x000e24000800017f */
[----:B0-----:R-:W-:Y:S05]  /*5a4a0*/  @!P0 BRA `(.L_x_188) ;  /* 0x0000000400b08947 */ /* 0x001fea0003800000 */
.L_x_204:
[----:B0-----:R-:W-:-:S05]  /*5a4b0*/  VIADD R2, R7, 0x1 ;  /* 0x0000000107027836 */ /* 0x001fca0000000000 */
[----:B------:R-:W-:-:S04]  /*5a4c0*/  ISETP.NE.AND P0, PT, R2, 0x9, PT ;  /* 0x000000090200780c */ /* 0x000fc80003f05270 */
[----:B------:R-:W-:Y:S02]  /*5a4d0*/  SEL R3, RZ, 0x1, P0 ;  /* 0x00000001ff037807 */ /* 0x000fe40000000000 */
[----:B------:R-:W-:Y:S02]  /*5a4e0*/  SEL R5, R2, RZ, P0 ;  /* 0x000000ff02057207 */ /* 0x000fe40000000000 */
[----:B------:R-:W-:-:S03]  /*5a4f0*/  LOP3.LUT R6, R6, R3, RZ, 0x3c, !PT ;  /* 0x0000000306067212 */ /* 0x000fc600078e3cff */
[----:B------:R-:W-:Y:S01]  /*5a500*/  IMAD R3, R5, 0x8, R0 ;  /* 0x0000000805037824 */ /* 0x000fe200078e0200 */
[----:B------:R-:W-:-:S04]  /*5a510*/  SHF.L.U32 R2, R6, 0x1f, RZ ;  /* 0x0000001f06027819 */ /* 0x000fc800000006ff */
[----:B------:R-:W0:Y:S02]  /*5a520*/  SYNCS.PHASECHK.TRANS64.TRYWAIT P0, [R3+URZ], R2 ;  /* 0x00000002030075a7 */ /* 0x000e24000800017f */
[----:B0-----:R-:W-:Y:S05]  /*5a530*/  @!P0 BRA `(.L_x_189) ;  /* 0x0000000400a08947 */ /* 0x001fea0003800000 */
.L_x_205:
        /* <DEDUP_REMOVED lines=9> */
.L_x_206:
        /* <DEDUP_REMOVED lines=9> */
.L_x_207:
        /* <DEDUP_REMOVED lines=9> */
.L_x_208:
        /* <DEDUP_REMOVED lines=9> */
.L_x_209:
        /* <DEDUP_REMOVED lines=9> */
.L_x_210:
[----:B0-----:R-:W-:-:S05]  /*5a810*/  VIADD R2, R5, 0x1 ;  /* 0x0000000105027836 */ /* 0x001fca0000000000 */
[----:B------:R-:W-:-:S04]  /*5a820*/  ISETP.NE.AND P0, PT, R2, 0x9, PT ;  /* 0x000000090200780c */ /* 0x000fc80003f05270 */
[----:B------:R-:W-:Y:S02]  /*5a830*/  SEL R4, RZ, 0x1, P0 ;  /* 0x00000001ff047807 */ /* 0x000fe40000000000 */
[----:B------:R-:W-:Y:S02]  /*5a840*/  SEL R3, R2, RZ, P0 ;  /* 0x000000ff02037207 */ /* 0x000fe40000000000 */
[----:B------:R-:W-:-:S03]  /*5a850*/  LOP3.LUT R4, R7, R4, RZ, 0x3c, !PT ;  /* 0x0000000407047212 */ /* 0x000fc600078e3cff */
[----:B------:R-:W-:Y:S01]  /*5a860*/  IMAD R3, R3, 0x8, R0 ;  /* 0x0000000803037824 */ /* 0x000fe200078e0200 */
[----:B------:R-:W-:-:S07]  /*5a870*/  SHF.L.U32 R0, R4, 0x1f, RZ ;  /* 0x0000001f04007819 */ /* 0x000fce00000006ff */
.L_x_195:
[----:B0-----:R0:W1:Y:S02]  /*5a880*/  SYNCS.PHASECHK.TRANS64.TRYWAIT P0, [R3+URZ], R0 ;  /* 0x00000000030075a7 */ /* 0x001064000800017f */
[----:B-1----:R-:W-:Y:S05]  /*5a890*/  @!P0 NANOSLEEP.SYNCS 0x989680 ;  /* 0x009896800000895d */ /* 0x002fea0003900000 */
[----:B------:R-:W1:Y:S02]  /*5a8a0*/  @!P0 SYNCS.PHASECHK.TRANS64 P0, [R3+URZ], R0 ;  /* 0x00000000030085a7 */ /* 0x000e64000800007f */
[----:B-1----:R-:W-:Y:S05]  /*5a8b0*/  @!P0 BRA `(.L_x_195) ;  /* 0xfffffffc00f08947 */ /* 0x002fea000383ffff */
.L_x_185:
[----:B------:R-:W-:Y:S05]  /*5a8c0*/  BSYNC B0 ;  /* 0x0000000000007941 */ /* 0x000fea0003800000 */
.L_x_184:
[----:B------:R-:W-:Y:S05]  /*5a8d0*/  EXIT ;  /* 0x000000000000794d */ /* 0x000fea0003800000 */
.L_x_18:
[----:B--2---:R-:W-:-:S04]  /*5a8e0*/  IMAD.U32 R3, RZ, RZ, UR7 ;  /* 0x00000007ff037e24 */ /* 0x004fc8000f8e00ff */
[----:B------:R2:W4:Y:S03]  /*5a8f0*/  SYNCS.PHASECHK.TRANS64.TRYWAIT P0, [R3+URZ], R2 ;  /* 0x00000002030075a7 */ /* 0x000526000800017f */
[----:B----4-:R-:W-:Y:S05]  /*5a900*/  @!P0 NANOSLEEP.SYNCS 0x989680 ;  /* 0x009896800000895d */ /* 0x010fea0003900000 */
[----:B------:R-:W4:Y:S02]  /*5a910*/  @!P0 SYNCS.PHASECHK.TRANS64 P0, [R3+URZ], R2 ;  /* 0x00000002030085a7 */ /* 0x000f24000800007f */
[----:B----4-:R-:W-:Y:S05]  /*5a920*/  @!P0 BRA `(.L_x_18) ;  /* 0xfffffffc00ec8947 */ /* 0x010fea000383ffff */
[----:B------:R-:W-:Y:S05]  /*5a930*/  BRA `(.L_x_17) ;  /* 0xfffffaa000dc7947 */ /* 0x000fea000383ffff */
.L_x_24:
[----:B-----5:R4:W-:Y:S02]  /*5a940*/  STL [R1+0xc70], R0 ;  /* 0x000c700001007387 */ /* 0x0209e40000100800 */
[----:B----4-:R-:W-:-:S04]  /*5a950*/  IMAD.U32 R0, RZ, RZ, UR9 ;  /* 0x00000009ff007e24 */ /* 0x010fc8000f8e00ff */
[----:B------:R4:W0:Y:S03]  /*5a960*/  SYNCS.PHASECHK.TRANS64.TRYWAIT P0, [R0+URZ], R4 ;  /* 0x00000004000075a7 */ /* 0x000826000800017f */
[----:B0-----:R-:W-:Y:S05]  /*5a970*/  @!P0 NANOSLEEP.SYNCS 0x989680 ;  /* 0x009896800000895d */ /* 0x001fea0003900000 */
[----:B------:R4:W0:Y:S02]  /*5a980*/  @!P0 SYNCS.PHASECHK.TRANS64 P0, [R0+URZ], R4 ;  /* 0x00000004000085a7 */ /* 0x000824000800007f */
[----:B----4-:R4:W5:Y:S02]  /*5a990*/  LDL.LU R0, [R1+0xc70] ;  /* 0x000c700001007983 */ /* 0x0109640000300800 */
[----:B0---4-:R-:W-:Y:S05]  /*5a9a0*/  @!P0 BRA `(.L_x_24) ;  /* 0xfffffffc00e48947 */ /* 0x011fea000383ffff */
[----:B------:R-:W-:Y:S05]  /*5a9b0*/  BRA `(.L_x_23) ;  /* 0xfffffb2400447947 */ /* 0x000fea000383ffff */
.L_x_171:
[----:B------:R-:W-:Y:S01]  /*5a9c0*/  BSSY B1, `(.L_x_196) ;  /* 0x0000006000017945 */ /* 0x000fe20003800000 */
[----:B------:R-:W-:-:S07]  /*5a9d0*/  IMAD.MOV.U32 R2, RZ, RZ, -0x1 ;  /* 0xffffffffff027424 */ /* 0x000fce00078e00ff */
[----:B------:R-:W-:Y:S05]  /*5a9e0*/  WARPSYNC.COLLECTIVE R2, `(.L_x_197) ;  /* 0x00000000020c7348 */ /* 0x000fea0003c00000 */
[----:B------:R-:W-:Y:S02]  /*5a9f0*/  ELECT P1, UR62, PT ;  /* 0x00000000003e782f */ /* 0x000fe40003820000 */
[----:B------:R-:W-:Y:S01]  /*5aa00*/  MOV R2, UR62 ;  /* 0x0000003e00027c02 */ /* 0x000fe20008000f00 */
[----:B------:R-:W-:Y:S10]  /*5aa10*/  ENDCOLLECTIVE ;  /* 0x000000000000791b */ /* 0x000ff40003800000 */
.L_x_197:
[----:B------:R-:W-:Y:S05]  /*5aa20*/  BSYNC B1 ;  /* 0x0000000000017941 */ /* 0x000fea0003800000 */
.L_x_196:
[----:B------:R-:W-:Y:S05]  /*5aa30*/  BRA `(.L_x_198) ;  /* 0xffffffec00647947 */ /* 0x000fea000383ffff */
.L_x_174:
[----:B-1----:R1:W2:Y:S02]  /*5aa40*/  SYNCS.PHASECHK.TRANS64.TRYWAIT P1, [R16+URZ+0x48], R11 ;  /* 0x0000480b100075a7 */ /* 0x0022a4000802017f */
[----:B--2---:R-:W-:Y:S05]  /*5aa50*/  @!P1 NANOSLEEP.SYNCS 0x989680 ;  /* 0x009896800000995d */ /* 0x004fea0003900000 */
[----:B------:R-:W2:Y:S02]  /*5aa60*/  @!P1 SYNCS.PHASECHK.TRANS64 P1, [R16+URZ+0x48], R11 ;  /* 0x0000480b100095a7 */ /* 0x000ea4000802007f */
[----:B--2---:R-:W-:Y:S05]  /*5aa70*/  @!P1 BRA `(.L_x_174) ;  /* 0xfffffffc00f09947 */ /* 0x004fea000383ffff */
[----:B------:R-:W-:Y:S05]  /*5aa80*/  BRA `(.L_x_199) ;  /* 0xffffffec00987947 */ /* 0x000fea000383ffff */
.L_x_183:
[----:B------:R-:W-:Y:S01]  /*5aa90*/  BSSY B0, `(.L_x_200) ;  /* 0x0000006000007945 */ /* 0x000fe20003800000 */
[----:B------:R-:W-:-:S07]  /*5aaa0*/  IMAD.MOV.U32 R2, RZ, RZ, -0x1 ;  /* 0xffffffffff027424 */ /* 0x000fce00078e00ff */
[----:B------:R-:W-:Y:S05]  /*5aab0*/  WARPSYNC.COLLECTIVE R2, `(.L_x_201) ;  /* 0x00000000020c7348 */ /* 0x000fea0003c00000 */
[----:B------:R-:W-:Y:S02]  /*5aac0*/  ELECT P1, UR62, PT ;  /* 0x00000000003e782f */ /* 0x000fe40003820000 */
[----:B------:R-:W-:Y:S01]  /*5aad0*/  MOV R2, UR62 ;  /* 0x0000003e00027c02 */ /* 0x000fe20008000f00 */
[----:B------:R-:W-:Y:S10]  /*5aae0*/  ENDCOLLECTIVE ;  /* 0x000000000000791b */ /* 0x000ff40003800000 */
.L_x_201:
[----:B------:R-:W-:Y:S05]  /*5aaf0*/  BSYNC B0 ;  /* 0x0000000000007941 */ /* 0x000fea0003800000 */
.L_x_200:
[----:B------:R-:W-:Y:S01]  /*5ab00*/  PLOP3.LUT P0, PT, P1, PT, PT, 0x80, 0x0 ;  /* 0x000000000000781c */ /* 0x000fe20000f0f070 */
[----:B------:R-:W-:-:S12]  /*5ab10*/  BRA `(.L_x_202) ;  /* 0xfffffff800047947 */ /* 0x000fd8000383ffff */
.L_x_187:
[----:B0-----:R0:W1:Y:S02]  /*5ab20*/  SYNCS.PHASECHK.TRANS64.TRYWAIT P0, [R3+URZ], R2 ;  /* 0x00000002030075a7 */ /* 0x001064000800017f */
[----:B-1----:R-:W-:Y:S05]  /*5ab30*/  @!P0 NANOSLEEP.SYNCS 0x989680 ;  /* 0x009896800000895d */ /* 0x002fea0003900000 */
[----:B------:R-:W1:Y:S02]  /*5ab40*/  @!P0 SYNCS.PHASECHK.TRANS64 P0, [R3+URZ], R2 ;  /* 0x00000002030085a7 */ /* 0x000e64000800007f */
[----:B-1----:R-:W-:Y:S05]  /*5ab50*/  @!P0 BRA `(.L_x_187) ;  /* 0xfffffffc00f08947 */ /* 0x002fea000383ffff */
[----:B------:R-:W-:Y:S05]  /*5ab60*/  BRA `(.L_x_203) ;  /* 0xfffffff8002c7947 */ /* 0x000fea000383ffff */
.L_x_188:
[----:B0-----:R0:W1:Y:S02]  /*5ab70*/  SYNCS.PHASECHK.TRANS64.TRYWAIT P0, [R3+URZ], R2 ;  /* 0x00000002030075a7 */ /* 0x001064000800017f */
[----:B-1----:R-:W-:Y:S05]  /*5ab80*/  @!P0 NANOSLEEP.SYNCS 0x989680 ;  /* 0x009896800000895d */ /* 0x002fea0003900000 */
[----:B------:R-:W1:Y:S02]  /*5ab90*/  @!P0 SYNCS.PHASECHK.TRANS64 P0, [R3+URZ], R2 ;  /* 0x00000002030085a7 */ /* 0x000e64000800007f */
[----:B-1----:R-:W-:Y:S05]  /*5aba0*/  @!P0 BRA `(.L_x_188) ;  /* 0xfffffffc00f08947 */ /* 0x002fea000383ffff */
[----:B------:R-:W-:Y:S05]  /*5abb0*/  BRA `(.L_x_204) ;  /* 0xfffffff8003c7947 */ /* 0x000fea000383ffff */
.L_x_189:
[----:B0-----:R0:W1:Y:S02]  /*5abc0*/  SYNCS.PHASECHK.TRANS64.TRYWAIT P0, [R3+URZ], R2 ;  /* 0x00000002030075a7 */ /* 0x001064000800017f */
[----:B-1----:R-:W-:Y:S05]  /*5abd0*/  @!P0 NANOSLEEP.SYNCS 0x989680 ;  /* 0x009896800000895d */ /* 0x002fea0003900000 */
[----:B------:R-:W1:Y:S02]  /*5abe0*/  @!P0 SYNCS.PHASECHK.TRANS64 P0, [R3+URZ], R2 ;  /* 0x00000002030085a7 */ /* 0x000e64000800007f */
[----:B-1----:R-:W-:Y:S05]  /*5abf0*/  @!P0 BRA `(.L_x_189) ;  /* 0xfffffffc00f08947 */ /* 0x002fea000383ffff */
[----:B------:R-:W-:Y:S05]  /*5ac00*/  BRA `(.L_x_205) ;  /* 0xfffffff8004c7947 */ /* 0x000fea000383ffff */
.L_x_190:
[----:B0-----:R0:W1:Y:S02]  /*5ac10*/  SYNCS.PHASECHK.TRANS64.TRYWAIT P0, [R3+URZ], R2 ;  /* 0x00000002030075a7 */ /* 0x001064000800017f */
[----:B-1----:R-:W-:Y:S05]  /*5ac20*/  @!P0 NANOSLEEP.SYNCS 0x989680 ;  /* 0x009896800000895d */ /* 0x002fea0003900000 */
[----:B------:R-:W1:Y:S02]  /*5ac30*/  @!P0 SYNCS.PHASECHK.TRANS64 P0, [R3+URZ], R2 ;  /* 0x00000002030085a7 */ /* 0x000e64000800007f */
[----:B-1----:R-:W-:Y:S05]  /*5ac40*/  @!P0 BRA `(.L_x_190) ;  /* 0xfffffffc00f08947 */ /* 0x002fea000383ffff */
[----:B------:R-:W-:Y:S05]  /*5ac50*/  BRA `(.L_x_206) ;  /* 0xfffffff8005c7947 */ /* 0x000fea000383ffff */
.L_x_191:
[----:B0-----:R0:W1:Y:S02]  /*5ac60*/  SYNCS.PHASECHK.TRANS64.TRYWAIT P0, [R3+URZ], R2 ;  /* 0x00000002030075a7 */ /* 0x001064000800017f */
[----:B-1----:R-:W-:Y:S05]  /*5ac70*/  @!P0 NANOSLEEP.SYNCS 0x989680 ;  /* 0x009896800000895d */ /* 0x002fea0003900000 */
[----:B------:R-:W1:Y:S02]  /*5ac80*/  @!P0 SYNCS.PHASECHK.TRANS64 P0, [R3+URZ], R2 ;  /* 0x00000002030085a7 */ /* 0x000e64000800007f */
[----:B-1----:R-:W-:Y:S05]  /*5ac90*/  @!P0 BRA `(.L_x_191) ;  /* 0xfffffffc00f08947 */ /* 0x002fea000383ffff */
[----:B------:R-:W-:Y:S05]  /*5aca0*/  BRA `(.L_x_207) ;  /* 0xfffffff8006c7947 */ /* 0x000fea000383ffff */
.L_x_192:
[----:B0-----:R0:W1:Y:S02]  /*5acb0*/  SYNCS.PHASECHK.TRANS64.TRYWAIT P0, [R3+URZ], R2 ;  /* 0x00000002030075a7 */ /* 0x001064000800017f */
[----:B-1----:R-:W-:Y:S05]  /*5acc0*/  @!P0 NANOSLEEP.SYNCS 0x989680 ;  /* 0x009896800000895d */ /* 0x002fea0003900000 */
[----:B------:R-:W1:Y:S02]  /*5acd0*/  @!P0 SYNCS.PHASECHK.TRANS64 P0, [R3+URZ], R2 ;  /* 0x00000002030085a7 */ /* 0x000e64000800007f */
[----:B-1----:R-:W-:Y:S05]  /*5ace0*/  @!P0 BRA `(.L_x_192) ;  /* 0xfffffffc00f08947 */ /* 0x002fea000383ffff */
[----:B------:R-:W-:Y:S05]  /*5acf0*/  BRA `(.L_x_208) ;  /* 0xfffffff8007c7947 */ /* 0x000fea000383ffff */
.L_x_193:
[----:B0-----:R0:W1:Y:S02]  /*5ad00*/  SYNCS.PHASECHK.TRANS64.TRYWAIT P0, [R3+URZ], R2 ;  /* 0x00000002030075a7 */ /* 0x001064000800017f */
[----:B-1----:R-:W-:Y:S05]  /*5ad10*/  @!P0 NANOSLEEP.SYNCS 0x989680 ;  /* 0x009896800000895d */ /* 0x002fea0003900000 */
[----:B------:R-:W1:Y:S02]  /*5ad20*/  @!P0 SYNCS.PHASECHK.TRANS64 P0, [R3+URZ], R2 ;  /* 0x00000002030085a7 */ /* 0x000e64000800007f */
[----:B-1----:R-:W-:Y:S05]  /*5ad30*/  @!P0 BRA `(.L_x_193) ;  /* 0xfffffffc00f08947 */ /* 0x002fea000383ffff */
[----:B------:R-:W-:Y:S05]  /*5ad40*/  BRA `(.L_x_209) ;  /* 0xfffffff8008c7947 */ /* 0x000fea000383ffff */
.L_x_194:
[----:B0-----:R0:W1:Y:S02]  /*5ad50*/  SYNCS.PHASECHK.TRANS64.TRYWAIT P0, [R3+URZ], R2 ;  /* 0x00000002030075a7 */ /* 0x001064000800017f */
[----:B-1----:R-:W-:Y:S05]  /*5ad60*/  @!P0 NANOSLEEP.SYNCS 0x989680 ;  /* 0x009896800000895d */ /* 0x002fea0003900000 */
[----:B------:R-:W1:Y:S02]  /*5ad70*/  @!P0 SYNCS.PHASECHK.TRANS64 P0, [R3+URZ], R2 ;  /* 0x00000002030085a7 */ /* 0x000e64000800007f */
[----:B-1----:R-:W-:Y:S05]  /*5ad80*/  @!P0 BRA `(.L_x_194) ;  /* 0xfffffffc00f08947 */ /* 0x002fea000383ffff */
[----:B------:R-:W-:Y:S05]  /*5ad90*/  BRA `(.L_x_210) ;  /* 0xfffffff8009c7947 */ /* 0x000fea000383ffff */
.L_x_211:
[----:B------:R-:W-:-:S00]  /*5ada0*/  BRA `(.L_x_211) ;  /* 0xfffffffc00fc7947 */ /* 0x000fc0000383ffff */
[----:B------:R-:W-:-:S00]  /*5adb0*/  NOP ;  /* 0x0000000000007918 */ /* 0x000fc00000000000 */
        /* <DEDUP_REMOVED lines=12> */
.L_x_212:


//--------------------- .nv.shared._ZN7cutlass13device_kernelINS_4gemm6kernel13GemmUniversalIN4cute5tupleIJiiiiEEENS1_10collective13CollectiveMmaINS1_37MainloopSm90TmaGmmaWarpSpecializedFP8ILi9ENS5_IJNS4_1CILi1EEESB_SB_EEENS1_35KernelTmaWarpSpecializedCooperativeEEENS5_IJNSA_ILi512EEENSA_ILi256EEENSA_ILi32EEEEEENS_12float_e4m3_tENS5_IJlSB_lEEESJ_SK_NS4_8TiledMMAINS4_8MMA_AtomIJNS4_4SM904GMMA31MMA_64x256x32_F32E4M3E4M3_SS_TNILNSO_7ScaleInE1ELSQ_1EEEEEENS4_6LayoutINS5_IJNSA_ILi2EEESB_SB_EEENS5_IJSB_NSA_ILi0EEESW_EEEEENS5_IJNS4_10UnderscoreESZ_SZ_EEEEENS4_13SM90_TMA_LOADENS4_14ComposedLayoutINS4_7SwizzleILi1ELi4ELi3EEENS4_18smem_ptr_flag_bitsILi8EEENST_INS5_IJNSA_ILi8EEESH_EEENS5_IJSH_SB_EEEEEEEvNS4_8identityES12_S1C_vS1D_EENS_8epilogue10collective6detail29Sm90TmaWarpSpecializedAdapterINS1G_15DefaultEpilogueISJ_SK_SK_NS1F_6thread17LinearCombinationISJ_Li1EffLNS1K_9ScaleType4KindE0ELNS_15FloatRoundStyleE2ESJ_EENS1_15EpilogueDefaultEEEEEvvEEEEvNT_6ParamsE --------------------------
	.section	.nv.shared._ZN7cutlass13device_kernelINS_4gemm6kernel13GemmUniversalIN4cute5tupleIJiiiiEEENS1_10collective13CollectiveMmaINS1_37MainloopSm90TmaGmmaWarpSpecializedFP8ILi9ENS5_IJNS4_1CILi1EEESB_SB_EEENS1_35KernelTmaWarpSpecializedCooperativeEEENS5_IJNSA_ILi512EEENSA_ILi256EEENSA_ILi32EEEEEENS_12float_e4m3_tENS5_IJlSB_lEEESJ_SK_NS4_8TiledMMAINS4_8MMA_AtomIJNS4_4SM904GMMA31MMA_64x256x32_F32E4M3E4M3_SS_TNILNSO_7ScaleInE1ELSQ_1EEEEEENS4_6LayoutINS5_IJNSA_ILi2EEESB_SB_EEENS5_IJSB_NSA_ILi0EEESW_EEEEENS5_IJNS4_10UnderscoreESZ_SZ_EEEEENS4_13SM90_TMA_LOADENS4_14ComposedLayoutINS4_7SwizzleILi1ELi4ELi3EEENS4_18smem_ptr_flag_bitsILi8EEENST_INS5_IJNSA_ILi8EEESH_EEENS5_IJSH_SB_EEEEEEEvNS4_8identityES12_S1C_vS1D_EENS_8epilogue10collective6detail29Sm90TmaWarpSpecializedAdapterINS1G_15DefaultEpilogueISJ_SK_SK_NS1F_6thread17LinearCombinationISJ_Li1EffLNS1K_9ScaleType4KindE0ELNS_15FloatRoundStyleE2ESJ_EENS1_15EpilogueDefaultEEEEEvvEEEEvNT_6ParamsE,"aw",@nobits
	.sectionflags	@""
	.align	16
	.zero		1024


//--------------------- .nv.shared.reserved.0     --------------------------
	.section	.nv.shared.reserved.0,"aw",@nobits
	.weak		__nv_reservedSMEM_offset_0_alias
	.size		__nv_reservedSMEM_offset_0_alias, 0, 0
	.other		__nv_reservedSMEM_offset_0_alias,@"STO_CUDA_RESERVED_SHARED STV_DEFAULT"
__nv_reservedSMEM_offset_0_alias:
	.zero		0


//--------------------- .nv.global                --------------------------
	.section	.nv.global,"aw",@nobits
.nv.global:
	.type		_ZN39_INTERNAL_b1c29759_4_k_cu_ae80c893_37264cute1_E,@object
	.size		_ZN39_INTERNAL_b1c29759_4_k_cu_ae80c893_37264cute1_E,(_ZN39_INTERNAL_b1c29759_4_k_cu_ae80c893_37264cuda3std3__45__cpo6cbeginE - _ZN39_INTERNAL_b1c29759_4_k_cu_ae80c893_37264cute1_E)
_ZN39_INTERNAL_b1c29759_4_k_cu_ae80c893_37264cute1_E:
	.zero		1
	.type		_ZN39_INTERNAL_b1c29759_4_k_cu_ae80c893_37264cuda3std3__45__cpo6cbeginE,@object
	.size		_ZN39_INTERNAL_b1c29759_4_k_cu_ae80c893_37264cuda3std3__45__cpo6cbeginE,(_ZN39_INTERNAL_b1c29759_4_k_cu_ae80c893_37264cuda3std3__48in_placeE - _ZN39_INTERNAL_b1c29759_4_k_cu_ae80c893_37264cuda3std3__45__cpo6cbeginE)
_ZN39_INTERNAL_b1c29759_4_k_cu_ae80c893_37264cuda3std3__45__cpo6cbeginE:
	.zero		1
	.type		_ZN39_INTERNAL_b1c29759_4_k_cu_ae80c893_37264cuda3std3__48in_placeE,@object
	.size		_ZN39_INTERNAL_b1c29759_4_k_cu_ae80c893_37264cuda3std3__48in_placeE,(_ZN39_INTERNAL_b1c29759_4_k_cu_ae80c893_37264cuda3std6ranges3__45__cpo9iter_moveE - _ZN39_INTERNAL_b1c29759_4_k_cu_ae80c893_37264cuda3std3__48in_placeE)
_ZN39_INTERNAL_b1c29759_4_k_cu_ae80c893_37264cuda3std3__48in_placeE:
	.zero		1
	.type		_ZN39_INTERNAL_b1c29759_4_k_cu_ae80c893_37264cuda3std6ranges3__45__cpo9iter_moveE,@object
	.size		_ZN39_INTERNAL_b1c29759_4_k_cu_ae80c893_37264cuda3std6ranges3__45__cpo9iter_moveE,(_ZN39_INTERNAL_b1c29759_4_k_cu_ae80c893_37264cuda3std3__45__cpo5beginE - _ZN39_INTERNAL_b1c29759_4_k_cu_ae80c893_37264cuda3std6ranges3__45__cpo9iter_moveE)
_ZN39_INTERNAL_b1c29759_4_k_cu_ae80c893_37264cuda3std6ranges3__45__cpo9iter_moveE:
	.zero		1
	.type		_ZN39_INTERNAL_b1c29759_4_k_cu_ae80c893_37264cuda3std3__45__cpo5beginE,@object
	.size		_ZN39_INTERNAL_b1c29759_4_k_cu_ae80c893_37264cuda3std3__45__cpo5beginE,(_ZN39_INTERNAL_b1c29759_4_k_cu_ae80c893_37264cuda3std3__441_GLOBAL__N__b1c29759_4_k_cu_ae80c893_37266ignoreE - _ZN39_INTERNAL_b1c29759_4_k_cu_ae80c893_37264cuda3std3__45__cpo5beginE)
_ZN39_INTERNAL_b1c29759_4_k_cu_ae80c893_37264cuda3std3__45__cpo5beginE:
	.zero		1
	.type		_ZN39_INTERNAL_b1c29759_4_k_cu_ae80c893_37264cuda3std3__441_GLOBAL__N__b1c29759_4_k_cu_ae80c893_37266ignoreE,@object
	.size		_ZN39_INTERNAL_b1c29759_4_k_cu_ae80c893_37264cuda3std3__441_GLOBAL__N__b1c29759_4_k_cu_ae80c893_37266ignoreE,(_ZN39_INTERNAL_b1c29759_4_k_cu_ae80c893_37264cute7productE - _ZN39_INTERNAL_b1c29759_4_k_cu_ae80c893_37264cuda3std3__441_GLOBAL__N__b1c29759_4_k_cu_ae80c893_37266ignoreE)
_ZN39_INTERNAL_b1c29759_4_k_cu_ae80c893_37264cuda3std3__441_GLOBAL__N__b1c29759_4_k_cu_ae80c893_37266ignoreE:
	.zero		1
	.type		_ZN39_INTERNAL_b1c29759_4_k_cu_ae80c893_37264cute7productE,@object
	.size		_ZN39_INTERNAL_b1c29759_4_k_cu_ae80c893_37264cute7productE,(_ZN39_INTERNAL_b1c29759_4_k_cu_ae80c893_37264cuda3std3__45__cpo3endE - _ZN39_INTERNAL_b1c29759_4_k_cu_ae80c893_37264cute7productE)
_ZN39_INTERNAL_b1c29759_4_k_cu_ae80c893_37264cute7productE:
	.zero		1
	.type		_ZN39_INTERNAL_b1c29759_4_k_cu_ae80c893_37264cuda3std3__45__cpo3endE,@object
	.size		_ZN39_INTERNAL_b1c29759_4_k_cu_ae80c893_37264cuda3std3__45__cpo3endE,(_ZN39_INTERNAL_b1c29759_4_k_cu_ae80c893_37264cuda3std3__419piecewise_constructE - _ZN39_INTERNAL_b1c29759_4_k_cu_ae80c893_37264cuda3std3__45__cpo3endE)
_ZN39_INTERNAL_b1c29759_4_k_cu_ae80c893_37264cuda3std3__45__cpo3endE:
	.zero		1
	.type		_ZN39_INTERNAL_b1c29759_4_k_cu_ae80c893_37264cuda3std3__419piecewise_constructE,@object
	.size		_ZN39_INTERNAL_b1c29759_4_k_cu_ae80c893_37264cuda3std3__419piecewise_constructE,(_ZN39_INTERNAL_b1c29759_4_k_cu_ae80c893_37264cuda3std3__45__cpo4cendE - _ZN39_INTERNAL_b1c29759_4_k_cu_ae80c893_37264cuda3std3__419piecewise_constructE)
_ZN39_INTERNAL_b1c29759_4_k_cu_ae80c893_37264cuda3std3__419piecewise_constructE:
	.zero		1
	.type		_ZN39_INTERNAL_b1c29759_4_k_cu_ae80c893_37264cuda3std3__45__cpo4cendE,@object
	.size		_ZN39_INTERNAL_b1c29759_4_k_cu_ae80c893_37264cuda3std3__45__cpo4cendE,(_ZN39_INTERNAL_b1c29759_4_k_cu_ae80c893_37264cuda3std6ranges3__45__cpo4swapE - _ZN39_INTERNAL_b1c29759_4_k_cu_ae80c893_37264cuda3std3__45__cpo4cendE)
_ZN39_INTERNAL_b1c29759_4_k_cu_ae80c893_37264cuda3std3__45__cpo4cendE:
	.zero		1
	.type		_ZN39_INTERNAL_b1c29759_4_k_cu_ae80c893_37264cuda3std6ranges3__45__cpo4swapE,@object
	.size		_ZN39_INTERNAL_b1c29759_4_k_cu_ae80c893_37264cuda3std6ranges3__45__cpo4swapE,(.L_7 - _ZN39_INTERNAL_b1c29759_4_k_cu_ae80c893_37264cuda3std6ranges3__45__cpo4swapE)
_ZN39_INTERNAL_b1c29759_4_k_cu_ae80c893_37264cuda3std6ranges3__45__cpo4swapE:
	.zero		1
.L_7:


//--------------------- .nv.constant0._ZN7cutlass13device_kernelINS_4gemm6kernel13GemmUniversalIN4cute5tupleIJiiiiEEENS1_10collective13CollectiveMmaINS1_37MainloopSm90TmaGmmaWarpSpecializedFP8ILi9ENS5_IJNS4_1CILi1EEESB_SB_EEENS1_35KernelTmaWarpSpecializedCooperativeEEENS5_IJNSA_ILi512EEENSA_ILi256EEENSA_ILi32EEEEEENS_12float_e4m3_tENS5_IJlSB_lEEESJ_SK_NS4_8TiledMMAINS4_8MMA_AtomIJNS4_4SM904GMMA31MMA_64x256x32_F32E4M3E4M3_SS_TNILNSO_7ScaleInE1ELSQ_1EEEEEENS4_6LayoutINS5_IJNSA_ILi2EEESB_SB_EEENS5_IJSB_NSA_ILi0EEESW_EEEEENS5_IJNS4_10UnderscoreESZ_SZ_EEEEENS4_13SM90_TMA_LOADENS4_14ComposedLayoutINS4_7SwizzleILi1ELi4ELi3EEENS4_18smem_ptr_flag_bitsILi8EEENST_INS5_IJNSA_ILi8EEESH_EEENS5_IJSH_SB_EEEEEEEvNS4_8identityES12_S1C_vS1D_EENS_8epilogue10collective6detail29Sm90TmaWarpSpecializedAdapterINS1G_15DefaultEpilogueISJ_SK_SK_NS1F_6thread17LinearCombinationISJ_Li1EffLNS1K_9ScaleType4KindE0ELNS_15FloatRoundStyleE2ESJ_EENS1_15EpilogueDefaultEEEEEvvEEEEvNT_6ParamsE --------------------------
	.section	.nv.constant0._ZN7cutlass13device_kernelINS_4gemm6kernel13GemmUniversalIN4cute5tupleIJiiiiEEENS1_10collective13CollectiveMmaINS1_37MainloopSm90TmaGmmaWarpSpecializedFP8ILi9ENS5_IJNS4_1CILi1EEESB_SB_EEENS1_35KernelTmaWarpSpecializedCooperativeEEENS5_IJNSA_ILi512EEENSA_ILi256EEENSA_ILi32EEEEEENS_12float_e4m3_tENS5_IJlSB_lEEESJ_SK_NS4_8TiledMMAINS4_8MMA_AtomIJNS4_4SM904GMMA31MMA_64x256x32_F32E4M3E4M3_SS_TNILNSO_7ScaleInE1ELSQ_1EEEEEENS4_6LayoutINS5_IJNSA_ILi2EEESB_SB_EEENS5_IJSB_NSA_ILi0EEESW_EEEEENS5_IJNS4_10UnderscoreESZ_SZ_EEEEENS4_13SM90_TMA_LOADENS4_14ComposedLayoutINS4_7SwizzleILi1ELi4ELi3EEENS4_18smem_ptr_flag_bitsILi8EEENST_INS5_IJNSA_ILi8EEESH_EEENS5_IJSH_SB_EEEEEEEvNS4_8identityES12_S1C_vS1D_EENS_8epilogue10collective6detail29Sm90TmaWarpSpecializedAdapterINS1G_15DefaultEpilogueISJ_SK_SK_NS1F_6thread17LinearCombinationISJ_Li1EffLNS1K_9ScaleType4KindE0ELNS_15FloatRoundStyleE2ESJ_EENS1_15EpilogueDefaultEEEEEvvEEEEvNT_6ParamsE,"a",@progbits
	.sectionflags	@""
	.align	4
.nv.constant0._ZN7cutlass13device_kernelINS_4gemm6kernel13GemmUniversalIN4cute5tupleIJiiiiEEENS1_10collective13CollectiveMmaINS1_37MainloopSm90TmaGmmaWarpSpecializedFP8ILi9ENS5_IJNS4_1CILi1EEESB_SB_EEENS1_35KernelTmaWarpSpecializedCooperativeEEENS5_IJNSA_ILi512EEENSA_ILi256EEENSA_ILi32EEEEEENS_12float_e4m3_tENS5_IJlSB_lEEESJ_SK_NS4_8TiledMMAINS4_8MMA_AtomIJNS4_4SM904GMMA31MMA_64x256x32_F32E4M3E4M3_SS_TNILNSO_7ScaleInE1ELSQ_1EEEEEENS4_6LayoutINS5_IJNSA_ILi2EEESB_SB_EEENS5_IJSB_NSA_ILi0EEESW_EEEEENS5_IJNS4_10UnderscoreESZ_SZ_EEEEENS4_13SM90_TMA_LOADENS4_14ComposedLayoutINS4_7SwizzleILi1ELi4ELi3EEENS4_18smem_ptr_flag_bitsILi8EEENST_INS5_IJNSA_ILi8EEESH_EEENS5_IJSH_SB_EEEEEEEvNS4_8identityES12_S1C_vS1D_EENS_8epilogue10collective6detail29Sm90TmaWarpSpecializedAdapterINS1G_15DefaultEpilogueISJ_SK_SK_NS1F_6thread17LinearCombinationISJ_Li1EffLNS1K_9ScaleType4KindE0ELNS_15FloatRoundStyleE2ESJ_EENS1_15EpilogueDefaultEEEEEvvEEEEvNT_6ParamsE:
	.zero		1664


//--------------------- SYMBOLS --------------------------

	.type		.nv.reservedSmem.offset0,@object
	.size		.nv.reservedSmem.offset0,0x4
